def attn_fwd(
    Q,
    K,
    V,
    Out,
    Lse,
    sm_scale,
    stride_qz,
    stride_qh,
    stride_qm,
    stride_qk,
    stride_kz,
    stride_kh,
    stride_kn,
    stride_kk,
    stride_vz,
    stride_vh,
    stride_vn,
    stride_vk,
    stride_oz,
    stride_oh,
    stride_om,
    stride_ok,
    seqlen_q,
    seqlen_k,
    BLOCK_M: tl.constexpr,
    BLOCK_N: tl.constexpr,
    HEAD_DIM: tl.constexpr,
    CAUSAL: tl.constexpr,
):
    start_m = tl.program_id(0)
    off_hz = tl.program_id(1)
    q_off = off_hz * stride_qh
    k_off = off_hz * stride_kh
    v_off = off_hz * stride_vh
    offs_m = start_m * BLOCK_M + tl.arange(0, BLOCK_M)
    offs_d = tl.arange(0, HEAD_DIM)
    offs_n = tl.arange(0, BLOCK_N)
    q_ptrs = Q + q_off + offs_m[:, None] * stride_qm + offs_d[None, :] * stride_qk
    k_ptrs = K + k_off + offs_d[:, None] * stride_kk + offs_n[None, :] * stride_kn
    v_ptrs = V + v_off + offs_n[:, None] * stride_vn + offs_d[None, :] * stride_vk
    m_i = tl.full([BLOCK_M], float("-inf"), dtype=tl.float32)
    l_i = tl.zeros([BLOCK_M], dtype=tl.float32) + 1.0
    acc = tl.zeros([BLOCK_M, HEAD_DIM], dtype=tl.float32)
    q = tl.load(q_ptrs)
    acc, l_i, m_i = _attn_fwd_inner(
        acc,
        l_i,
        m_i,
        q,
        k_ptrs,
        v_ptrs,
        sm_scale,
        stride_kn,
        stride_vn,
        start_m,
        seqlen_k,
        BLOCK_M,
        BLOCK_N,
        HEAD_DIM,
        CAUSAL,
    )
    acc = acc / l_i[:, None]
    lse = m_i + tl.math.log2(l_i) / 1.4426950408889634
    o_ptrs = (
        Out
        + off_hz * stride_oh
        + offs_m[:, None] * stride_om
        + offs_d[None, :] * stride_ok
    )
    tl.store(o_ptrs, acc.to(Out.dtype.element_ty))
    tl.store(Lse + off_hz * seqlen_q + offs_m, lse)

# config = {"BLOCK_M": 256, "BLOCK_N": 32, "HEAD_DIM": 512, "arch": "sm_90", "causal": true, "dtype": "fp16", "num_stages": 4, "num_warps": 8}
# arch = sm_90


// ===== COMPILED SASS (sm_90a) =====

	.target	sm_90a

	.elftype	@"ET_EXEC"


//--------------------- .note.nv.tkinfo           --------------------------
	.section	.note.nv.tkinfo,"",@"SHT_NOTE"
	.sectionflags	@"SHF_NOTE_NV_TKINFO"
	.tkinfo
        /*0018*/ 	.word	0x00000002
        /*0030*/ 	.string	""
        /*0030*/ 	.string	"ptxas"
        /*0030*/ 	.string	"Cuda compilation tools, release 13.0, V13.0.88"
        /*0030*/ 	.string	"Build cuda_13.0.r13.0/compiler.36424714_0"
        /*0030*/ 	.string	"-v  -suppress-debug-info  -lineinfo  -arch sm_90a "



//--------------------- .note.nv.cuinfo           --------------------------
	.section	.note.nv.cuinfo,"",@"SHT_NOTE"
	.sectionflags	@"SHF_NOTE_NV_CUINFO"
        /*0018*/ 	.short	0x0002
        /*001a*/ 	.short	0x005a
        /*001c*/ 	.short	0x0082
	.zero		2


//--------------------- .nv.info                  --------------------------
	.section	.nv.info,"",@"SHT_CUDA_INFO"
	.align	4


	//----- nvinfo : EIATTR_REGCOUNT
	.align		4
        /*0000*/ 	.byte	0x04, 0x2f
        /*0002*/ 	.short	(.L_2 - .L_1)
	.align		4
.L_1:
        /*0004*/ 	.word	index@(attn_fwd)
        /*0008*/ 	.word	0x000000ff


	//----- nvinfo : EIATTR_FRAME_SIZE
	.align		4
.L_2:
        /*000c*/ 	.byte	0x04, 0x11
        /*000e*/ 	.short	(.L_4 - .L_3)
	.align		4
.L_3:
        /*0010*/ 	.word	index@(attn_fwd)
        /*0014*/ 	.word	0x00001490


	//----- nvinfo : EIATTR_MIN_STACK_SIZE
	.align		4
.L_4:
        /*0018*/ 	.byte	0x04, 0x12
        /*001a*/ 	.short	(.L_6 - .L_5)
	.align		4
.L_5:
        /*001c*/ 	.word	index@(attn_fwd)
        /*0020*/ 	.word	0x00001490
.L_6:


//--------------------- .nv.compat                --------------------------
	.section	.nv.compat,"",@"SHT_CUDA_COMPAT_INFO"
	.align	4
        /*0000*/ 	.byte	0x02, 0x09, 0x01, 0x00, 0x02, 0x02, 0x04, 0x00, 0x02, 0x05, 0x05, 0x00, 0x03, 0x07, 0x01, 0x01
        /*0010*/ 	.byte	0x02, 0x03, 0x00, 0x00, 0x02, 0x06, 0x01, 0x00, 0x04, 0x0b, 0x08, 0x00, 0x00, 0x00, 0x00, 0x00
        /*0020*/ 	.byte	0x00, 0x00, 0x00, 0x00


//--------------------- .nv.info.attn_fwd         --------------------------
	.section	.nv.info.attn_fwd,"",@"SHT_CUDA_INFO"
	.sectionflags	@""
	.align	4


	//----- nvinfo : EIATTR_CUDA_API_VERSION
	.align		4
        /*0000*/ 	.byte	0x04, 0x37
        /*0002*/ 	.short	(.L_8 - .L_7)
.L_7:
        /*0004*/ 	.word	0x00000082


	//----- nvinfo : EIATTR_KPARAM_INFO
	.align		4
.L_8:
        /*0008*/ 	.byte	0x04, 0x17
        /*000a*/ 	.short	(.L_10 - .L_9)
.L_9:
        /*000c*/ 	.word	0x00000000
        /*0010*/ 	.short	0x0019
        /*0012*/ 	.short	0x0080
        /*0014*/ 	.byte	0x00, 0xf4, 0x21, 0x00


	//----- nvinfo : EIATTR_KPARAM_INFO
	.align		4
.L_10:
        /*0018*/ 	.byte	0x04, 0x17
        /*001a*/ 	.short	(.L_12 - .L_11)
.L_11:
        /*001c*/ 	.word	0x00000000
        /*0020*/ 	.short	0x0018
        /*0022*/ 	.short	0x0078
        /*0024*/ 	.byte	0x00, 0xf4, 0x21, 0x00


	//----- nvinfo : EIATTR_KPARAM_INFO
	.align		4
.L_12:
        /*0028*/ 	.byte	0x04, 0x17
        /*002a*/ 	.short	(.L_14 - .L_13)
.L_13:
        /*002c*/ 	.word	0x00000000
        /*0030*/ 	.short	0x0017
        /*0032*/ 	.short	0x0070
        /*0034*/ 	.byte	0x00, 0xf0, 0x11, 0x00


	//----- nvinfo : EIATTR_KPARAM_INFO
	.align		4
.L_14:
        /*0038*/ 	.byte	0x04, 0x17
        /*003a*/ 	.short	(.L_16 - .L_15)
.L_15:
        /*003c*/ 	.word	0x00000000
        /*0040*/ 	.short	0x0016
        /*0042*/ 	.short	0x006c
        /*0044*/ 	.byte	0x00, 0xf0, 0x11, 0x00


	//----- nvinfo : EIATTR_KPARAM_INFO
	.align		4
.L_16:
        /*0048*/ 	.byte	0x04, 0x17
        /*004a*/ 	.short	(.L_18 - .L_17)
.L_17:
        /*004c*/ 	.word	0x00000000
        /*0050*/ 	.short	0x0015
        /*0052*/ 	.short	0x0068
        /*0054*/ 	.byte	0x00, 0xf0, 0x11, 0x00


	//----- nvinfo : EIATTR_KPARAM_INFO
	.align		4
.L_18:
        /*0058*/ 	.byte	0x04, 0x17
        /*005a*/ 	.short	(.L_20 - .L_19)
.L_19:
        /*005c*/ 	.word	0x00000000
        /*0060*/ 	.short	0x0014
        /*0062*/ 	.short	0x0064
        /*0064*/ 	.byte	0x00, 0xf0, 0x11, 0x00


	//----- nvinfo : EIATTR_KPARAM_INFO
	.align		4
.L_20:
        /*0068*/ 	.byte	0x04, 0x17
        /*006a*/ 	.short	(.L_22 - .L_21)
.L_21:
        /*006c*/ 	.word	0x00000000
        /*0070*/ 	.short	0x0013
        /*0072*/ 	.short	0x0060
        /*0074*/ 	.byte	0x00, 0xf0, 0x11, 0x00


	//----- nvinfo : EIATTR_KPARAM_INFO
	.align		4
.L_22:
        /*0078*/ 	.byte	0x04, 0x17
        /*007a*/ 	.short	(.L_24 - .L_23)
.L_23:
        /*007c*/ 	.word	0x00000000
        /*0080*/ 	.short	0x0012
        /*0082*/ 	.short	0x005c
        /*0084*/ 	.byte	0x00, 0xf0, 0x11, 0x00


	//----- nvinfo : EIATTR_KPARAM_INFO
	.align		4
.L_24:
        /*0088*/ 	.byte	0x04, 0x17
        /*008a*/ 	.short	(.L_26 - .L_25)
.L_25:
        /*008c*/ 	.word	0x00000000
        /*0090*/ 	.short	0x0011
        /*0092*/ 	.short	0x0058
        /*0094*/ 	.byte	0x00, 0xf0, 0x11, 0x00


	//----- nvinfo : EIATTR_KPARAM_INFO
	.align		4
.L_26:
        /*0098*/ 	.byte	0x04, 0x17
        /*009a*/ 	.short	(.L_28 - .L_27)
.L_27:
        /*009c*/ 	.word	0x00000000
        /*00a0*/ 	.short	0x0010
        /*00a2*/ 	.short	0x0054
        /*00a4*/ 	.byte	0x00, 0xf0, 0x11, 0x00


	//----- nvinfo : EIATTR_KPARAM_INFO
	.align		4
.L_28:
        /*00a8*/ 	.byte	0x04, 0x17
        /*00aa*/ 	.short	(.L_30 - .L_29)
.L_29:
        /*00ac*/ 	.word	0x00000000
        /*00b0*/ 	.short	0x000f
        /*00b2*/ 	.short	0x0050
        /*00b4*/ 	.byte	0x00, 0xf0, 0x11, 0x00


	//----- nvinfo : EIATTR_KPARAM_INFO
	.align		4
.L_30:
        /*00b8*/ 	.byte	0x04, 0x17
        /*00ba*/ 	.short	(.L_32 - .L_31)
.L_31:
        /*00bc*/ 	.word	0x00000000
        /*00c0*/ 	.short	0x000e
        /*00c2*/ 	.short	0x004c
        /*00c4*/ 	.byte	0x00, 0xf0, 0x11, 0x00


	//----- nvinfo : EIATTR_KPARAM_INFO
	.align		4
.L_32:
        /*00c8*/ 	.byte	0x04, 0x17
        /*00ca*/ 	.short	(.L_34 - .L_33)
.L_33:
        /*00cc*/ 	.word	0x00000000
        /*00d0*/ 	.short	0x000d
        /*00d2*/ 	.short	0x0048
        /*00d4*/ 	.byte	0x00, 0xf0, 0x11, 0x00


	//----- nvinfo : EIATTR_KPARAM_INFO
	.align		4
.L_34:
        /*00d8*/ 	.byte	0x04, 0x17
        /*00da*/ 	.short	(.L_36 - .L_35)
.L_35:
        /*00dc*/ 	.word	0x00000000
        /*00e0*/ 	.short	0x000c
        /*00e2*/ 	.short	0x0044
        /*00e4*/ 	.byte	0x00, 0xf0, 0x11, 0x00


	//----- nvinfo : EIATTR_KPARAM_INFO
	.align		4
.L_36:
        /*00e8*/ 	.byte	0x04, 0x17
        /*00ea*/ 	.short	(.L_38 - .L_37)
.L_37:
        /*00ec*/ 	.word	0x00000000
        /*00f0*/ 	.short	0x000b
        /*00f2*/ 	.short	0x0040
        /*00f4*/ 	.byte	0x00, 0xf0, 0x11, 0x00


	//----- nvinfo : EIATTR_KPARAM_INFO
	.align		4
.L_38:
        /*00f8*/ 	.byte	0x04, 0x17
        /*00fa*/ 	.short	(.L_40 - .L_39)
.L_39:
        /*00fc*/ 	.word	0x00000000
        /*0100*/ 	.short	0x000a
        /*0102*/ 	.short	0x003c
        /*0104*/ 	.byte	0x00, 0xf0, 0x11, 0x00


	//----- nvinfo : EIATTR_KPARAM_INFO
	.align		4
.L_40:
        /*0108*/ 	.byte	0x04, 0x17
        /*010a*/ 	.short	(.L_42 - .L_41)
.L_41:
        /*010c*/ 	.word	0x00000000
        /*0110*/ 	.short	0x0009
        /*0112*/ 	.short	0x0038
        /*0114*/ 	.byte	0x00, 0xf0, 0x11, 0x00


	//----- nvinfo : EIATTR_KPARAM_INFO
	.align		4
.L_42:
        /*0118*/ 	.byte	0x04, 0x17
        /*011a*/ 	.short	(.L_44 - .L_43)
.L_43:
        /*011c*/ 	.word	0x00000000
        /*0120*/ 	.short	0x0008
        /*0122*/ 	.short	0x0034
        /*0124*/ 	.byte	0x00, 0xf0, 0x11, 0x00


	//----- nvinfo : EIATTR_KPARAM_INFO
	.align		4
.L_44:
        /*0128*/ 	.byte	0x04, 0x17
        /*012a*/ 	.short	(.L_46 - .L_45)
.L_45:
        /*012c*/ 	.word	0x00000000
        /*0130*/ 	.short	0x0007
        /*0132*/ 	.short	0x0030
        /*0134*/ 	.byte	0x00, 0xf0, 0x11, 0x00


	//----- nvinfo : EIATTR_KPARAM_INFO
	.align		4
.L_46:
        /*0138*/ 	.byte	0x04, 0x17
        /*013a*/ 	.short	(.L_48 - .L_47)
.L_47:
        /*013c*/ 	.word	0x00000000
        /*0140*/ 	.short	0x0006
        /*0142*/ 	.short	0x002c
        /*0144*/ 	.byte	0x00, 0xf0, 0x11, 0x00


	//----- nvinfo : EIATTR_KPARAM_INFO
	.align		4
.L_48:
        /*0148*/ 	.byte	0x04, 0x17
        /*014a*/ 	.short	(.L_50 - .L_49)
.L_49:
        /*014c*/ 	.word	0x00000000
        /*0150*/ 	.short	0x0005
        /*0152*/ 	.short	0x0028
        /*0154*/ 	.byte	0x00, 0xf0, 0x11, 0x00


	//----- nvinfo : EIATTR_KPARAM_INFO
	.align		4
.L_50:
        /*0158*/ 	.byte	0x04, 0x17
        /*015a*/ 	.short	(.L_52 - .L_51)
.L_51:
        /*015c*/ 	.word	0x00000000
        /*0160*/ 	.short	0x0004
        /*0162*/ 	.short	0x0020
        /*0164*/ 	.byte	0x00, 0xf4, 0x21, 0x00


	//----- nvinfo : EIATTR_KPARAM_INFO
	.align		4
.L_52:
        /*0168*/ 	.byte	0x04, 0x17
        /*016a*/ 	.short	(.L_54 - .L_53)
.L_53:
        /*016c*/ 	.word	0x00000000
        /*0170*/ 	.short	0x0003
        /*0172*/ 	.short	0x0018
        /*0174*/ 	.byte	0x00, 0xf4, 0x21, 0x00


	//----- nvinfo : EIATTR_KPARAM_INFO
	.align		4
.L_54:
        /*0178*/ 	.byte	0x04, 0x17
        /*017a*/ 	.short	(.L_56 - .L_55)
.L_55:
        /*017c*/ 	.word	0x00000000
        /*0180*/ 	.short	0x0002
        /*0182*/ 	.short	0x0010
        /*0184*/ 	.byte	0x00, 0xf4, 0x21, 0x00


	//----- nvinfo : EIATTR_KPARAM_INFO
	.align		4
.L_56:
        /*0188*/ 	.byte	0x04, 0x17
        /*018a*/ 	.short	(.L_58 - .L_57)
.L_57:
        /*018c*/ 	.word	0x00000000
        /*0190*/ 	.short	0x0001
        /*0192*/ 	.short	0x0008
        /*0194*/ 	.byte	0x00, 0xf4, 0x21, 0x00


	//----- nvinfo : EIATTR_KPARAM_INFO
	.align		4
.L_58:
        /*0198*/ 	.byte	0x04, 0x17
        /*019a*/ 	.short	(.L_60 - .L_59)
.L_59:
        /*019c*/ 	.word	0x00000000
        /*01a0*/ 	.short	0x0000
        /*01a2*/ 	.short	0x0000
        /*01a4*/ 	.byte	0x00, 0xf4, 0x21, 0x00


	//----- nvinfo : EIATTR_SPARSE_MMA_MASK
	.align		4
.L_60:
        /*01a8*/ 	.byte	0x03, 0x50
        /*01aa*/ 	.short	0x0000


	//----- nvinfo : EIATTR_MAXREG_COUNT
	.align		4
        /*01ac*/ 	.byte	0x03, 0x1b
        /*01ae*/ 	.short	0x00ff


	//----- nvinfo : EIATTR_NUM_BARRIERS
	.align		4
        /*01b0*/ 	.byte	0x02, 0x4c
        /*01b2*/ 	.byte	0x01
	.zero		1


	//----- nvinfo : EIATTR_ANNOTATIONS
	.align		4
        /*01b4*/ 	.byte	0x04, 0x55
        /*01b6*/ 	.short	(.L_62 - .L_61)


	//   ....[0]....
.L_61:
        /*01b8*/ 	.word	0x00000001
        /*01bc*/ 	.byte	0x40, 0x02, 0x00, 0x00, 0x01, 0x00, 0x00, 0x00, 0x60, 0x03, 0x00, 0x00, 0x01, 0x00, 0x00, 0x00
        /* <DEDUP_REMOVED lines=2435> */
        /*99fc*/ 	.byte	0x90, 0x37, 0x04, 0x00


	//----- nvinfo : EIATTR_MERCURY_ISA_VERSION
	.align		4
.L_62:
        /*9a00*/ 	.byte	0x03, 0x5f
        /*9a02*/ 	.short	0x0101


	//----- nvinfo : EIATTR_COOP_GROUP_MASK_REGIDS
	.align		4
        /*9a04*/ 	.byte	0x04, 0x29
        /*9a06*/ 	.short	(.L_64 - .L_63)


	//   ....[0]....
.L_63:
        /*9a08*/ 	.word	0xffffffff


	//   ....[1]....
        /*9a0c*/ 	.word	0xffffffff


	//   ....[2]....
        /*9a10*/ 	.word	0xffffffff


	//   ....[3]....
        /*9a14*/ 	.word	0xffffffff


	//   ....[4]....
        /*9a18*/ 	.word	0xffffffff


	//   ....[5]....
        /*9a1c*/ 	.word	0xffffffff


	//   ....[6]....
        /*9a20*/ 	.word	0xffffffff


	//   ....[7]....
        /*9a24*/ 	.word	0xffffffff


	//   ....[8]....
        /*9a28*/ 	.word	0xffffffff


	//   ....[9]....
        /*9a2c*/ 	.word	0xffffffff


	//   ....[10]....
        /*9a30*/ 	.word	0xffffffff


	//   ....[11]....
        /*9a34*/ 	.word	0xffffffff


	//   ....[12]....
        /*9a38*/ 	.word	0xffffffff


	//   ....[13]....
        /*9a3c*/ 	.word	0xffffffff


	//   ....[14]....
        /*9a40*/ 	.word	0xffffffff


	//   ....[15]....
        /*9a44*/ 	.word	0xffffffff


	//----- nvinfo : EIATTR_COOP_GROUP_INSTR_OFFSETS
	.align		4
.L_64:
        /*9a48*/ 	.byte	0x04, 0x28
        /*9a4a*/ 	.short	(.L_66 - .L_65)


	//   ....[0]....
.L_65:
        /*9a4c*/ 	.word	0x00017bd0


	//   ....[1]....
        /*9a50*/ 	.word	0x00017d90


	//   ....[2]....
        /*9a54*/ 	.word	0x00017da0


	//   ....[3]....
        /*9a58*/ 	.word	0x00017dd0


	//   ....[4]....
        /*9a5c*/ 	.word	0x0001e290


	//   ....[5]....
        /*9a60*/ 	.word	0x0001e2d0


	//   ....[6]....
        /*9a64*/ 	.word	0x0001e2f0


	//   ....[7]....
        /*9a68*/ 	.word	0x0001e310


	//   ....[8]....
        /*9a6c*/ 	.word	0x000201b0


	//   ....[9]....
        /*9a70*/ 	.word	0x00020320


	//   ....[10]....
        /*9a74*/ 	.word	0x00020330


	//   ....[11]....
        /*9a78*/ 	.word	0x00020340


	//   ....[12]....
        /*9a7c*/ 	.word	0x00020390


	//   ....[13]....
        /*9a80*/ 	.word	0x000203a0


	//   ....[14]....
        /*9a84*/ 	.word	0x000203b0


	//   ....[15]....
        /*9a88*/ 	.word	0x000203c0


	//----- nvinfo : EIATTR_EXIT_INSTR_OFFSETS
	.align		4
.L_66:
        /*9a8c*/ 	.byte	0x04, 0x1c
        /*9a8e*/ 	.short	(.L_68 - .L_67)


	//   ....[0]....
.L_67:
        /*9a90*/ 	.word	0x00043be0


	//----- nvinfo : EIATTR_REQNTID
	.align		4
.L_68:
        /*9a94*/ 	.byte	0x04, 0x10
        /*9a96*/ 	.short	(.L_70 - .L_69)
.L_69:
        /*9a98*/ 	.word	0x00000100
        /*9a9c*/ 	.word	0x00000001
        /*9aa0*/ 	.word	0x00000001


	//----- nvinfo : EIATTR_CBANK_PARAM_SIZE
	.align		4
.L_70:
        /*9aa4*/ 	.byte	0x03, 0x19
        /*9aa6*/ 	.short	0x0088


	//----- nvinfo : EIATTR_PARAM_CBANK
	.align		4
        /*9aa8*/ 	.byte	0x04, 0x0a
        /*9aaa*/ 	.short	(.L_72 - .L_71)
	.align		4
.L_71:
        /*9aac*/ 	.word	index@(.nv.constant0.attn_fwd)
        /*9ab0*/ 	.short	0x0210
        /*9ab2*/ 	.short	0x0088


	//----- nvinfo : EIATTR_SW_WAR
	.align		4
.L_72:
        /*9ab4*/ 	.byte	0x04, 0x36
        /*9ab6*/ 	.short	(.L_74 - .L_73)
.L_73:
        /*9ab8*/ 	.word	0x00000008
.L_74:


//--------------------- .nv.callgraph             --------------------------
	.section	.nv.callgraph,"",@"SHT_CUDA_CALLGRAPH"
	.align	4
	.sectionentsize	8
	.align		4
        /*0000*/ 	.word	0x00000000
	.align		4
        /*0004*/ 	.word	0xffffffff
	.align		4
        /*0008*/ 	.word	0x00000000
	.align		4
        /*000c*/ 	.word	0xfffffffe
	.align		4
        /*0010*/ 	.word	0x00000000
	.align		4
        /*0014*/ 	.word	0xfffffffd
	.align		4
        /*0018*/ 	.word	0x00000000
	.align		4
        /*001c*/ 	.word	0xfffffffc


//--------------------- .nv.constant4             --------------------------
	.section	.nv.constant4,"a",@progbits
	.align	8
	.align		8
.nv.constant4:
        /*0000*/ 	.dword	_$_str


//--------------------- .text.attn_fwd            --------------------------
	.section	.text.attn_fwd,"ax",@progbits
	.align	128
        .global         attn_fwd
        .type           attn_fwd,@function
        .size           attn_fwd,(.L_x_3 - attn_fwd)
        .other          attn_fwd,@"STO_CUDA_ENTRY STV_DEFAULT"
attn_fwd:
.text.attn_fwd:
[----:B------:R-:W0:Y:S01]  /*0000*/  LDC R1, c[0x0][0x28] ;  /* 0x00000a00ff017b82 */ /* 0x000e220000000800 */
[----:B------:R-:W1:Y:S07]  /*0010*/  S2R R5, SR_CTAID.X ;  /* 0x0000000000057919 */ /* 0x000e6e0000002500 */
[----:B------:R-:W2:Y:S01]  /*0020*/  LDC.64 R2, c[0x0][0x240] ;  /* 0x00009000ff027b82 */ /* 0x000ea20000000a00 */
[----:B0-----:R-:W-:Y:S01]  /*0030*/  IADD3 R1, R1, -0x1490, RZ ;  /* 0xffffeb7001017810 */ /* 0x001fe20007ffe0ff */
[----:B------:R-:W-:Y:S01]  /*0040*/  ULDC.64 UR4, c[0x0][0x208] ;  /* 0x0000820000047ab9 */ /* 0x000fe20000000a00 */
[----:B------:R-:W1:Y:S01]  /*0050*/  S2R R92, SR_TID.X ;  /* 0x00000000005c7919 */ /* 0x000e620000002100 */
[----:B------:R-:W2:Y:S04]  /*0060*/  S2R R0, SR_CTAID.Y ;  /* 0x0000000000007919 */ /* 0x000ea80000002600 */
[----:B------:R-:W0:Y:S01]  /*0070*/  LDC.64 R6, c[0x0][0x210] ;  /* 0x00008400ff067b82 */ /* 0x000e220000000a00 */
[----:B------:R-:W3:Y:S07]  /*0080*/  S2R R4, SR_CgaCtaId ;  /* 0x0000000000047919 */ /* 0x000eee0000008800 */
[----:B------:R-:W4:Y:S08]  /*0090*/  LDC R26, c[0x0][0x248] ;  /* 0x00009200ff1a7b82 */ /* 0x000f300000000800 */
[----:B------:R-:W5:Y:S08]  /*00a0*/  LDC R75, c[0x0][0x248] ;  /* 0x00009200ff4b7b82 */ /* 0x000f700000000800 */
[----:B------:R-:W5:Y:S01]  /*00b0*/  LDC R62, c[0x0][0x248] ;  /* 0x00009200ff3e7b82 */ /* 0x000f620000000800 */
[----:B-1----:R-:W-:Y:S01]  /*00c0*/  PRMT R5, R92, 0x6540, R5 ;  /* 0x000065405c057816 */ /* 0x002fe20000000005 */
[----:B--2---:R-:W-:-:S06]  /*00d0*/  IMAD R0, R0, R2, RZ ;  /* 0x0000000200007224 */ /* 0x004fcc00078e02ff */
[----:B------:R-:W1:Y:S01]  /*00e0*/  LDC R58, c[0x0][0x248] ;  /* 0x00009200ff3a7b82 */ /* 0x000e620000000800 */
[----:B------:R-:W-:Y:S01]  /*00f0*/  IMAD R2, R5, R3, RZ ;  /* 0x0000000305027224 */ /* 0x000fe200078e02ff */
[----:B------:R-:W-:Y:S01]  /*0100*/  MOV R3, 0x400 ;  /* 0x0000040000037802 */ /* 0x000fe20000000f00 */
[----:B----4-:R-:W-:Y:S01]  /*0110*/  IMAD R24, R26, 0x90, RZ ;  /* 0x000000901a187824 */ /* 0x010fe200078e02ff */
[C---:B------:R-:W-:Y:S01]  /*0120*/  SHF.L.U32 R121, R0.reuse, 0x1, RZ ;  /* 0x0000000100797819 */ /* 0x040fe200000006ff */
[----:B------:R-:W-:Y:S01]  /*0130*/  IMAD.HI R0, R0, 0x2, RZ ;  /* 0x0000000200007827 */ /* 0x000fe200078e02ff */
[----:B------:R-:W-:Y:S02]  /*0140*/  SHF.L.U32 R120, R2, 0x1, RZ ;  /* 0x0000000102787819 */ /* 0x000fe400000006ff */
[----:B---3--:R-:W-:Y:S01]  /*0150*/  LEA R74, R4, R3, 0x18 ;  /* 0x00000003044a7211 */ /* 0x008fe200078ec0ff */
[----:B------:R-:W-:Y:S01]  /*0160*/  IMAD.HI R2, R2, 0x2, RZ ;  /* 0x0000000202027827 */ /* 0x000fe200078e02ff */
[----:B0-----:R-:W-:Y:S01]  /*0170*/  IADD3 R120, P0, P1, R120, R6, R121 ;  /* 0x0000000678787210 */ /* 0x001fe2000791e079 */
[----:B------:R-:W0:Y:S01]  /*0180*/  LDC R197, c[0x0][0x248] ;  /* 0x00009200ffc57b82 */ /* 0x000e220000000800 */
[----:B------:R-:W-:Y:S01]  /*0190*/  SHF.L.U32 R4, R92, 0x3, RZ ;  /* 0x000000035c047819 */ /* 0x000fe200000006ff */
[----:B------:R-:W-:Y:S01]  /*01a0*/  IMAD R43, R26, 0x48, RZ ;  /* 0x000000481a2b7824 */ /* 0x000fe200078e02ff */
[----:B------:R-:W-:Y:S01]  /*01b0*/  IADD3.X R121, R2, R7, R0, P0, P1 ;  /* 0x0000000702797210 */ /* 0x000fe200007e2400 */
[----:B------:R-:W-:Y:S01]  /*01c0*/  IMAD R13, R26, 0x28, RZ ;  /* 0x000000281a0d7824 */ /* 0x000fe200078e02ff */
[----:B------:R-:W-:Y:S01]  /*01d0*/  SHF.L.U32 R0, R92, 0x4, RZ ;  /* 0x000000045c007819 */ /* 0x000fe200000006ff */
[----:B------:R-:W-:Y:S01]  /*01e0*/  IMAD R17, R26, 0xa0, RZ ;  /* 0x000000a01a117824 */ /* 0x000fe200078e02ff */
[C---:B------:R-:W-:Y:S01]  /*01f0*/  SHF.L.U32 R2, R92.reuse, 0x7, RZ ;  /* 0x000000075c027819 */ /* 0x040fe200000006ff */
[----:B------:R-:W2:Y:S01]  /*0200*/  LDC R198, c[0x0][0x248] ;  /* 0x00009200ffc67b82 */ /* 0x000ea20000000800 */
[----:B------:R-:W-:Y:S01]  /*0210*/  SHF.L.U32 R5, R92, 0x2, RZ ;  /* 0x000000025c057819 */ /* 0x000fe200000006ff */
[----:B------:R-:W-:Y:S01]  /*0220*/  IMAD R7, R26, 0x50, RZ ;  /* 0x000000501a077824 */ /* 0x000fe200078e02ff */
[----:B------:R-:W-:Y:S01]  /*0230*/  LOP3.LUT R0, R0, 0xf0, RZ, 0xc0, !PT ;  /* 0x000000f000007812 */ /* 0x000fe200078ec0ff */
[----:B------:R-:W-:Y:S01]  /*0240*/  STL [R1+0x614], R74 ;  /* 0x0006144a01007387 */ /* 0x000fe20000100800 */
[----:B------:R-:W-:-:S02]  /*0250*/  LOP3.LUT R3, R2, 0x800, RZ, 0xc0, !PT ;  /* 0x0000080002037812 */ /* 0x000fc400078ec0ff */
[----:B------:R-:W-:Y:S01]  /*0260*/  LOP3.LUT R4, R4, 0x38, RZ, 0xc0, !PT ;  /* 0x0000003804047812 */ /* 0x000fe200078ec0ff */
[----:B------:R-:W-:Y:S01]  /*0270*/  IMAD R59, R26, 0x18, RZ ;  /* 0x000000181a3b7824 */ /* 0x000fe200078e02ff */
[----:B------:R-:W-:Y:S01]  /*0280*/  IADD3 R2, P0, R24, R120, RZ ;  /* 0x0000007818027210 */ /* 0x000fe20007f1e0ff */
[C---:B------:R-:W-:Y:S01]  /*0290*/  IMAD R21, R26.reuse, 0xb0, RZ ;  /* 0x000000b01a157824 */ /* 0x040fe200078e02ff */
[----:B------:R-:W-:Y:S01]  /*02a0*/  LOP3.LUT R5, R5, 0x3c0, RZ, 0xc0, !PT ;  /* 0x000003c005057812 */ /* 0x000fe200078ec0ff */
[C---:B------:R-:W-:Y:S01]  /*02b0*/  IMAD R9, R26.reuse, 0x60, RZ ;  /* 0x000000601a097824 */ /* 0x040fe200078e02ff */
[-C--:B------:R-:W-:Y:S01]  /*02c0*/  IADD3 R6, R3, R74.reuse, R0 ;  /* 0x0000004a03067210 */ /* 0x080fe20007ffe000 */
[C---:B------:R-:W-:Y:S01]  /*02d0*/  IMAD R50, R26.reuse, 0xc0, RZ ;  /* 0x000000c01a327824 */ /* 0x040fe200078e02ff */
[-C--:B------:R-:W-:Y:S01]  /*02e0*/  LEA.HI.X.SX32 R3, R43, R121.reuse, 0x1, P0 ;  /* 0x000000792b037211 */ /* 0x080fe200000f0eff */
[C---:B------:R-:W-:Y:S01]  /*02f0*/  IMAD R15, R26.reuse, 0x58, RZ ;  /* 0x000000581a0f7824 */ /* 0x040fe200078e02ff */
[----:B------:R-:W-:Y:S01]  /*0300*/  IADD3 R0, R5, R74, R4 ;  /* 0x0000004a05007210 */ /* 0x000fe20007ffe004 */
[C---:B------:R-:W-:Y:S01]  /*0310*/  IMAD R5, R26.reuse, 0x30, RZ ;  /* 0x000000301a057824 */ /* 0x040fe200078e02ff */
[-C--:B------:R-:W-:Y:S01]  /*0320*/  IADD3 R46, P0, R7, R120.reuse, RZ ;  /* 0x00000078072e7210 */ /* 0x080fe20007f1e0ff */
[----:B------:R3:W4:Y:S01]  /*0330*/  LDG.E.U16 R61, desc[UR4][R2.64] ;  /* 0x00000004023d7981 */ /* 0x000722000c1e1500 */
[----:B------:R-:W4:Y:S02]  /*0340*/  LDC R210, c[0x0][0x248] ;  /* 0x00009200ffd27b82 */ /* 0x000f240000000800 */
[----:B------:R-:W-:Y:S01]  /*0350*/  LEA.HI.X.SX32 R47, R13, R121, 0x1, P0 ;  /* 0x000000790d2f7211 */ /* 0x000fe200000f0eff */
[----:B------:R5:W-:Y:S01]  /*0360*/  STL [R1+0xa50], R6 ;  /* 0x000a500601007387 */ /* 0x000be20000100800 */
[----:B------:R-:W-:Y:S01]  /*0370*/  IADD3 R72, P2, R21, R120, RZ ;  /* 0x0000007815487210 */ /* 0x000fe20007f5e0ff */
[----:B------:R-:W-:-:S02]  /*0380*/  IMAD R16, R26, 0xd0, RZ ;  /* 0x000000d01a107824 */ /* 0x000fc400078e02ff */
[C---:B------:R-:W-:Y:S01]  /*0390*/  IMAD R11, R26.reuse, 0x70, RZ ;  /* 0x000000701a0b7824 */ /* 0x040fe200078e02ff */
[----:B------:R-:W4:Y:S01]  /*03a0*/  LDG.E.U16 R46, desc[UR4][R46.64] ;  /* 0x000000042e2e7981 */ /* 0x000f22000c1e1500 */
[-C--:B---3--:R-:W-:Y:S01]  /*03b0*/  IADD3 R2, P0, R5, R120.reuse, RZ ;  /* 0x0000007805027210 */ /* 0x088fe20007f1e0ff */
[C---:B------:R-:W-:Y:S01]  /*03c0*/  IMAD R22, R26.reuse, 0xe0, RZ ;  /* 0x000000e01a167824 */ /* 0x040fe200078e02ff */
[----:B------:R-:W3:Y:S01]  /*03d0*/  LDC R211, c[0x0][0x248] ;  /* 0x00009200ffd37b82 */ /* 0x000ee20000000800 */
[C---:B------:R-:W-:Y:S01]  /*03e0*/  IMAD R57, R26.reuse, 0x68, RZ ;  /* 0x000000681a397824 */ /* 0x040fe200078e02ff */
[-C--:B-----5:R-:W-:Y:S01]  /*03f0*/  IADD3 R6, P1, R17, R120.reuse, RZ ;  /* 0x0000007811067210 */ /* 0x0a0fe20007f3e0ff */
[C---:B------:R-:W-:Y:S01]  /*0400*/  IMAD R63, R26.reuse, 0x38, RZ ;  /* 0x000000381a3f7824 */ /* 0x040fe200078e02ff */
[-C--:B------:R-:W-:Y:S01]  /*0410*/  LEA.HI.X.SX32 R3, R59, R121.reuse, 0x1, P0 ;  /* 0x000000793b037211 */ /* 0x080fe200000f0eff */
[C---:B------:R-:W-:Y:S01]  /*0420*/  IMAD R33, R26.reuse, 0x12, RZ ;  /* 0x000000121a217824 */ /* 0x040fe200078e02ff */
[-C--:B------:R-:W-:Y:S01]  /*0430*/  LEA.HI.X.SX32 R7, R7, R121.reuse, 0x1, P1 ;  /* 0x0000007907077211 */ /* 0x080fe200008f0eff */
[C---:B------:R-:W-:Y:S01]  /*0440*/  IMAD R35, R26.reuse, 0x22, RZ ;  /* 0x000000221a237824 */ /* 0x040fe200078e02ff */
[-C--:B------:R-:W-:Y:S01]  /*0450*/  IADD3 R4, P0, R9, R120.reuse, RZ ;  /* 0x0000007809047210 */ /* 0x080fe20007f1e0ff */
[----:B------:R-:W-:Y:S01]  /*0460*/  IMAD R95, R26, 0xf0, RZ ;  /* 0x000000f01a5f7824 */ /* 0x000fe200078e02ff */
[-C--:B------:R-:W-:Y:S01]  /*0470*/  IADD3 R28, P1, R50, R120.reuse, RZ ;  /* 0x00000078321c7210 */ /* 0x080fe20007f3e0ff */
[----:B------:R5:W3:Y:S01]  /*0480*/  LDG.E.U16 R60, desc[UR4][R6.64] ;  /* 0x00000004063c7981 */ /* 0x000ae2000c1e1500 */
[-C--:B------:R-:W-:Y:S01]  /*0490*/  LEA.HI.X.SX32 R73, R15, R121.reuse, 0x1, P2 ;  /* 0x000000790f497211 */ /* 0x080fe200010f0eff */
[----:B------:R-:W3:Y:S01]  /*04a0*/  LDC R209, c[0x0][0x248] ;  /* 0x00009200ffd17b82 */ /* 0x000ee20000000800 */
[----:B------:R-:W-:Y:S01]  /*04b0*/  LEA.HI.X.SX32 R5, R5, R121, 0x1, P0 ;  /* 0x0000007905057211 */ /* 0x000fe200000f0eff */
[----:B------:R1:W3:Y:S01]  /*04c0*/  LDG.E.U16 R23, desc[UR4][R2.64] ;  /* 0x0000000402177981 */ /* 0x0002e2000c1e1500 */
[----:B------:R-:W-:-:S02]  /*04d0*/  IADD3 R8, P2, R16, R120, RZ ;  /* 0x0000007810087210 */ /* 0x000fc40007f5e0ff */
[-C--:B------:R-:W-:Y:S01]  /*04e0*/  IADD3 R68, P0, R11, R120.reuse, RZ ;  /* 0x000000780b447210 */ /* 0x080fe20007f1e0ff */
[----:B------:R0:W3:Y:S01]  /*04f0*/  LDG.E.U16 R66, desc[UR4][R4.64] ;  /* 0x0000000404427981 */ /* 0x0000e2000c1e1500 */
[-C--:B------:R-:W-:Y:S01]  /*0500*/  LEA.HI.X.SX32 R29, R9, R121.reuse, 0x1, P1 ;  /* 0x00000079091d7211 */ /* 0x080fe200008f0eff */
[----:B------:R-:W3:Y:S01]  /*0510*/  LDC R208, c[0x0][0x248] ;  /* 0x00009200ffd07b82 */ /* 0x000ee20000000800 */
[-C--:B-----5:R-:W-:Y:S01]  /*0520*/  IADD3 R6, P1, R22, R120.reuse, RZ ;  /* 0x0000007816067210 */ /* 0x0a0fe20007f3e0ff */
[C---:B------:R-:W-:Y:S01]  /*0530*/  IMAD R25, R26.reuse, 0x78, RZ ;  /* 0x000000781a197824 */ /* 0x040fe200078e02ff */
[-C--:B------:R-:W-:Y:S01]  /*0540*/  LEA.HI.X.SX32 R9, R57, R121.reuse, 0x1, P2 ;  /* 0x0000007939097211 */ /* 0x080fe200010f0eff */
[C---:B-1----:R-:W-:Y:S01]  /*0550*/  IMAD R3, R26.reuse, 0x9, RZ ;  /* 0x000000091a037824 */ /* 0x042fe200078e02ff */
[-C--:B------:R-:W-:Y:S01]  /*0560*/  LEA.HI.X.SX32 R69, R63, R121.reuse, 0x1, P0 ;  /* 0x000000793f457211 */ /* 0x080fe200000f0eff */
[C---:B------:R-:W-:Y:S01]  /*0570*/  IMAD R49, R26.reuse, 0x42, RZ ;  /* 0x000000421a317824 */ /* 0x040fe200078e02ff */
[-C--:B------:R-:W-:Y:S01]  /*0580*/  IADD3 R90, P0, R33, R120.reuse, RZ ;  /* 0x00000078215a7210 */ /* 0x080fe20007f1e0ff */
[C---:B0-----:R-:W-:Y:S01]  /*0590*/  IMAD R5, R26.reuse, 0x11, RZ ;  /* 0x000000111a057824 */ /* 0x041fe200078e02ff */
[-C--:B------:R-:W-:Y:S01]  /*05a0*/  LEA.HI.X.SX32 R7, R11, R121.reuse, 0x1, P1 ;  /* 0x000000790b077211 */ /* 0x080fe200008f0eff */
[C---:B------:R-:W-:Y:S01]  /*05b0*/  IMAD R53, R26.reuse, 0x52, RZ ;  /* 0x000000521a357824 */ /* 0x040fe200078e02ff */
[-C--:B------:R-:W-:Y:S01]  /*05c0*/  IADD3 R2, P1, R35, R120.reuse, RZ ;  /* 0x0000007823027210 */ /* 0x080fe20007f3e0ff */
[----:B------:R-:W5:Y:S01]  /*05d0*/  LDG.E.U16 R72, desc[UR4][R72.64] ;  /* 0x0000000448487981 */ /* 0x000f62000c1e1500 */
[-C--:B------:R-:W-:Y:S01]  /*05e0*/  IADD3 R10, P2, R95, R120.reuse, RZ ;  /* 0x000000785f0a7210 */ /* 0x080fe20007f5e0ff */
[----:B------:R-:W0:Y:S01]  /*05f0*/  LDC R206, c[0x0][0x248] ;  /* 0x00009200ffce7b82 */ /* 0x000e220000000800 */
[-C--:B------:R-:W-:Y:S01]  /*0600*/  LEA.HI.X.SX32 R91, R3, R121.reuse, 0x1, P0 ;  /* 0x00000079035b7211 */ /* 0x080fe200000f0eff */
[----:B------:R1:W5:Y:S01]  /*0610*/  LDG.E.U16 R67, desc[UR4][R8.64] ;  /* 0x0000000408437981 */ /* 0x000362000c1e1500 */
[-C--:B------:R-:W-:Y:S01]  /*0620*/  LEA.HI.X.SX32 R3, R5, R121.reuse, 0x1, P1 ;  /* 0x0000007905037211 */ /* 0x080fe200008f0eff */
[C---:B------:R-:W-:Y:S01]  /*0630*/  IMAD R19, R26.reuse, 0x29, RZ ;  /* 0x000000291a137824 */ /* 0x040fe200078e02ff */
[----:B------:R-:W-:Y:S01]  /*0640*/  LEA.HI.X.SX32 R11, R25, R121, 0x1, P2 ;  /* 0x00000079190b7211 */ /* 0x000fe200010f0eff */
[C---:B------:R-:W-:Y:S01]  /*0650*/  IMAD R39, R26.reuse, 0x32, RZ ;  /* 0x000000321a277824 */ /* 0x040fe200078e02ff */
[----:B------:R-:W5:Y:S01]  /*0660*/  LDG.E.U16 R28, desc[UR4][R28.64] ;  /* 0x000000041c1c7981 */ /* 0x000f62000c1e1500 */
[----:B------:R-:W5:Y:S03]  /*0670*/  LDC R207, c[0x0][0x248] ;  /* 0x00009200ffcf7b82 */ /* 0x000f660000000800 */
[----:B------:R2:W5:Y:S01]  /*0680*/  LDG.E.U16 R73, desc[UR4][R6.64] ;  /* 0x0000000406497981 */ /* 0x000562000c1e1500 */
[C---:B-1----:R-:W-:Y:S01]  /*0690*/  IMAD R9, R26.reuse, 0x21, RZ ;  /* 0x000000211a097824 */ /* 0x042fe200078e02ff */
[-C--:B------:R-:W-:Y:S01]  /*06a0*/  IADD3 R8, P2, R53, R120.reuse, RZ ;  /* 0x0000007835087210 */ /* 0x080fe20007f5e0ff */
[C---:B------:R-:W-:Y:S01]  /*06b0*/  IMAD R5, R26.reuse, 0x19, RZ ;  /* 0x000000191a057824 */ /* 0x040fe200078e02ff */
[----:B------:R1:W5:Y:S01]  /*06c0*/  LDG.E.U16 R89, desc[UR4][R2.64] ;  /* 0x0000000402597981 */ /* 0x000362000c1e1500 */
[C---:B------:R-:W-:Y:S01]  /*06d0*/  IMAD R184, R26.reuse, 0x92, RZ ;  /* 0x000000921ab87824 */ /* 0x040fe200078e02ff */
[----:B------:R-:W5:Y:S01]  /*06e0*/  LDC R205, c[0x0][0x248] ;  /* 0x00009200ffcd7b82 */ /* 0x000f620000000800 */
[C---:B------:R-:W-:Y:S01]  /*06f0*/  IMAD R55, R26.reuse, 0x62, RZ ;  /* 0x000000621a377824 */ /* 0x040fe200078e02ff */
[----:B------:R1:W5:Y:S01]  /*0700*/  LDG.E.U16 R14, desc[UR4][R10.64] ;  /* 0x000000040a0e7981 */ /* 0x000362000c1e1500 */
[----:B--2---:R-:W-:Y:S01]  /*0710*/  IADD3 R6, P1, R49, R120, RZ ;  /* 0x0000007831067210 */ /* 0x004fe20007f3e0ff */
[----:B------:R-:W-:-:S02]  /*0720*/  IMAD R192, R26, 0xd2, RZ ;  /* 0x000000d21ac07824 */ /* 0x000fc400078e02ff */
[C---:B------:R-:W-:Y:S01]  /*0730*/  IMAD R65, R26.reuse, 0x82, RZ ;  /* 0x000000821a417824 */ /* 0x040fe200078e02ff */
[-C--:B------:R-:W-:Y:S01]  /*0740*/  LEA.HI.X.SX32 R7, R9, R121.reuse, 0x1, P1 ;  /* 0x0000007909077211 */ /* 0x080fe200008f0eff */
[C---:B------:R-:W-:Y:S01]  /*0750*/  IMAD R27, R26.reuse, 0x41, RZ ;  /* 0x000000411a1b7824 */ /* 0x040fe200078e02ff */
[-C--:B------:R-:W-:Y:S01]  /*0760*/  LEA.HI.X.SX32 R9, R19, R121.reuse, 0x1, P2 ;  /* 0x0000007913097211 */ /* 0x080fe200010f0eff */
[C---:B------:R-:W-:Y:S01]  /*0770*/  IMAD R186, R26.reuse, 0xa2, RZ ;  /* 0x000000a21aba7824 */ /* 0x040fe200078e02ff */
[-C--:B------:R-:W-:Y:S01]  /*0780*/  IADD3 R4, P0, R39, R120.reuse, RZ ;  /* 0x0000007827047210 */ /* 0x080fe20007f1e0ff */
[C---:B------:R-:W-:Y:S01]  /*0790*/  IMAD R29, R26.reuse, 0x49, RZ ;  /* 0x000000491a1d7824 */ /* 0x040fe200078e02ff */
[----:B------:R-:W2:Y:S01]  /*07a0*/  LDG.E.U16 R87, desc[UR4][R6.64] ;  /* 0x0000000406577981 */ /* 0x000ea2000c1e1500 */
[C---:B-1----:R-:W-:Y:S01]  /*07b0*/  IMAD R3, R26.reuse, 0x31, RZ ;  /* 0x000000311a037824 */ /* 0x042fe200078e02ff */
[----:B------:R-:W-:Y:S01]  /*07c0*/  LEA.HI.X.SX32 R5, R5, R121, 0x1, P0 ;  /* 0x0000007905057211 */ /* 0x000fe200000f0eff */
[----:B------:R-:W1:Y:S01]  /*07d0*/  LDC R204, c[0x0][0x248] ;  /* 0x00009200ffcc7b82 */ /* 0x000e620000000800 */
[----:B------:R0:W2:Y:S01]  /*07e0*/  LDG.E.U16 R86, desc[UR4][R8.64] ;  /* 0x0000000408567981 */ /* 0x0000a2000c1e1500 */
[----:B------:R-:W-:Y:S01]  /*07f0*/  IADD3 R10, P0, R55, R120, RZ ;  /* 0x00000078370a7210 */ /* 0x000fe20007f1e0ff */
[----:B------:R-:W-:-:S02]  /*0800*/  IMAD R19, R26, 0x39, RZ ;  /* 0x000000391a137824 */ /* 0x000fc400078e02ff */
[----:B------:R0:W2:Y:S01]  /*0810*/  LDG.E.U16 R88, desc[UR4][R4.64] ;  /* 0x0000000404587981 */ /* 0x0000a2000c1e1500 */
[-C--:B------:R-:W-:Y:S01]  /*0820*/  LEA.HI.X.SX32 R11, R3, R121.reuse, 0x1, P0 ;  /* 0x00000079030b7211 */ /* 0x080fe200000f0eff */
[C---:B------:R-:W-:Y:S01]  /*0830*/  IMAD R150, R26.reuse, 0x10a, RZ ;  /* 0x0000010a1a967824 */ /* 0x040fe200078e02ff */
[----:B------:R-:W1:Y:S01]  /*0840*/  LDC R214, c[0x0][0x248] ;  /* 0x00009200ffd67b82 */ /* 0x000e620000000800 */
[C---:B------:R-:W-:Y:S02]  /*0850*/  IMAD R188, R26.reuse, 0xb2, RZ ;  /* 0x000000b21abc7824 */ /* 0x040fe400078e02ff */
[----:B------:R-:W-:Y:S01]  /*0860*/  IMAD R190, R26, 0xc2, RZ ;  /* 0x000000c21abe7824 */ /* 0x000fe200078e02ff */
[-C--:B0-----:R-:W-:Y:S01]  /*0870*/  IADD3 R8, P2, R184, R120.reuse, RZ ;  /* 0x00000078b8087210 */ /* 0x081fe20007f5e0ff */
[C---:B------:R-:W-:Y:S01]  /*0880*/  IMAD R3, R26.reuse, 0x72, RZ ;  /* 0x000000721a037824 */ /* 0x040fe200078e02ff */
[-C--:B------:R-:W-:Y:S01]  /*0890*/  IADD3 R6, P1, R65, R120.reuse, RZ ;  /* 0x0000007841067210 */ /* 0x080fe20007f3e0ff */
[----:B------:R0:W2:Y:S01]  /*08a0*/  LDG.E.U16 R85, desc[UR4][R10.64] ;  /* 0x000000040a557981 */ /* 0x0000a2000c1e1500 */
[-C--:B------:R-:W-:Y:S01]  /*08b0*/  LEA.HI.X.SX32 R9, R29, R121.reuse, 0x1, P2 ;  /* 0x000000791d097211 */ /* 0x080fe200010f0eff */
[C---:B------:R-:W-:Y:S01]  /*08c0*/  IMAD R29, R26.reuse, 0x69, RZ ;  /* 0x000000691a1d7824 */ /* 0x040fe200078e02ff */
[----:B------:R-:W-:Y:S01]  /*08d0*/  IADD3 R4, P0, R3, R120, RZ ;  /* 0x0000007803047210 */ /* 0x000fe20007f1e0ff */
[----:B------:R-:W-:Y:S01]  /*08e0*/  IMAD R194, R26, 0xe2, RZ ;  /* 0x000000e21ac27824 */ /* 0x000fe200078e02ff */
[----:B------:R-:W2:Y:S01]  /*08f0*/  LDC R101, c[0x0][0x248] ;  /* 0x00009200ff657b82 */ /* 0x000ea20000000800 */
[----:B------:R0:W2:Y:S01]  /*0900*/  LDG.E.U16 R82, desc[UR4][R8.64] ;  /* 0x0000000408527981 */ /* 0x0000a2000c1e1500 */
[----:B------:R-:W-:-:S02]  /*0910*/  LEA.HI.X.SX32 R5, R19, R121, 0x1, P0 ;  /* 0x0000007913057211 */ /* 0x000fc400000f0eff */
[-C--:B------:R-:W-:Y:S01]  /*0920*/  LEA.HI.X.SX32 R7, R27, R121.reuse, 0x1, P1 ;  /* 0x000000791b077211 */ /* 0x080fe200008f0eff */
[C---:B0-----:R-:W-:Y:S02]  /*0930*/  IMAD R11, R26.reuse, 0x51, RZ ;  /* 0x000000511a0b7824 */ /* 0x041fe400078e02ff */
[----:B------:R-:W-:Y:S01]  /*0940*/  IMAD R196, R26, 0xf2, RZ ;  /* 0x000000f21ac47824 */ /* 0x000fe200078e02ff */
[----:B------:R0:W-:Y:S01]  /*0950*/  STL [R1+0xa54], R0 ;  /* 0x000a540001007387 */ /* 0x0001e20000100800 */
[----:B------:R-:W2:Y:S01]  /*0960*/  LDC R203, c[0x0][0x248] ;  /* 0x00009200ffcb7b82 */ /* 0x000ea20000000800 */
[-C--:B------:R-:W-:Y:S02]  /*0970*/  IADD3 R8, P2, R192, R120.reuse, RZ ;  /* 0x00000078c0087210 */ /* 0x080fe40007f5e0ff */
[----:B------:R0:W2:Y:S01]  /*0980*/  LDG.E.U16 R84, desc[UR4][R4.64] ;  /* 0x0000000404547981 */ /* 0x0000a2000c1e1500 */
[-C--:B------:R-:W-:Y:S02]  /*0990*/  IADD3 R10, P0, R186, R120.reuse, RZ ;  /* 0x00000078ba0a7210 */ /* 0x080fe40007f1e0ff */
[-C--:B------:R-:W-:Y:S01]  /*09a0*/  LEA.HI.X.SX32 R9, R29, R121.reuse, 0x1, P2 ;  /* 0x000000791d097211 */ /* 0x080fe200010f0eff */
[----:B------:R-:W-:Y:S01]  /*09b0*/  IMAD R29, R26, 0x85, RZ ;  /* 0x000000851a1d7824 */ /* 0x000fe200078e02ff */
[-C--:B------:R-:W-:Y:S01]  /*09c0*/  IADD3 R30, P2, R150, R120.reuse, RZ ;  /* 0x00000078961e7210 */ /* 0x080fe20007f5e0ff */
[----:B------:R0:W2:Y:S01]  /*09d0*/  LDG.E.U16 R83, desc[UR4][R6.64] ;  /* 0x0000000406537981 */ /* 0x0000a2000c1e1500 */
[-C--:B------:R-:W-:Y:S01]  /*09e0*/  LEA.HI.X.SX32 R11, R11, R121.reuse, 0x1, P0 ;  /* 0x000000790b0b7211 */ /* 0x080fe200000f0eff */
[C---:B------:R-:W-:Y:S01]  /*09f0*/  IMAD R19, R26.reuse, 0x59, RZ ;  /* 0x000000591a137824 */ /* 0x040fe200078e02ff */
[----:B------:R-:W-:Y:S01]  /*0a00*/  LEA.HI.X.SX32 R31, R29, R121, 0x1, P2 ;  /* 0x000000791d1f7211 */ /* 0x000fe200010f0eff */
[----:B------:R-:W-:Y:S01]  /*0a10*/  IMAD R27, R26, 0x61, RZ ;  /* 0x000000611a1b7824 */ /* 0x000fe200078e02ff */
[-C--:B0-----:R-:W-:Y:S01]  /*0a20*/  IADD3 R4, P0, R188, R120.reuse, RZ ;  /* 0x00000078bc047210 */ /* 0x081fe20007f1e0ff */
[----:B------:R0:W2:Y:S01]  /*0a30*/  LDG.E.U16 R81, desc[UR4][R10.64] ;  /* 0x000000040a517981 */ /* 0x0000a2000c1e1500 */
[----:B------:R-:W2:Y:S01]  /*0a40*/  LDC R102, c[0x0][0x248] ;  /* 0x00009200ff667b82 */ /* 0x000ea20000000800 */
[----:B------:R-:W-:-:S02]  /*0a50*/  IADD3 R6, P1, R190, R120, RZ ;  /* 0x00000078be067210 */ /* 0x000fc40007f3e0ff */
[----:B------:R-:W4:Y:S01]  /*0a60*/  LDG.E.U16 R2, desc[UR4][R30.64] ;  /* 0x000000041e027981 */ /* 0x000f22000c1e1500 */
[-C--:B------:R-:W-:Y:S02]  /*0a70*/  LEA.HI.X.SX32 R5, R19, R121.reuse, 0x1, P0 ;  /* 0x0000007913057211 */ /* 0x080fe400000f0eff */
[-C--:B------:R-:W-:Y:S01]  /*0a80*/  LEA.HI.X.SX32 R7, R27, R121.reuse, 0x1, P1 ;  /* 0x000000791b077211 */ /* 0x080fe200008f0eff */
[----:B------:R-:W-:Y:S01]  /*0a90*/  IMAD R151, R26, 0x102, RZ ;  /* 0x000001021a977824 */ /* 0x000fe200078e02ff */
[-C--:B0-----:R-:W-:Y:S01]  /*0aa0*/  IADD3 R10, P0, R194, R120.reuse, RZ ;  /* 0x00000078c20a7210 */ /* 0x081fe20007f1e0ff */
[C---:B------:R-:W-:Y:S01]  /*0ab0*/  IMAD R11, R26.reuse, 0x71, RZ ;  /* 0x000000711a0b7824 */ /* 0x040fe200078e02ff */
[----:B------:R0:W2:Y:S01]  /*0ac0*/  LDG.E.U16 R80, desc[UR4][R4.64] ;  /* 0x0000000404507981 */ /* 0x0000a2000c1e1500 */
[----:B------:R-:W-:Y:S01]  /*0ad0*/  IMAD R19, R26, 0x79, RZ ;  /* 0x000000791a137824 */ /* 0x000fe200078e02ff */
[----:B------:R-:W2:Y:S02]  /*0ae0*/  LDC R212, c[0x0][0x248] ;  /* 0x00009200ffd47b82 */ /* 0x000ea40000000800 */
[----:B------:R-:W-:Y:S01]  /*0af0*/  LEA.HI.X.SX32 R11, R11, R121, 0x1, P0 ;  /* 0x000000790b0b7211 */ /* 0x000fe200000f0eff */
[----:B------:R1:W2:Y:S01]  /*0b00*/  LDG.E.U16 R79, desc[UR4][R6.64] ;  /* 0x00000004064f7981 */ /* 0x0002a2000c1e1500 */
[----:B------:R-:W-:Y:S01]  /*0b10*/  IADD3 R18, P0, R196, R120, RZ ;  /* 0x00000078c4127210 */ /* 0x000fe20007f1e0ff */
[----:B------:R-:W-:-:S02]  /*0b20*/  IMAD R27, R26, 0x81, RZ ;  /* 0x000000811a1b7824 */ /* 0x000fc400078e02ff */
[----:B------:R1:W2:Y:S01]  /*0b30*/  LDG.E.U16 R78, desc[UR4][R8.64] ;  /* 0x00000004084e7981 */ /* 0x0002a2000c1e1500 */
[C---:B0-----:R-:W-:Y:S01]  /*0b40*/  IMAD R5, R26.reuse, 0x5, RZ ;  /* 0x000000051a057824 */ /* 0x041fe200078e02ff */
[-C--:B------:R-:W-:Y:S01]  /*0b50*/  LEA.HI.X.SX32 R19, R19, R121.reuse, 0x1, P0 ;  /* 0x0000007913137211 */ /* 0x080fe200000f0eff */
[----:B------:R-:W0:Y:S01]  /*0b60*/  LDC R103, c[0x0][0x248] ;  /* 0x00009200ff677b82 */ /* 0x000e220000000800 */
[----:B------:R1:W2:Y:S02]  /*0b70*/  LDG.E.U16 R77, desc[UR4][R10.64] ;  /* 0x000000040a4d7981 */ /* 0x0002a4000c1e1500 */
[C---:B-1----:R-:W-:Y:S02]  /*0b80*/  IMAD R7, R26.reuse, 0xa, RZ ;  /* 0x0000000a1a077824 */ /* 0x042fe400078e02ff */
[C---:B------:R-:W-:Y:S01]  /*0b90*/  IMAD R37, R26.reuse, 0x24, RZ ;  /* 0x000000241a257824 */ /* 0x040fe200078e02ff */
[----:B------:R1:W2:Y:S02]  /*0ba0*/  LDG.E.U16 R76, desc[UR4][R18.64] ;  /* 0x00000004124c7981 */ /* 0x0002a4000c1e1500 */
[-C--:B------:R-:W-:Y:S01]  /*0bb0*/  IADD3 R4, P0, R7, R120.reuse, RZ ;  /* 0x0000007807047210 */ /* 0x080fe20007f1e0ff */
[C---:B------:R-:W-:Y:S01]  /*0bc0*/  IMAD R41, R26.reuse, 0x34, RZ ;  /* 0x000000341a297824 */ /* 0x040fe200078e02ff */
[----:B------:R-:W2:Y:S01]  /*0bd0*/  LDG.E.U16 R68, desc[UR4][R68.64] ;  /* 0x0000000444447981 */ /* 0x000ea2000c1e1500 */
[----:B------:R-:W0:Y:S01]  /*0be0*/  LDC R105, c[0x0][0x248] ;  /* 0x00009200ff697b82 */ /* 0x000e220000000800 */
[-C--:B------:R-:W-:Y:S01]  /*0bf0*/  LEA.HI.X.SX32 R5, R5, R121.reuse, 0x1, P0 ;  /* 0x0000007905057211 */ /* 0x080fe200000f0eff */
[C---:B------:R-:W-:Y:S01]  /*0c00*/  IMAD R71, R26.reuse, 0x88, RZ ;  /* 0x000000881a477824 */ /* 0x040fe200078e02ff */
[----:B------:R-:W2:Y:S04]  /*0c10*/  LDG.E.U16 R90, desc[UR4][R90.64] ;  /* 0x000000045a5a7981 */ /* 0x000ea8000c1e1500 */
[----:B------:R-:W3:Y:S01]  /*0c20*/  LDG.E.U16 R0, desc[UR4][R4.64] ;  /* 0x0000000404007981 */ /* 0x000ee2000c1e1500 */
[-C--:B------:R-:W-:Y:S01]  /*0c30*/  IADD3 R8, P1, R151, R120.reuse, RZ ;  /* 0x0000007897087210 */ /* 0x080fe20007f3e0ff */
[C---:B------:R-:W-:Y:S01]  /*0c40*/  IMAD R11, R26.reuse, 0x14, RZ ;  /* 0x000000141a0b7824 */ /* 0x040fe200078e02ff */
[----:B------:R-:W0:Y:S01]  /*0c50*/  LDC R106, c[0x0][0x248] ;  /* 0x00009200ff6a7b82 */ /* 0x000e220000000800 */
[C---:B------:R-:W-:Y:S01]  /*0c60*/  IMAD R20, R26.reuse, 0xa8, RZ ;  /* 0x000000a81a147824 */ /* 0x040fe200078e02ff */
[-C--:B------:R-:W-:Y:S01]  /*0c70*/  LEA.HI.X.SX32 R9, R27, R121.reuse, 0x1, P1 ;  /* 0x000000791b097211 */ /* 0x080fe200008f0eff */
[C---:B------:R-:W-:Y:S01]  /*0c80*/  IMAD R94, R26.reuse, 0xe8, RZ ;  /* 0x000000e81a5e7824 */ /* 0x040fe200078e02ff */
[-C--:B------:R-:W-:Y:S01]  /*0c90*/  IADD3 R6, P1, R11, R120.reuse, RZ ;  /* 0x000000780b067210 */ /* 0x080fe20007f3e0ff */
[C---:B------:R-:W-:Y:S01]  /*0ca0*/  IMAD R29, R26.reuse, 0x1a, RZ ;  /* 0x0000001a1a1d7824 */ /* 0x040fe200078e02ff */
[-C--:B------:R-:W-:Y:S01]  /*0cb0*/  IADD3 R12, P0, R13, R120.reuse, RZ ;  /* 0x000000780d0c7210 */ /* 0x080fe20007f1e0ff */
[----:B------:R1:W2:Y:S01]  /*0cc0*/  LDG.E.U16 R64, desc[UR4][R8.64] ;  /* 0x0000000408407981 */ /* 0x0002a2000c1e1500 */
[-C--:B------:R-:W-:Y:S01]  /*0cd0*/  LEA.HI.X.SX32 R7, R7, R121.reuse, 0x1, P1 ;  /* 0x0000007907077211 */ /* 0x080fe200008f0eff */
[----:B------:R-:W0:Y:S01]  /*0ce0*/  LDC R107, c[0x0][0x248] ;  /* 0x00009200ff6b7b82 */ /* 0x000e220000000800 */
[----:B------:R-:W-:Y:S01]  /*0cf0*/  IADD3 R10, P1, R37, R120, RZ ;  /* 0x00000078250a7210 */ /* 0x000fe20007f3e0ff */
[----:B------:R-:W-:Y:S01]  /*0d00*/  IMAD R27, R26, 0xd, RZ ;  /* 0x0000000d1a1b7824 */ /* 0x000fe200078e02ff */
[-C--:B------:R-:W-:Y:S01]  /*0d10*/  LEA.HI.X.SX32 R13, R11, R121.reuse, 0x1, P0 ;  /* 0x000000790b0d7211 */ /* 0x080fe200000f0eff */
[----:B------:R1:W2:Y:S01]  /*0d20*/  LDG.E.U16 R45, desc[UR4][R6.64] ;  /* 0x00000004062d7981 */ /* 0x0002a2000c1e1500 */
[----:B------:R-:W-:-:S02]  /*0d30*/  LEA.HI.X.SX32 R11, R33, R121, 0x1, P1 ;  /* 0x00000079210b7211 */ /* 0x000fc400008f0eff */
[-C--:B-1----:R-:W-:Y:S01]  /*0d40*/  IADD3 R18, P2, R43, R120.reuse, RZ ;  /* 0x000000782b127210 */ /* 0x082fe20007f5e0ff */
[----:B------:R-:W5:Y:S01]  /*0d50*/  LDG.E.U16 R36, desc[UR4][R12.64] ;  /* 0x000000040c247981 */ /* 0x000f62000c1e1500 */
[-C--:B------:R-:W-:Y:S01]  /*0d60*/  IADD3 R8, P0, R29, R120.reuse, RZ ;  /* 0x000000781d087210 */ /* 0x080fe20007f1e0ff */
[C---:B------:R-:W-:Y:S01]  /*0d70*/  IMAD R218, R26.reuse, 0xa4, RZ ;  /* 0x000000a41ada7824 */ /* 0x040fe200078e02ff */
[----:B------:R-:W1:Y:S01]  /*0d80*/  LDC R99, c[0x0][0x248] ;  /* 0x00009200ff637b82 */ /* 0x000e620000000800 */
[C---:B------:R-:W-:Y:S01]  /*0d90*/  IMAD R221, R26.reuse, 0xb4, RZ ;  /* 0x000000b41add7824 */ /* 0x040fe200078e02ff */
[----:B------:R-:W2:Y:S01]  /*0da0*/  LDG.E.U16 R51, desc[UR4][R120.64] ;  /* 0x0000000478337981 */ /* 0x000ea2000c1e1500 */
[-C--:B------:R-:W-:Y:S02]  /*0db0*/  IADD3 R6, P1, R41, R120.reuse, RZ ;  /* 0x0000007829067210 */ /* 0x080fe40007f3e0ff */
[-C--:B------:R-:W-:Y:S01]  /*0dc0*/  LEA.HI.X.SX32 R9, R27, R121.reuse, 0x1, P0 ;  /* 0x000000791b097211 */ /* 0x080fe200000f0eff */
[----:B------:R0:W2:Y:S01]  /*0dd0*/  LDG.E.U16 R44, desc[UR4][R10.64] ;  /* 0x000000040a2c7981 */ /* 0x0000a2000c1e1500 */
[-C--:B------:R-:W-:Y:S01]  /*0de0*/  LEA.HI.X.SX32 R7, R29, R121.reuse, 0x1, P1 ;  /* 0x000000791d077211 */ /* 0x080fe200008f0eff */
[----:B------:R-:W-:Y:S01]  /*0df0*/  IMAD R29, R26, 0x44, RZ ;  /* 0x000000441a1d7824 */ /* 0x000fe200078e02ff */
[----:B------:R-:W-:Y:S01]  /*0e00*/  LEA.HI.X.SX32 R19, R37, R121, 0x1, P2 ;  /* 0x0000007925137211 */ /* 0x000fe200010f0eff */
[----:B------:R-:W2:Y:S01]  /*0e10*/  LDG.E.U16 R32, desc[UR4][R8.64] ;  /* 0x0000000408207981 */ /* 0x000ea2000c1e1500 */
[-C--:B------:R-:W-:Y:S01]  /*0e20*/  IADD3 R30, P0, R57, R120.reuse, RZ ;  /* 0x00000078391e7210 */ /* 0x080fe20007f1e0ff */
[----:B------:R-:W1:Y:S02]  /*0e30*/  LDC R100, c[0x0][0x248] ;  /* 0x00009200ff647b82 */ /* 0x000e640000000800 */
[----:B------:R3:W2:Y:S01]  /*0e40*/  LDG.E.U16 R34, desc[UR4][R18.64] ;  /* 0x0000000412227981 */ /* 0x0006a2000c1e1500 */
[----:B0-----:R-:W-:-:S02]  /*0e50*/  IADD3 R10, P2, R71, R120, RZ ;  /* 0x00000078470a7210 */ /* 0x001fc40007f5e0ff */
[-C--:B------:R-:W-:Y:S01]  /*0e60*/  LEA.HI.X.SX32 R31, R41, R121.reuse, 0x1, P0 ;  /* 0x00000079291f7211 */ /* 0x080fe200000f0eff */
[C---:B------:R-:W-:Y:S01]  /*0e70*/  IMAD R27, R26.reuse, 0x2a, RZ ;  /* 0x0000002a1a1b7824 */ /* 0x040fe200078e02ff */
[----:B------:R-:W-:Y:S01]  /*0e80*/  LEA.HI.X.SX32 R11, R29, R121, 0x1, P2 ;  /* 0x000000791d0b7211 */ /* 0x000fe200010f0eff */
[----:B------:R-:W-:Y:S01]  /*0e90*/  IMAD R5, R26, 0x15, RZ ;  /* 0x000000151a057824 */ /* 0x000fe200078e02ff */
[----:B------:R0:W2:Y:S01]  /*0ea0*/  LDG.E.U16 R43, desc[UR4][R6.64] ;  /* 0x00000004062b7981 */ /* 0x0000a2000c1e1500 */
[----:B------:R-:W1:Y:S03]  /*0eb0*/  LDC R108, c[0x0][0x248] ;  /* 0x00009200ff6c7b82 */ /* 0x000e660000000800 */
[----:B------:R-:W2:Y:S01]  /*0ec0*/  LDG.E.U16 R30, desc[UR4][R30.64] ;  /* 0x000000041e1e7981 */ /* 0x000ea2000c1e1500 */
[----:B------:R-:W-:-:S04]  /*0ed0*/  IADD3 R4, P0, R27, R120, RZ ;  /* 0x000000781b047210 */ /* 0x000fc80007f1e0ff */
[----:B------:R-:W-:Y:S01]  /*0ee0*/  LEA.HI.X.SX32 R5, R5, R121, 0x1, P0 ;  /* 0x0000007905057211 */ /* 0x000fe200000f0eff */
[----:B------:R-:W1:Y:S08]  /*0ef0*/  LDC R104, c[0x0][0x248] ;  /* 0x00009200ff687b82 */ /* 0x000e700000000800 */
        /* <DEDUP_REMOVED lines=24> */
[----:B------:R-:W1:Y:S01]  /*1080*/  LDC R177, c[0x0][0x248] ;  /* 0x00009200ffb17b82 */ /* 0x000e620000000800 */
[----:B----4-:R4:W-:Y:S07]  /*1090*/  STL [R1+0x34], R2 ;  /* 0x0000340201007387 */ /* 0x0109ee0000100800 */
[----:B------:R-:W1:Y:S08]  /*10a0*/  LDC R182, c[0x0][0x248] ;  /* 0x00009200ffb67b82 */ /* 0x000e700000000800 */
[----:B------:R-:W1:Y:S01]  /*10b0*/  LDC R173, c[0x0][0x248] ;  /* 0x00009200ffad7b82 */ /* 0x000e620000000800 */
[----:B----4-:R-:W4:Y:S07]  /*10c0*/  LDG.E.U16 R2, desc[UR4][R10.64] ;  /* 0x000000040a027981 */ /* 0x010f2e000c1e1500 */
[----:B------:R-:W1:Y:S08]  /*10d0*/  LDC R178, c[0x0][0x248] ;  /* 0x00009200ffb27b82 */ /* 0x000e700000000800 */
[----:B------:R-:W1:Y:S08]  /*10e0*/  LDC R143, c[0x0][0x248] ;  /* 0x00009200ff8f7b82 */ /* 0x000e700000000800 */
[----:B------:R-:W1:Y:S01]  /*10f0*/  LDC R180, c[0x0][0x248] ;  /* 0x00009200ffb47b82 */ /* 0x000e620000000800 */
[----:B---3--:R3:W-:Y:S07]  /*1100*/  STL [R1+0x108], R0 ;  /* 0x0001080001007387 */ /* 0x0087ee0000100800 */
[----:B------:R-:W1:Y:S01]  /*1110*/  LDC R144, c[0x0][0x248] ;  /* 0x00009200ff907b82 */ /* 0x000e620000000800 */
[----:B---3--:R3:W4:Y:S01]  /*1120*/  LDG.E.U16 R0, desc[UR4][R4.64] ;  /* 0x0000000404007981 */ /* 0x008722000c1e1500 */
[-C--:B------:R-:W-:Y:S01]  /*1130*/  IADD3 R12, P1, R29, R120.reuse, RZ ;  /* 0x000000781d0c7210 */ /* 0x080fe20007f3e0ff */
[----:B------:R-:W-:Y:S01]  /*1140*/  IMAD R33, R26, 0x54, RZ ;  /* 0x000000541a217824 */ /* 0x000fe200078e02ff */
[----:B------:R-:W-:-:S04]  /*1150*/  IADD3 R18, P0, R20, R120, RZ ;  /* 0x0000007814127210 */ /* 0x000fc80007f1e0ff */
[----:B------:R-:W1:Y:S01]  /*1160*/  LDC R167, c[0x0][0x248] ;  /* 0x00009200ffa77b82 */ /* 0x000e620000000800 */
[-C--:B------:R-:W-:Y:S01]  /*1170*/  LEA.HI.X.SX32 R13, R35, R121.reuse, 0x1, P1 ;  /* 0x00000079230d7211 */ /* 0x080fe200008f0eff */
[C---:B------:R-:W-:Y:S01]  /*1180*/  IMAD R29, R26.reuse, 0x3a, RZ ;  /* 0x0000003a1a1d7824 */ /* 0x040fe200078e02ff */
[CC--:B0-----:R-:W-:Y:S01]  /*1190*/  IADD3 R6, P1, R33.reuse, R120.reuse, RZ ;  /* 0x0000007821067210 */ /* 0x0c1fe20007f3e0ff */
[C---:B------:R-:W-:Y:S01]  /*11a0*/  IMAD R35, R26.reuse, 0x64, RZ ;  /* 0x000000641a237824 */ /* 0x040fe200078e02ff */
[-C--:B------:R-:W-:Y:S01]  /*11b0*/  LEA.HI.X.SX32 R19, R33, R121.reuse, 0x1, P0 ;  /* 0x0000007921137211 */ /* 0x080fe200000f0eff */
[C---:B------:R-:W-:Y:S01]  /*11c0*/  IMAD R47, R26.reuse, 0xc8, RZ ;  /* 0x000000c81a2f7824 */ /* 0x040fe200078e02ff */
[-C--:B------:R-:W-:Y:S01]  /*11d0*/  LEA.HI.X.SX32 R7, R27, R121.reuse, 0x1, P1 ;  /* 0x000000791b077211 */ /* 0x080fe200008f0eff */
[C---:B------:R-:W-:Y:S01]  /*11e0*/  IMAD R27, R26.reuse, 0x1d, RZ ;  /* 0x0000001d1a1b7824 */ /* 0x040fe200078e02ff */
[-C--:B---3--:R-:W-:Y:S01]  /*11f0*/  IADD3 R4, P0, R29, R120.reuse, RZ ;  /* 0x000000781d047210 */ /* 0x088fe20007f1e0ff */
[----:B------:R0:W3:Y:S01]  /*1200*/  LDG.E.U16 R42, desc[UR4][R12.64] ;  /* 0x000000040c2a7981 */ /* 0x0000e2000c1e1500 */
[-C--:B------:R-:W-:Y:S01]  /*1210*/  IADD3 R8, P1, R35, R120.reuse, RZ ;  /* 0x0000007823087210 */ /* 0x080fe20007f3e0ff */
[----:B------:R-:W3:Y:S01]  /*1220*/  LDC R168, c[0x0][0x248] ;  /* 0x00009200ffa87b82 */ /* 0x000ee20000000800 */
[-C--:B------:R-:W-:Y:S01]  /*1230*/  IADD3 R10, P2, R47, R120.reuse, RZ ;  /* 0x000000782f0a7210 */ /* 0x080fe20007f5e0ff */
[----:B------:R5:W3:Y:S01]  /*1240*/  LDG.E.U16 R41, desc[UR4][R6.64] ;  /* 0x0000000406297981 */ /* 0x000ae2000c1e1500 */
[----:B------:R-:W-:Y:S01]  /*1250*/  LEA.HI.X.SX32 R5, R27, R121, 0x1, P0 ;  /* 0x000000791b057211 */ /* 0x000fe200000f0eff */
[----:B0-----:R-:W-:Y:S01]  /*1260*/  IMAD R13, R26, 0x74, RZ ;  /* 0x000000741a0d7824 */ /* 0x001fe200078e02ff */
[----:B------:R-:W-:-:S03]  /*1270*/  IADD3 R12, P0, R94, R120, RZ ;  /* 0x000000785e0c7210 */ /* 0x000fc60007f1e0ff */
[----:B------:R-:W0:Y:S01]  /*1280*/  LDC R155, c[0x0][0x248] ;  /* 0x00009200ff9b7b82 */ /* 0x000e220000000800 */
[-C--:B------:R-:W-:Y:S02]  /*1290*/  LEA.HI.X.SX32 R9, R39, R121.reuse, 0x1, P1 ;  /* 0x0000007927097211 */ /* 0x080fe400008f0eff */
[-C--:B------:R-:W-:Y:S01]  /*12a0*/  LEA.HI.X.SX32 R11, R35, R121.reuse, 0x1, P2 ;  /* 0x00000079230b7211 */ /* 0x080fe200010f0eff */
[----:B-----5:R-:W-:Y:S01]  /*12b0*/  STL [R1+0xec], R36 ;  /* 0x0000ec2401007387 */ /* 0x020fe20000100800 */
[C---:B------:R-:W-:Y:S02]  /*12c0*/  IADD3 R6, P1, R13.reuse, R120, RZ ;  /* 0x000000780d067210 */ /* 0x040fe40007f3e0ff */
[----:B------:R-:W-:Y:S01]  /*12d0*/  LEA.HI.X.SX32 R13, R13, R121, 0x1, P0 ;  /* 0x000000790d0d7211 */ /* 0x000fe200000f0eff */
[----:B--2---:R2:W-:Y:S01]  /*12e0*/  STL [R1+0xcc], R34 ;  /* 0x0000cc2201007387 */ /* 0x0045e20000100800 */
[----:B------:R-:W5:Y:S03]  /*12f0*/  LDC R201, c[0x0][0x248] ;  /* 0x00009200ffc97b82 */ /* 0x000f660000000800 */
[----:B------:R1:W-:Y:S01]  /*1300*/  STL [R1+0xf8], R32 ;  /* 0x0000f82001007387 */ /* 0x0003e20000100800 */
[----:B------:R-:W-:-:S03]  /*1310*/  IMAD R33, R26, 0x108, RZ ;  /* 0x000001081a217824 */ /* 0x000fc600078e02ff */
[----:B------:R1:W-:Y:S01]  /*1320*/  STL [R1+0xac], R30 ;  /* 0x0000ac1e01007387 */ /* 0x0003e20000100800 */
[----:B------:R-:W5:Y:S03]  /*1330*/  LDC R164, c[0x0][0x248] ;  /* 0x00009200ffa47b82 */ /* 0x000f660000000800 */
[----:B--2---:R-:W2:Y:S04]  /*1340*/  LDG.E.U16 R34, desc[UR4][R18.64] ;  /* 0x0000000412227981 */ /* 0x004ea8000c1e1500 */
[----:B-1----:R-:W5:Y:S01]  /*1350*/  LDG.E.U16 R32, desc[UR4][R10.64] ;  /* 0x000000040a207981 */ /* 0x002f62000c1e1500 */
[C---:B------:R-:W-:Y:S01]  /*1360*/  IMAD R31, R26.reuse, 0x84, RZ ;  /* 0x000000841a1f7824 */ /* 0x040fe200078e02ff */
[----:B------:R-:W1:Y:S02]  /*1370*/  LDC R172, c[0x0][0x248] ;  /* 0x00009200ffac7b82 */ /* 0x000e640000000800 */
[----:B------:R0:W3:Y:S04]  /*1380*/  LDG.E.U16 R40, desc[UR4][R8.64] ;  /* 0x0000000408287981 */ /* 0x0000e8000c1e1500 */
[----:B------:R0:W3:Y:S01]  /*1390*/  LDG.E.U16 R18, desc[UR4][R4.64] ;  /* 0x0000000404127981 */ /* 0x0000e2000c1e1500 */
[-C--:B------:R-:W-:Y:S01]  /*13a0*/  LEA.HI.X.SX32 R7, R29, R121.reuse, 0x1, P1 ;  /* 0x000000791d077211 */ /* 0x080fe200008f0eff */
[C---:B------:R-:W-:Y:S01]  /*13b0*/  IMAD R29, R26.reuse, 0x4a, RZ ;  /* 0x0000004a1a1d7824 */ /* 0x040fe200078e02ff */
[-C--:B------:R-:W-:Y:S01]  /*13c0*/  IADD3 R30, P2, R33, R120.reuse, RZ ;  /* 0x00000078211e7210 */ /* 0x080fe20007f5e0ff */
[C---:B------:R-:W-:Y:S01]  /*13d0*/  IMAD R27, R26.reuse, 0x25, RZ ;  /* 0x000000251a1b7824 */ /* 0x040fe200078e02ff */
[----:B------:R-:W1:Y:S01]  /*13e0*/  LDC R202, c[0x0][0x248] ;  /* 0x00009200ffca7b82 */ /* 0x000e620000000800 */
[CC--:B0-----:R-:W-:Y:S01]  /*13f0*/  IADD3 R8, P1, R31.reuse, R120.reuse, RZ ;  /* 0x000000781f087210 */ /* 0x0c1fe20007f3e0ff */
[----:B------:R-:W-:Y:S01]  /*1400*/  IMAD R19, R26, 0x94, RZ ;  /* 0x000000941a137824 */ /* 0x000fe200078e02ff */
[----:B------:R-:W-:Y:S01]  /*1410*/  LEA.HI.X.SX32 R31, R31, R121, 0x1, P2 ;  /* 0x000000791f1f7211 */ /* 0x000fe200010f0eff */
[----:B------:R0:W3:Y:S01]  /*1420*/  LDG.E.U16 R39, desc[UR4][R6.64] ;  /* 0x0000000406277981 */ /* 0x0000e2000c1e1500 */
[----:B------:R-:W-:-:S02]  /*1430*/  IADD3 R4, P0, R29, R120, RZ ;  /* 0x000000781d047210 */ /* 0x000fc40007f1e0ff */
[-C--:B------:R-:W-:Y:S01]  /*1440*/  LEA.HI.X.SX32 R9, R49, R121.reuse, 0x1, P1 ;  /* 0x0000007931097211 */ /* 0x080fe200008f0eff */
[----:B------:R-:W1:Y:S01]  /*1450*/  LDC R200, c[0x0][0x248] ;  /* 0x00009200ffc87b82 */ /* 0x000e620000000800 */
[-C--:B------:R-:W-:Y:S02]  /*1460*/  LEA.HI.X.SX32 R5, R27, R121.reuse, 0x1, P0 ;  /* 0x000000791b057211 */ /* 0x080fe400000f0eff */
[----:B------:R-:W-:Y:S01]  /*1470*/  IADD3 R10, P1, R19, R120, RZ ;  /* 0x00000078130a7210 */ /* 0x000fe20007f3e0ff */
[----:B------:R0:W3:Y:S02]  /*1480*/  LDG.E.U16 R38, desc[UR4][R8.64] ;  /* 0x0000000408267981 */ /* 0x0000e4000c1e1500 */
[C---:B0-----:R-:W-:Y:S01]  /*1490*/  IMAD R7, R26.reuse, 0x2d, RZ ;  /* 0x0000002d1a077824 */ /* 0x041fe200078e02ff */
[----:B------:R-:W-:Y:S01]  /*14a0*/  LEA.HI.X.SX32 R11, R29, R121, 0x1, P1 ;  /* 0x000000791d0b7211 */ /* 0x000fe200008f0eff */
[C---:B------:R-:W-:Y:S01]  /*14b0*/  IMAD R69, R26.reuse, 0x6a, RZ ;  /* 0x0000006a1a457824 */ /* 0x040fe200078e02ff */
[----:B------:R-:W0:Y:S01]  /*14c0*/  LDC R49, c[0x0][0x248] ;  /* 0x00009200ff317b82 */ /* 0x000e220000000800 */
[----:B------:R-:W-:-:S02]  /*14d0*/  IMAD R224, R26, 0xc4, RZ ;  /* 0x000000c41ae07824 */ /* 0x000fc400078e02ff */
[----:B------:R-:W3:Y:S01]  /*14e0*/  LDG.E.U16 R37, desc[UR4][R10.64] ;  /* 0x000000040a257981 */ /* 0x000ee2000c1e1500 */
[----:B------:R-:W-:-:S04]  /*14f0*/  IADD3 R8, P1, R218, R120, RZ ;  /* 0x00000078da087210 */ /* 0x000fc80007f3e0ff */
[----:B------:R-:W1:Y:S01]  /*1500*/  LDC R27, c[0x0][0x248] ;  /* 0x00009200ff1b7b82 */ /* 0x000e620000000800 */
[----:B------:R-:W-:-:S05]  /*1510*/  LEA.HI.X.SX32 R9, R53, R121, 0x1, P1 ;  /* 0x0000007935097211 */ /* 0x000fca00008f0eff */
[----:B------:R0:W3:Y:S02]  /*1520*/  LDG.E.U16 R36, desc[UR4][R8.64] ;  /* 0x0000000408247981 */ /* 0x0000e4000c1e1500 */
[----:B------:R-:W1:Y:S01]  /*1530*/  LDC R29, c[0x0][0x248] ;  /* 0x00009200ff1d7b82 */ /* 0x000e620000000800 */
[----:B0-----:R-:W-:-:S07]  /*1540*/  IMAD R9, R26, 0x35, RZ ;  /* 0x000000351a097824 */ /* 0x001fce00078e02ff */
[----:B------:R-:W0:Y:S08]  /*1550*/  LDC R53, c[0x0][0x248] ;  /* 0x00009200ff357b82 */ /* 0x000e300000000800 */
        /* <DEDUP_REMOVED lines=18> */
[----:B------:R-:W0:Y:S01]  /*1680*/  LDC R228, c[0x0][0x248] ;  /* 0x00009200ffe47b82 */ /* 0x000e220000000800 */
[----:B----4-:R4:W-:Y:S07]  /*1690*/  STL [R1+0x90], R2 ;  /* 0x0000900201007387 */ /* 0x0109ee0000100800 */
[----:B------:R-:W0:Y:S01]  /*16a0*/  LDC R233, c[0x0][0x248] ;  /* 0x00009200ffe97b82 */ /* 0x000e220000000800 */
[----:B----4-:R4:W3:Y:S07]  /*16b0*/  LDG.E.U16 R2, desc[UR4][R12.64] ;  /* 0x000000040c027981 */ /* 0x0108ee000c1e1500 */
[----:B------:R-:W0:Y:S08]  /*16c0*/  LDC R230, c[0x0][0x248] ;  /* 0x00009200ffe67b82 */ /* 0x000e300000000800 */
[----:B------:R-:W0:Y:S01]  /*16d0*/  LDC R231, c[0x0][0x248] ;  /* 0x00009200ffe77b82 */ /* 0x000e220000000800 */
[----:B------:R1:W3:Y:S01]  /*16e0*/  LDG.E.U16 R12, desc[UR4][R30.64] ;  /* 0x000000041e0c7981 */ /* 0x0002e2000c1e1500 */
[----:B----4-:R-:W-:-:S05]  /*16f0*/  IMAD R13, R26, 0x5a, RZ ;  /* 0x0000005a1a0d7824 */ /* 0x010fca00078e02ff */
[----:B------:R-:W-:Y:S01]  /*1700*/  IADD3 R6, P0, R13, R120, RZ ;  /* 0x000000780d067210 */ /* 0x000fe20007f1e0ff */
[----:B------:R-:W4:Y:S03]  /*1710*/  LDC R235, c[0x0][0x248] ;  /* 0x00009200ffeb7b82 */ /* 0x000f260000000800 */
[----:B------:R-:W-:-:S05]  /*1720*/  LEA.HI.X.SX32 R7, R7, R121, 0x1, P0 ;  /* 0x0000007907077211 */ /* 0x000fca00000f0eff */
[----:B------:R-:W4:Y:S01]  /*1730*/  LDG.E.U16 R6, desc[UR4][R6.64] ;  /* 0x0000000406067981 */ /* 0x000f22000c1e1500 */
[----:B-1----:R-:W1:Y:S03]  /*1740*/  LDC R31, c[0x0][0x248] ;  /* 0x00009200ff1f7b82 */ /* 0x002e660000000800 */
[----:B------:R0:W-:Y:S05]  /*1750*/  STL [R1+0xe8], R0 ;  /* 0x0000e80001007387 */ /* 0x0001ea0000100800 */
[----:B------:R-:W1:Y:S01]  /*1760*/  LDC R237, c[0x0][0x248] ;  /* 0x00009200ffed7b82 */ /* 0x000e620000000800 */
[----:B0-----:R0:W4:Y:S07]  /*1770*/  LDG.E.U16 R0, desc[UR4][R4.64] ;  /* 0x0000000404007981 */ /* 0x00112e000c1e1500 */
[----:B------:R-:W1:Y:S01]  /*1780*/  LDC R241, c[0x0][0x248] ;  /* 0x00009200fff17b82 */ /* 0x000e620000000800 */
[----:B0-----:R-:W-:-:S04]  /*1790*/  IADD3 R4, P2, R221, R120, RZ ;  /* 0x00000078dd047210 */ /* 0x001fc80007f5e0ff */
[-C--:B------:R-:W-:Y:S02]  /*17a0*/  LEA.HI.X.SX32 R5, R13, R121.reuse, 0x1, P2 ;  /* 0x000000790d057211 */ /* 0x080fe400010f0eff */
[----:B------:R-:W-:Y:S02]  /*17b0*/  IADD3 R8, P2, R69, R120, RZ ;  /* 0x0000007845087210 */ /* 0x000fe40007f5e0ff */
[----:B------:R-:W-:Y:S01]  /*17c0*/  SHF.L.U32 R13, R26, 0x3, RZ ;  /* 0x000000031a0d7819 */ /* 0x000fe200000006ff */
[----:B------:R0:W4:Y:S01]  /*17d0*/  LDG.E.U16 R35, desc[UR4][R4.64] ;  /* 0x0000000404237981 */ /* 0x000122000c1e1500 */
[----:B------:R-:W-:-:S05]  /*17e0*/  LEA.HI.X.SX32 R9, R9, R121, 0x1, P2 ;  /* 0x0000007909097211 */ /* 0x000fca00010f0eff */
[----:B------:R0:W4:Y:S04]  /*17f0*/  LDG.E.U16 R30, desc[UR4][R8.64] ;  /* 0x00000004081e7981 */ /* 0x000128000c1e1500 */
[----:B--2---:R-:W-:Y:S04]  /*1800*/  STL [R1+0x78], R34 ;  /* 0x0000782201007387 */ /* 0x004fe80000100800 */
[----:B-----5:R-:W-:Y:S04]  /*1810*/  STL [R1+0x60], R32 ;  /* 0x0000602001007387 */ /* 0x020fe80000100800 */
[----:B---3--:R2:W-:Y:S01]  /*1820*/  STL [R1+0xd8], R18 ;  /* 0x0000d81201007387 */ /* 0x0085e20000100800 */
[----:B------:R-:W-:-:S02]  /*1830*/  LEA R48, P0, R49, R120, 0x4 ;  /* 0x0000007831307211 */ /* 0x000fc400078020ff */
[-C--:B------:R-:W-:Y:S02]  /*1840*/  IADD3 R10, P1, R224, R120.reuse, RZ ;  /* 0x00000078e00a7210 */ /* 0x080fe40007f3e0ff */
[-C--:B------:R-:W-:Y:S02]  /*1850*/  LEA.HI.X.SX32 R49, R13, R121.reuse, 0x1, P0 ;  /* 0x000000790d317211 */ /* 0x080fe400000f0eff */
[----:B------:R-:W3:Y:S01]  /*1860*/  LDC R13, c[0x0][0x248] ;  /* 0x00009200ff0d7b82 */ /* 0x000ee20000000800 */
[----:B------:R-:W-:Y:S02]  /*1870*/  LEA.HI.X.SX32 R11, R55, R121, 0x1, P1 ;  /* 0x00000079370b7211 */ /* 0x000fe400008f0eff */
[-C--:B------:R-:W-:Y:S01]  /*1880*/  LEA R54, P1, R27, R120.reuse, 0x5 ;  /* 0x000000781b367211 */ /* 0x080fe200078228ff */
[----:B------:R-:W5:Y:S04]  /*1890*/  LDG.E.U16 R48, desc[UR4][R48.64] ;  /* 0x0000000430307981 */ /* 0x000f68000c1e1500 */
[----:B--2---:R-:W2:Y:S01]  /*18a0*/  LDC R18, c[0x0][0x248] ;  /* 0x00009200ff127b82 */ /* 0x004ea20000000800 */
[----:B0-----:R-:W-:Y:S01]  /*18b0*/  LEA R4, P2, R29, R120, 0x6 ;  /* 0x000000781d047211 */ /* 0x001fe200078430ff */
[----:B------:R0:W5:Y:S06]  /*18c0*/  LDG.E.U16 R34, desc[UR4][R10.64] ;  /* 0x000000040a227981 */ /* 0x00016c000c1e1500 */
[----:B------:R-:W1:Y:S01]  /*18d0*/  LDC R27, c[0x0][0x248] ;  /* 0x00009200ff1b7b82 */ /* 0x000e620000000800 */
[----:B------:R-:W-:-:S02]  /*18e0*/  SHF.L.U32 R5, R26, 0x5, RZ ;  /* 0x000000051a057819 */ /* 0x000fc400000006ff */
[C---:B------:R-:W-:Y:S02]  /*18f0*/  SHF.L.U32 R7, R26.reuse, 0x4, RZ ;  /* 0x000000041a077819 */ /* 0x040fe400000006ff */
[-C--:B------:R-:W-:Y:S02]  /*1900*/  LEA.HI.X.SX32 R5, R5, R121.reuse, 0x1, P2 ;  /* 0x0000007905057211 */ /* 0x080fe400010f0eff */
[----:B------:R-:W-:Y:S02]  /*1910*/  LEA.HI.X.SX32 R55, R7, R121, 0x1, P1 ;  /* 0x0000007907377211 */ /* 0x000fe400008f0eff */
[C---:B------:R-:W-:Y:S01]  /*1920*/  SHF.L.U32 R7, R26.reuse, 0x6, RZ ;  /* 0x000000061a077819 */ /* 0x040fe200000006ff */
[----:B------:R3:W5:Y:S01]  /*1930*/  LDG.E.U16 R57, desc[UR4][R4.64] ;  /* 0x0000000404397981 */ /* 0x000762000c1e1500 */
[C---:B------:R-:W-:Y:S02]  /*1940*/  SHF.L.U32 R9, R26.reuse, 0x7, RZ ;  /* 0x000000071a097819 */ /* 0x040fe400000006ff */
[C---:B0-----:R-:W-:Y:S01]  /*1950*/  SHF.L.U32 R11, R26.reuse, 0x8, RZ ;  /* 0x000000081a0b7819 */ /* 0x041fe200000006ff */
[----:B---3--:R-:W-:Y:S01]  /*1960*/  IMAD R13, R13, 0x110, RZ ;  /* 0x000001100d0d7824 */ /* 0x008fe200078e02ff */
[-C--:B------:R-:W-:Y:S01]  /*1970*/  LEA R8, P2, R75, R120.reuse, 0x9 ;  /* 0x000000784b087211 */ /* 0x080fe200078448ff */
[----:B------:R-:W-:Y:S01]  /*1980*/  IMAD R225, R26, 0xd4, RZ ;  /* 0x000000d41ae17824 */ /* 0x000fe200078e02ff */
[----:B------:R-:W3:Y:S01]  /*1990*/  LDG.E.U16 R54, desc[UR4][R54.64] ;  /* 0x0000000436367981 */ /* 0x000ee2000c1e1500 */
[----:B------:R-:W-:-:S04]  /*19a0*/  LEA R4, P1, R53, R120, 0x8 ;  /* 0x0000007835047211 */ /* 0x000fc800078240ff */
[-C--:B------:R-:W-:Y:S02]  /*19b0*/  LEA.HI.X.SX32 R5, R9, R121.reuse, 0x1, P1 ;  /* 0x0000007909057211 */ /* 0x080fe400008f0eff */
[----:B------:R-:W-:Y:S01]  /*19c0*/  LEA.HI.X.SX32 R9, R11, R121, 0x1, P2 ;  /* 0x000000790b097211 */ /* 0x000fe200010f0eff */
[----:B-1----:R-:W-:Y:S02]  /*19d0*/  IMAD R27, R27, 0x240, RZ ;  /* 0x000002401b1b7824 */ /* 0x002fe400078e02ff */
[----:B------:R-:W-:Y:S01]  /*19e0*/  IMAD R62, R62, 0x120, RZ ;  /* 0x000001203e3e7824 */ /* 0x000fe200078e02ff */
[----:B------:R-:W3:Y:S01]  /*19f0*/  LDG.E.U16 R55, desc[UR4][R4.64] ;  /* 0x0000000404377981 */ /* 0x000ee2000c1e1500 */
[----:B------:R-:W-:-:S03]  /*1a00*/  IMAD R226, R26, 0xe4, RZ ;  /* 0x000000e41ae27824 */ /* 0x000fc600078e02ff */
[----:B------:R-:W3:Y:S01]  /*1a10*/  LDG.E.U16 R56, desc[UR4][R8.64] ;  /* 0x0000000408387981 */ /* 0x000ee2000c1e1500 */
[C---:B------:R-:W-:Y:S02]  /*1a20*/  IMAD R229, R26.reuse, 0xf4, RZ ;  /* 0x000000f41ae57824 */ /* 0x040fe400078e02ff */
[C---:B------:R-:W-:Y:S02]  /*1a30*/  IMAD R185, R26.reuse, 0x8a, RZ ;  /* 0x0000008a1ab97824 */ /* 0x040fe400078e02ff */
[C---:B------:R-:W-:Y:S02]  /*1a40*/  IMAD R183, R26.reuse, 0x9a, RZ ;  /* 0x0000009a1ab77824 */ /* 0x040fe400078e02ff */
[C---:B------:R-:W-:Y:S02]  /*1a50*/  IMAD R187, R26.reuse, 0xaa, RZ ;  /* 0x000000aa1abb7824 */ /* 0x040fe400078e02ff */
[----:B------:R-:W-:Y:S01]  /*1a60*/  IMAD R189, R26, 0xba, RZ ;  /* 0x000000ba1abd7824 */ /* 0x000fe200078e02ff */
[----:B------:R0:W-:Y:S02]  /*1a70*/  STL [R1+0x48], R2 ;  /* 0x0000480201007387 */ /* 0x0001e40000100800 */
[----:B0-----:R-:W0:Y:S02]  /*1a80*/  LDC R2, c[0x0][0x248] ;  /* 0x00009200ff027b82 */ /* 0x001e240000000800 */
[----:B------:R1:W-:Y:S06]  /*1a90*/  STL [R1+0x38], R12 ;  /* 0x0000380c01007387 */ /* 0x0003ec0000100800 */
[----:B-1----:R-:W1:Y:S01]  /*1aa0*/  LDC R12, c[0x0][0x248] ;  /* 0x00009200ff0c7b82 */ /* 0x002e620000000800 */
[----:B0-----:R-:W-:-:S07]  /*1ab0*/  IMAD R29, R2, 0x210, RZ ;  /* 0x00000210021d7824 */ /* 0x001fce00078e02ff */
[----:B------:R-:W0:Y:S01]  /*1ac0*/  LDC R2, c[0x0][0x248] ;  /* 0x00009200ff027b82 */ /* 0x000e220000000800 */
[----:B----4-:R4:W-:Y:S07]  /*1ad0*/  STL [R1+0xc8], R0 ;  /* 0x0000c80001007387 */ /* 0x0109ee0000100800 */
[----:B----4-:R-:W4:Y:S01]  /*1ae0*/  LDC R0, c[0x0][0x248] ;  /* 0x00009200ff007b82 */ /* 0x010f220000000800 */
[----:B------:R2:W-:Y:S02]  /*1af0*/  STL [R1+0xb8], R6 ;  /* 0x0000b80601007387 */ /* 0x0005e40000100800 */
[----:B--2---:R-:W-:-:S04]  /*1b00*/  LEA R6, P0, R31, R120, 0x7 ;  /* 0x000000781f067211 */ /* 0x004fc800078038ff */
[-C--:B------:R-:W-:Y:S02]  /*1b10*/  LEA.HI.X.SX32 R7, R7, R121.reuse, 0x1, P0 ;  /* 0x0000007907077211 */ /* 0x080fe400000f0eff */
[-C--:B------:R-:W-:Y:S01]  /*1b20*/  IADD3 R10, P0, R29, R120.reuse, RZ ;  /* 0x000000781d0a7210 */ /* 0x080fe20007f1e0ff */
[----:B-1----:R-:W-:Y:S02]  /*1b30*/  IMAD R31, R12, 0x220, RZ ;  /* 0x000002200c1f7824 */ /* 0x002fe400078e02ff */
[----:B------:R1:W2:Y:S01]  /*1b40*/  LDG.E.U16 R52, desc[UR4][R6.64] ;  /* 0x0000000406347981 */ /* 0x0002a2000c1e1500 */
[----:B------:R-:W-:Y:S01]  /*1b50*/  LEA.HI.X.SX32 R11, R33, R121, 0x1, P0 ;  /* 0x00000079210b7211 */ /* 0x000fe200000f0eff */
[----:B------:R-:W-:Y:S02]  /*1b60*/  IMAD R33, R18, 0x230, RZ ;  /* 0x0000023012217824 */ /* 0x000fe400078e02ff */
[----:B------:R0:W-:Y:S01]  /*1b70*/  STL [R1+0xa8], R30 ;  /* 0x0000a81e01007387 */ /* 0x0001e20000100800 */
[----:B----4-:R-:W-:Y:S01]  /*1b80*/  IMAD R49, R0, 0x118, RZ ;  /* 0x0000011800317824 */ /* 0x010fe200078e02ff */
[-C--:B-1----:R-:W-:Y:S01]  /*1b90*/  IADD3 R6, P0, R13, R120.reuse, RZ ;  /* 0x000000780d067210 */ /* 0x082fe20007f1e0ff */
[----:B0-----:R-:W-:Y:S01]  /*1ba0*/  IMAD R9, R2, 0x250, RZ ;  /* 0x0000025002097824 */ /* 0x001fe200078e02ff */
[-C--:B------:R-:W-:Y:S01]  /*1bb0*/  IADD3 R32, P2, R33, R120.reuse, RZ ;  /* 0x0000007821207210 */ /* 0x080fe20007f5e0ff */
[----:B------:R0:W4:Y:S01]  /*1bc0*/  LDG.E.U16 R53, desc[UR4][R10.64] ;  /* 0x000000040a357981 */ /* 0x000122000c1e1500 */
[----:B------:R-:W-:-:S02]  /*1bd0*/  IADD3 R30, P1, R31, R120, RZ ;  /* 0x000000781f1e7210 */ /* 0x000fc40007f3e0ff */
[-C--:B------:R-:W-:Y:S01]  /*1be0*/  LEA.HI.X.SX32 R7, R71, R121.reuse, 0x1, P0 ;  /* 0x0000007947077211 */ /* 0x080fe200000f0eff */
[C---:B------:R-:W-:Y:S01]  /*1bf0*/  IMAD R71, R26.reuse, 0x7a, RZ ;  /* 0x0000007a1a477824 */ /* 0x040fe200078e02ff */
[-C--:B------:R-:W-:Y:S02]  /*1c00*/  IADD3 R12, P0, R27, R120.reuse, RZ ;  /* 0x000000781b0c7210 */ /* 0x080fe40007f1e0ff */
[-C--:B------:R-:W-:Y:S01]  /*1c10*/  LEA.HI.X.SX32 R31, R13, R121.reuse, 0x1, P1 ;  /* 0x000000790d1f7211 */ /* 0x080fe200008f0eff */
[----:B------:R1:W3:Y:S01]  /*1c20*/  LDG.E.U16 R27, desc[UR4][R6.64] ;  /* 0x00000004061b7981 */ /* 0x0002e2000c1e1500 */
[----:B------:R-:W-:Y:S01]  /*1c30*/  IADD3 R4, P1, R225, R120, RZ ;  /* 0x00000078e1047210 */ /* 0x000fe20007f3e0ff */
[----:B0-----:R-:W-:Y:S01]  /*1c40*/  IMAD R11, R26, 0x3d, RZ ;  /* 0x0000003d1a0b7824 */ /* 0x001fe200078e02ff */
[-C--:B------:R-:W-:Y:S01]  /*1c50*/  LEA.HI.X.SX32 R33, R49, R121.reuse, 0x1, P2 ;  /* 0x0000007931217211 */ /* 0x080fe200010f0eff */
[----:B------:R0:W2:Y:S01]  /*1c60*/  LDG.E.U16 R29, desc[UR4][R30.64] ;  /* 0x000000041e1d7981 */ /* 0x0000a2000c1e1500 */
[----:B------:R-:W-:-:S02]  /*1c70*/  LEA.HI.X.SX32 R13, R62, R121, 0x1, P0 ;  /* 0x000000793e0d7211 */ /* 0x000fc400000f0eff */
[-C--:B------:R-:W-:Y:S01]  /*1c80*/  IADD3 R8, P2, R226, R120.reuse, RZ ;  /* 0x00000078e2087210 */ /* 0x080fe20007f5e0ff */
[----:B------:R-:W5:Y:S01]  /*1c90*/  LDG.E.U16 R18, desc[UR4][R32.64] ;  /* 0x0000000420127981 */ /* 0x000f62000c1e1500 */
[-C--:B------:R-:W-:Y:S02]  /*1ca0*/  IADD3 R2, P0, R71, R120.reuse, RZ ;  /* 0x0000007847027210 */ /* 0x080fe40007f1e0ff */
[-C--:B------:R-:W-:Y:S01]  /*1cb0*/  LEA.HI.X.SX32 R5, R69, R121.reuse, 0x1, P1 ;  /* 0x0000007945057211 */ /* 0x080fe200008f0eff */
[----:B-1----:R-:W-:Y:S01]  /*1cc0*/  IMAD R7, R26, 0x45, RZ ;  /* 0x000000451a077824 */ /* 0x002fe200078e02ff */
[----:B------:R-:W-:Y:S01]  /*1cd0*/  IADD3 R10, P1, R9, R120, RZ ;  /* 0x00000078090a7210 */ /* 0x000fe20007f3e0ff */
[----:B0-----:R-:W-:Y:S01]  /*1ce0*/  IMAD R30, R58, 0x128, RZ ;  /* 0x000001283a1e7824 */ /* 0x001fe200078e02ff */
[-C--:B------:R-:W-:Y:S01]  /*1cf0*/  LEA.HI.X.SX32 R9, R3, R121.reuse, 0x1, P2 ;  /* 0x0000007903097211 */ /* 0x080fe200010f0eff */
[----:B------:R-:W-:Y:S01]  /*1d00*/  IMAD R31, R26, 0x4d, RZ ;  /* 0x0000004d1a1f7824 */ /* 0x000fe200078e02ff */
[-C--:B------:R-:W-:Y:S01]  /*1d10*/  LEA.HI.X.SX32 R3, R11, R121.reuse, 0x1, P0 ;  /* 0x000000790b037211 */ /* 0x080fe200000f0eff */
[----:B------:R0:W3:Y:S04]  /*1d20*/  LDG.E.U16 R33, desc[UR4][R4.64] ;  /* 0x0000000404217981 */ /* 0x0000e8000c1e1500 */
[----:B------:R1:W4:Y:S01]  /*1d30*/  LDG.E.U16 R0, desc[UR4][R2.64] ;  /* 0x0000000402007981 */ /* 0x000322000c1e1500 */
[----:B------:R-:W-:-:S02]  /*1d40*/  LEA.HI.X.SX32 R11, R30, R121, 0x1, P1 ;  /* 0x000000791e0b7211 */ /* 0x000fc400008f0eff */
[-C--:B------:R-:W-:Y:S01]  /*1d50*/  IADD3 R70, P2, R229, R120.reuse, RZ ;  /* 0x00000078e5467210 */ /* 0x080fe20007f5e0ff */
[----:B------:R-:W3:Y:S01]  /*1d60*/  LDG.E.U16 R12, desc[UR4][R12.64] ;  /* 0x000000040c0c7981 */ /* 0x000ee2000c1e1500 */
[-C--:B------:R-:W-:Y:S02]  /*1d70*/  IADD3 R6, P0, R185, R120.reuse, RZ ;  /* 0x00000078b9067210 */ /* 0x080fe40007f1e0ff */
[-C--:B0-----:R-:W-:Y:S01]  /*1d80*/  IADD3 R4, P1, R183, R120.reuse, RZ ;  /* 0x00000078b7047210 */ /* 0x081fe20007f3e0ff */
[----:B------:R0:W3:Y:S01]  /*1d90*/  LDG.E.U16 R32, desc[UR4][R8.64] ;  /* 0x0000000408207981 */ /* 0x0000e2000c1e1500 */
[-C--:B------:R-:W-:Y:S01]  /*1da0*/  LEA.HI.X.SX32 R71, R71, R121.reuse, 0x1, P2 ;  /* 0x0000007947477211 */ /* 0x080fe200010f0eff */
[C---:B-1----:R-:W-:Y:S01]  /*1db0*/  IMAD R3, R26.reuse, 0x55, RZ ;  /* 0x000000551a037824 */ /* 0x042fe200078e02ff */
[-C--:B------:R-:W-:Y:S02]  /*1dc0*/  IADD3 R2, P2, R187, R120.reuse, RZ ;  /* 0x00000078bb027210 */ /* 0x080fe40007f5e0ff */
[-C--:B------:R-:W-:Y:S01]  /*1dd0*/  LEA.HI.X.SX32 R7, R7, R121.reuse, 0x1, P0 ;  /* 0x0000007907077211 */ /* 0x080fe200000f0eff */
[----:B------:R1:W3:Y:S01]  /*1de0*/  LDG.E.U16 R13, desc[UR4][R10.64] ;  /* 0x000000040a0d7981 */ /* 0x0002e2000c1e1500 */
[-C--:B------:R-:W-:Y:S01]  /*1df0*/  LEA.HI.X.SX32 R5, R31, R121.reuse, 0x1, P1 ;  /* 0x000000791f057211 */ /* 0x080fe200008f0eff */
[----:B0-----:R-:W-:Y:S01]  /*1e00*/  IMAD R9, R26, 0x5d, RZ ;  /* 0x0000005d1a097824 */ /* 0x001fe200078e02ff */
[----:B------:R-:W-:Y:S01]  /*1e10*/  LEA.HI.X.SX32 R3, R3, R121, 0x1, P2 ;  /* 0x0000007903037211 */ /* 0x000fe200010f0eff */
[----:B------:R0:W2:Y:S01]  /*1e20*/  LDG.E.U16 R96, desc[UR4][R6.64] ;  /* 0x0000000406607981 */ /* 0x0000a2000c1e1500 */
[----:B-1----:R-:W-:-:S03]  /*1e30*/  IADD3 R10, P0, R189, R120, RZ ;  /* 0x00000078bd0a7210 */ /* 0x002fc60007f1e0ff */
[----:B------:R-:W3:Y:S01]  /*1e40*/  LDG.E.U16 R31, desc[UR4][R70.64] ;  /* 0x00000004461f7981 */ /* 0x000ee2000c1e1500 */
[----:B------:R-:W-:-:S03]  /*1e50*/  LEA.HI.X.SX32 R11, R9, R121, 0x1, P0 ;  /* 0x00000079090b7211 */ /* 0x000fc600000f0eff */
[----:B------:R-:W5:Y:S04]  /*1e60*/  LDG.E.U16 R93, desc[UR4][R4.64] ;  /* 0x00000004045d7981 */ /* 0x000f68000c1e1500 */
[----:B------:R-:W3:Y:S04]  /*1e70*/  LDG.E.U16 R58, desc[UR4][R10.64] ;  /* 0x000000040a3a7981 */ /* 0x000ee8000c1e1500 */
[----:B------:R1:W3:Y:S01]  /*1e80*/  LDG.E.U16 R70, desc[UR4][R2.64] ;  /* 0x0000000402467981 */ /* 0x0002e2000c1e1500 */
[C---:B------:R-:W-:Y:S02]  /*1e90*/  IMAD R191, R26.reuse, 0xca, RZ ;  /* 0x000000ca1abf7824 */ /* 0x040fe400078e02ff */
[----:B------:R-:W-:-:S02]  /*1ea0*/  IMAD R193, R26, 0xda, RZ ;  /* 0x000000da1ac17824 */ /* 0x000fc400078e02ff */
[C---:B------:R-:W-:Y:S01]  /*1eb0*/  IMAD R69, R26.reuse, 0x65, RZ ;  /* 0x000000651a457824 */ /* 0x040fe200078e02ff */
[-C--:B------:R-:W-:Y:S01]  /*1ec0*/  IADD3 R8, P1, R191, R120.reuse, RZ ;  /* 0x00000078bf087210 */ /* 0x080fe20007f3e0ff */
[C---:B------:R-:W-:Y:S01]  /*1ed0*/  IMAD R195, R26.reuse, 0xea, RZ ;  /* 0x000000ea1ac37824 */ /* 0x040fe200078e02ff */
[-C--:B0-----:R-:W-:Y:S01]  /*1ee0*/  IADD3 R6, P0, R193, R120.reuse, RZ ;  /* 0x00000078c1067210 */ /* 0x081fe20007f1e0ff */
[C---:B------:R-:W-:Y:S02]  /*1ef0*/  IMAD R7, R26.reuse, 0x6d, RZ ;  /* 0x0000006d1a077824 */ /* 0x040fe400078e02ff */
[C---:B------:R-:W-:Y:S01]  /*1f00*/  IMAD R215, R26.reuse, 0xfa, RZ ;  /* 0x000000fa1ad77824 */ /* 0x040fe200078e02ff */
[-C--:B------:R-:W-:Y:S01]  /*1f10*/  LEA.HI.X.SX32 R9, R69, R121.reuse, 0x1, P1 ;  /* 0x0000007945097211 */ /* 0x080fe200008f0eff */
[C---:B-1----:R-:W-:Y:S01]  /*1f20*/  IMAD R3, R26.reuse, 0x75, RZ ;  /* 0x000000751a037824 */ /* 0x042fe200078e02ff */
[-C--:B------:R-:W-:Y:S01]  /*1f30*/  IADD3 R2, P1, R195, R120.reuse, RZ ;  /* 0x00000078c3027210 */ /* 0x080fe20007f3e0ff */
[C---:B------:R-:W-:Y:S01]  /*1f40*/  IMAD R5, R26.reuse, 0x7d, RZ ;  /* 0x0000007d1a057824 */ /* 0x040fe200078e02ff */
[-C--:B------:R-:W-:Y:S01]  /*1f50*/  LEA.HI.X.SX32 R7, R7, R121.reuse, 0x1, P0 ;  /* 0x0000007907077211 */ /* 0x080fe200000f0eff */
[----:B------:R-:W-:Y:S01]  /*1f60*/  IMAD R11, R26, 0x6, RZ ;  /* 0x000000061a0b7824 */ /* 0x000fe200078e02ff */
[----:B------:R-:W-:Y:S01]  /*1f70*/  IADD3 R4, P0, R215, R120, RZ ;  /* 0x00000078d7047210 */ /* 0x000fe20007f1e0ff */
[----:B------:R0:W3:Y:S01]  /*1f80*/  LDG.E.U16 R91, desc[UR4][R8.64] ;  /* 0x00000004085b7981 */ /* 0x0000e2000c1e1500 */
[----:B------:R-:W-:-:S02]  /*1f90*/  LEA.HI.X.SX32 R3, R3, R121, 0x1, P1 ;  /* 0x0000007903037211 */ /* 0x000fc400008f0eff */
[----:B------:R-:W-:Y:S01]  /*1fa0*/  LEA.HI.X.SX32 R5, R5, R121, 0x1, P0 ;  /* 0x0000007905057211 */ /* 0x000fe200000f0eff */
[----:B------:R-:W3:Y:S01]  /*1fb0*/  LDG.E.U16 R75, desc[UR4][R6.64] ;  /* 0x00000004064b7981 */ /* 0x000ee2000c1e1500 */
[C---:B------:R-:W-:Y:S01]  /*1fc0*/  IMAD R69, R26.reuse, 0xc, RZ ;  /* 0x0000000c1a457824 */ /* 0x040fe200078e02ff */
[----:B------:R-:W-:Y:S02]  /*1fd0*/  IADD3 R162, P0, R11, R120, RZ ;  /* 0x000000780ba27210 */ /* 0x000fe40007f1e0ff */
[----:B------:R-:W3:Y:S01]  /*1fe0*/  LDG.E.U16 R71, desc[UR4][R2.64] ;  /* 0x0000000402477981 */ /* 0x000ee2000c1e1500 */
[----:B0-----:R-:W-:-:S03]  /*1ff0*/  IMAD R9, R26, 0x3, RZ ;  /* 0x000000031a097824 */ /* 0x001fc600078e02ff */
[----:B------:R0:W3:Y:S02]  /*2000*/  LDG.E.U16 R10, desc[UR4][R4.64] ;  /* 0x00000004040a7981 */ /* 0x0000e4000c1e1500 */
[----:B------:R-:W-:Y:S02]  /*2010*/  LEA.HI.X.SX32 R163, R9, R121, 0x1, P0 ;  /* 0x0000007909a37211 */ /* 0x000fe400000f0eff */
[----:B----4-:R1:W-:Y:S01]  /*2020*/  STL [R1+0x98], R0 ;  /* 0x0000980001007387 */ /* 0x0103e20000100800 */
[----:B0-----:R-:W-:Y:S01]  /*2030*/  IADD3 R4, P0, R59, R120, RZ ;  /* 0x000000783b047210 */ /* 0x001fe20007f1e0ff */
[C---:B------:R-:W-:Y:S02]  /*2040*/  IMAD R9, R26.reuse, 0x7, RZ ;  /* 0x000000071a097824 */ /* 0x040fe400078e02ff */
[C---:B------:R-:W-:Y:S01]  /*2050*/  IMAD R216, R26.reuse, 0x9c, RZ ;  /* 0x0000009c1ad87824 */ /* 0x040fe200078e02ff */
[C---:B------:R-:W-:Y:S01]  /*2060*/  SHF.L.U32 R148, R26.reuse, 0x1, RZ ;  /* 0x000000011a947819 */ /* 0x040fe200000006ff */
[C---:B------:R-:W-:Y:S01]  /*2070*/  IMAD R217, R26.reuse, 0xac, RZ ;  /* 0x000000ac1ad97824 */ /* 0x040fe200078e02ff */
[----:B------:R0:W4:Y:S01]  /*2080*/  LDG.E.U16 R162, desc[UR4][R162.64] ;  /* 0x00000004a2a27981 */ /* 0x000122000c1e1500 */
[----:B-1----:R-:W-:-:S05]  /*2090*/  IMAD R0, R26, 0x104, RZ ;  /* 0x000001041a007824 */ /* 0x002fca00078e02ff */
[-C--:B------:R-:W-:Y:S02]  /*20a0*/  IADD3 R2, P1, R0, R120.reuse, RZ ;  /* 0x0000007800027210 */ /* 0x080fe40007f3e0ff */
[-C--:B------:R-:W-:Y:S01]  /*20b0*/  LEA.HI.X.SX32 R5, R69, R121.reuse, 0x1, P0 ;  /* 0x0000007945057211 */ /* 0x080fe200000f0eff */
[----:B--2---:R-:W-:Y:S01]  /*20c0*/  STL [R1+0x8c], R96 ;  /* 0x00008c6001007387 */ /* 0x004fe20000100800 */
[-C--:B------:R-:W-:Y:S01]  /*20d0*/  LEA.HI.X.SX32 R3, R65, R121.reuse, 0x1, P1 ;  /* 0x0000007941037211 */ /* 0x080fe200008f0eff */
[C---:B------:R-:W-:Y:S01]  /*20e0*/  IMAD R59, R26.reuse, 0xe, RZ ;  /* 0x0000000e1a3b7824 */ /* 0x040fe200078e02ff */
[----:B------:R-:W-:Y:S01]  /*20f0*/  IADD3 R6, P1, R69, R120, RZ ;  /* 0x0000007845067210 */ /* 0x000fe20007f3e0ff */
[C---:B------:R-:W-:Y:S01]  /*2100*/  IMAD R220, R26.reuse, 0xbc, RZ ;  /* 0x000000bc1adc7824 */ /* 0x040fe200078e02ff */
[----:B0-----:R-:W0:Y:S02]  /*2110*/  LDC R163, c[0x0][0x248] ;  /* 0x00009200ffa37b82 */ /* 0x001e240000000800 */
[----:B------:R-:W-:Y:S01]  /*2120*/  LEA.HI.X.SX32 R7, R11, R121, 0x1, P1 ;  /* 0x000000790b077211 */ /* 0x000fe200008f0eff */
[----:B-----5:R-:W-:Y:S01]  /*2130*/  STL [R1+0x80], R93 ;  /* 0x0000805d01007387 */ /* 0x020fe20000100800 */
[----:B------:R-:W-:-:S03]  /*2140*/  IMAD R65, R26, 0x16, RZ ;  /* 0x000000161a417824 */ /* 0x000fc600078e02ff */
[----:B------:R-:W2:Y:S04]  /*2150*/  LDG.E.U16 R3, desc[UR4][R2.64] ;  /* 0x0000000402037981 */ /* 0x000ea8000c1e1500 */
[----:B---3--:R1:W-:Y:S04]  /*2160*/  STL [R1+0x74], R70 ;  /* 0x0000744601007387 */ /* 0x0083e80000100800 */
[----:B------:R3:W-:Y:S04]  /*2170*/  STL [R1+0x68], R58 ;  /* 0x0000683a01007387 */ /* 0x0007e80000100800 */
[----:B-1----:R-:W5:Y:S04]  /*2180*/  LDG.E.U16 R70, desc[UR4][R6.64] ;  /* 0x0000000406467981 */ /* 0x002f68000c1e1500 */
[----:B---3--:R1:W3:Y:S01]  /*2190*/  LDG.E.U16 R58, desc[UR4][R4.64] ;  /* 0x00000004043a7981 */ /* 0x0082e2000c1e1500 */
[----:B------:R-:W-:Y:S01]  /*21a0*/  IADD3 R8, P0, R59, R120, RZ ;  /* 0x000000783b087210 */ /* 0x000fe20007f1e0ff */
[----:B------:R-:W-:-:S02]  /*21b0*/  IMAD R69, R26, 0x1c, RZ ;  /* 0x0000001c1a457824 */ /* 0x000fc400078e02ff */
[C---:B------:R-:W-:Y:S01]  /*21c0*/  IMAD R11, R26.reuse, 0xb, RZ ;  /* 0x0000000b1a0b7824 */ /* 0x040fe200078e02ff */
[-C--:B------:R-:W-:Y:S02]  /*21d0*/  LEA.HI.X.SX32 R9, R9, R121.reuse, 0x1, P0 ;  /* 0x0000007909097211 */ /* 0x080fe400000f0eff */
[-C--:B------:R-:W-:Y:S02]  /*21e0*/  IADD3 R160, P0, R65, R120.reuse, RZ ;  /* 0x0000007841a07210 */ /* 0x080fe40007f1e0ff */
[-C--:B-1----:R-:W-:Y:S01]  /*21f0*/  IADD3 R4, P2, R63, R120.reuse, RZ ;  /* 0x000000783f047210 */ /* 0x082fe20007f5e0ff */
[----:B------:R-:W4:Y:S01]  /*2200*/  LDG.E.U16 R93, desc[UR4][R8.64] ;  /* 0x00000004085d7981 */ /* 0x000f22000c1e1500 */
[C---:B------:R-:W-:Y:S02]  /*2210*/  IADD3 R6, P1, R69.reuse, R120, RZ ;  /* 0x0000007845067210 */ /* 0x040fe40007f3e0ff */
[-C--:B------:R-:W-:Y:S02]  /*2220*/  LEA.HI.X.SX32 R5, R69, R121.reuse, 0x1, P2 ;  /* 0x0000007945057211 */ /* 0x080fe400010f0eff */
[-C--:B------:R-:W-:Y:S01]  /*2230*/  LEA.HI.X.SX32 R161, R11, R121.reuse, 0x1, P0 ;  /* 0x000000790ba17211 */ /* 0x080fe200000f0eff */
[C---:B------:R-:W-:Y:S01]  /*2240*/  IMAD R11, R26.reuse, 0x2c, RZ ;  /* 0x0000002c1a0b7824 */ /* 0x040fe200078e02ff */
[----:B------:R-:W-:Y:S01]  /*2250*/  LEA.HI.X.SX32 R7, R59, R121, 0x1, P1 ;  /* 0x000000793b077211 */ /* 0x000fe200008f0eff */
[----:B------:R1:W2:Y:S04]  /*2260*/  LDG.E.U16 R0, desc[UR4][R4.64] ;  /* 0x0000000404007981 */ /* 0x0002a8000c1e1500 */
[----:B------:R0:W2:Y:S01]  /*2270*/  LDG.E.U16 R2, desc[UR4][R6.64] ;  /* 0x0000000406027981 */ /* 0x0000a2000c1e1500 */
[----:B------:R-:W-:-:S03]  /*2280*/  IMAD R63, R26, 0x3c, RZ ;  /* 0x0000003c1a3f7824 */ /* 0x000fc600078e02ff */
[----:B------:R-:W-:Y:S01]  /*2290*/  STL [R1+0x5c], R91 ;  /* 0x00005c5b01007387 */ /* 0x000fe20000100800 */
[-C--:B-1----:R-:W-:Y:S01]  /*22a0*/  IADD3 R4, P0, R11, R120.reuse, RZ ;  /* 0x000000780b047210 */ /* 0x082fe20007f1e0ff */
[C---:B------:R-:W-:Y:S02]  /*22b0*/  IMAD R9, R26.reuse, 0xf, RZ ;  /* 0x0000000f1a097824 */ /* 0x040fe400078e02ff */
[----:B------:R1:W2:Y:S01]  /*22c0*/  LDG.E.U16 R160, desc[UR4][R160.64] ;  /* 0x00000004a0a07981 */ /* 0x0002a2000c1e1500 */
[----:B------:R-:W-:Y:S01]  /*22d0*/  LEA.HI.X.SX32 R5, R65, R121, 0x1, P0 ;  /* 0x0000007941057211 */ /* 0x000fe200000f0eff */
[C---:B------:R-:W-:Y:S02]  /*22e0*/  IMAD R59, R26.reuse, 0x1e, RZ ;  /* 0x0000001e1a3b7824 */ /* 0x040fe400078e02ff */
[----:B------:R-:W-:Y:S04]  /*22f0*/  STL [R1+0x50], R75 ;  /* 0x0000504b01007387 */ /* 0x000fe80000100800 */
[----:B------:R1:W-:Y:S01]  /*2300*/  STL [R1+0x44], R71 ;  /* 0x0000444701007387 */ /* 0x0003e20000100800 */
[-C--:B0-----:R-:W-:Y:S01]  /*2310*/  IADD3 R6, P1, R63, R120.reuse, RZ ;  /* 0x000000783f067210 */ /* 0x081fe20007f3e0ff */
[----:B------:R-:W-:Y:S01]  /*2320*/  IMAD R69, R26, 0x5c, RZ ;  /* 0x0000005c1a457824 */ /* 0x000fe200078e02ff */
[----:B-1----:R-:W0:Y:S01]  /*2330*/  LDC R161, c[0x0][0x248] ;  /* 0x00009200ffa17b82 */ /* 0x002e220000000800 */
[----:B------:R1:W-:Y:S01]  /*2340*/  STL [R1+0x3c], R10 ;  /* 0x00003c0a01007387 */ /* 0x0003e20000100800 */
[----:B------:R-:W-:-:S03]  /*2350*/  IADD3 R8, P0, R59, R120, RZ ;  /* 0x000000783b087210 */ /* 0x000fc60007f1e0ff */
[----:B------:R1:W2:Y:S02]  /*2360*/  LDG.E.U16 R71, desc[UR4][R4.64] ;  /* 0x0000000404477981 */ /* 0x0002a4000c1e1500 */
[----:B-1----:R-:W-:-:S04]  /*2370*/  IADD3 R10, P2, R15, R120, RZ ;  /* 0x000000780f0a7210 */ /* 0x002fc80007f5e0ff */
[-C--:B------:R-:W-:Y:S02]  /*2380*/  LEA.HI.X.SX32 R11, R11, R121.reuse, 0x1, P2 ;  /* 0x000000790b0b7211 */ /* 0x080fe400010f0eff */
[----:B------:R-:W-:Y:S02]  /*2390*/  IADD3 R4, P2, R25, R120, RZ ;  /* 0x0000007819047210 */ /* 0x000fe40007f5e0ff */
[-C--:B------:R-:W-:Y:S01]  /*23a0*/  LEA.HI.X.SX32 R9, R9, R121.reuse, 0x1, P0 ;  /* 0x0000007909097211 */ /* 0x080fe200000f0eff */
[----:B------:R1:W2:Y:S01]  /*23b0*/  LDG.E.U16 R91, desc[UR4][R10.64] ;  /* 0x000000040a5b7981 */ /* 0x0002a2000c1e1500 */
[-C--:B------:R-:W-:Y:S02]  /*23c0*/  LEA.HI.X.SX32 R7, R59, R121.reuse, 0x1, P1 ;  /* 0x000000793b077211 */ /* 0x080fe400008f0eff */
[----:B------:R-:W-:Y:S01]  /*23d0*/  LEA.HI.X.SX32 R5, R63, R121, 0x1, P2 ;  /* 0x000000793f057211 */ /* 0x000fe200010f0eff */
[----:B------:R-:W2:Y:S04]  /*23e0*/  LDG.E.U16 R75, desc[UR4][R8.64] ;  /* 0x00000004084b7981 */ /* 0x000ea8000c1e1500 */
[----:B-----5:R5:W-:Y:S04]  /*23f0*/  STL [R1+0x104], R70 ;  /* 0x0001044601007387 */ /* 0x020be80000100800 */
[----:B---3--:R3:W-:Y:S04]  /*2400*/  STL [R1+0xfc], R58 ;  /* 0x0000fc3a01007387 */ /* 0x0087e80000100800 */
[----:B-----5:R-:W5:Y:S04]  /*2410*/  LDG.E.U16 R70, desc[UR4][R6.64] ;  /* 0x0000000406467981 */ /* 0x020f68000c1e1500 */
[----:B---3--:R3:W5:Y:S01]  /*2420*/  LDG.E.U16 R58, desc[UR4][R4.64] ;  /* 0x00000004043a7981 */ /* 0x008762000c1e1500 */
[----:B------:R-:W-:-:S02]  /*2430*/  IMAD R25, R26, 0x26, RZ ;  /* 0x000000261a197824 */ /* 0x000fc400078e02ff */
[C---:B------:R-:W-:Y:S02]  /*2440*/  IMAD R15, R26.reuse, 0x13, RZ ;  /* 0x000000131a0f7824 */ /* 0x040fe400078e02ff */
[C---:B------:R-:W-:Y:S01]  /*2450*/  IMAD R63, R26.reuse, 0x2e, RZ ;  /* 0x0000002e1a3f7824 */ /* 0x040fe200078e02ff */
[-C--:B------:R-:W-:Y:S01]  /*2460*/  IADD3 R158, P0, R25, R120.reuse, RZ ;  /* 0x00000078199e7210 */ /* 0x080fe20007f1e0ff */
[C---:B-1----:R-:W-:Y:S02]  /*2470*/  IMAD R11, R26.reuse, 0x17, RZ ;  /* 0x000000171a0b7824 */ /* 0x042fe400078e02ff */
[C---:B------:R-:W-:Y:S01]  /*2480*/  IMAD R65, R26.reuse, 0x4c, RZ ;  /* 0x0000004c1a417824 */ /* 0x040fe200078e02ff */
[-C--:B------:R-:W-:Y:S02]  /*2490*/  LEA.HI.X.SX32 R159, R15, R121.reuse, 0x1, P0 ;  /* 0x000000790f9f7211 */ /* 0x080fe400000f0eff */
[-C--:B---3--:R-:W-:Y:S01]  /*24a0*/  IADD3 R4, P0, R63, R120.reuse, RZ ;  /* 0x000000783f047210 */ /* 0x088fe20007f1e0ff */
[----:B------:R-:W-:Y:S01]  /*24b0*/  IMAD R59, R26, 0x98, RZ ;  /* 0x000000981a3b7824 */ /* 0x000fe200078e02ff */
[----:B------:R-:W-:Y:S01]  /*24c0*/  IADD3 R8, P1, R65, R120, RZ ;  /* 0x0000007841087210 */ /* 0x000fe20007f3e0ff */
[----:B----4-:R-:W-:Y:S01]  /*24d0*/  STL [R1+0x100], R93 ;  /* 0x0001005d01007387 */ /* 0x010fe20000100800 */
[----:B------:R-:W-:-:S03]  /*24e0*/  LEA.HI.X.SX32 R5, R11, R121, 0x1, P0 ;  /* 0x000000790b057211 */ /* 0x000fc600000f0eff */
[----:B--2---:R1:W-:Y:S01]  /*24f0*/  STL [R1+0xf4], R2 ;  /* 0x0000f40201007387 */ /* 0x0043e20000100800 */
[-C--:B------:R-:W-:Y:S02]  /*2500*/  IADD3 R6, P2, R59, R120.reuse, RZ ;  /* 0x000000783b067210 */ /* 0x080fe40007f5e0ff */
[-C--:B------:R-:W-:Y:S01]  /*2510*/  LEA.HI.X.SX32 R9, R25, R121.reuse, 0x1, P1 ;  /* 0x0000007919097211 */ /* 0x080fe200008f0eff */
[----:B------:R2:W-:Y:S01]  /*2520*/  STL [R1+0xdc], R0 ;  /* 0x0000dc0001007387 */ /* 0x0005e20000100800 */
[C---:B------:R-:W-:Y:S01]  /*2530*/  IMAD R25, R26.reuse, 0xb8, RZ ;  /* 0x000000b81a197824 */ /* 0x040fe200078e02ff */
[----:B------:R-:W-:Y:S01]  /*2540*/  LEA.HI.X.SX32 R7, R65, R121, 0x1, P2 ;  /* 0x0000007941077211 */ /* 0x000fe200010f0eff */
[C---:B------:R-:W-:Y:S01]  /*2550*/  IMAD R15, R26.reuse, 0xd8, RZ ;  /* 0x000000d81a0f7824 */ /* 0x040fe200078e02ff */
[----:B------:R3:W4:Y:S01]  /*2560*/  LDG.E.U16 R10, desc[UR4][R8.64] ;  /* 0x00000004080a7981 */ /* 0x000722000c1e1500 */
[C---:B------:R-:W-:Y:S02]  /*2570*/  IMAD R222, R26.reuse, 0xdc, RZ ;  /* 0x000000dc1ade7824 */ /* 0x040fe400078e02ff */
[----:B------:R-:W-:Y:S01]  /*2580*/  IMAD R219, R26, 0xcc, RZ ;  /* 0x000000cc1adb7824 */ /* 0x000fe200078e02ff */
[----:B-1----:R-:W4:Y:S04]  /*2590*/  LDG.E.U16 R2, desc[UR4][R6.64] ;  /* 0x0000000406027981 */ /* 0x002f28000c1e1500 */
[----:B--2---:R1:W2:Y:S01]  /*25a0*/  LDG.E.U16 R0, desc[UR4][R4.64] ;  /* 0x0000000404007981 */ /* 0x0042a2000c1e1500 */
[----:B---3--:R-:W-:-:S03]  /*25b0*/  IADD3 R8, P2, R25, R120, RZ ;  /* 0x0000007819087210 */ /* 0x008fc60007f5e0ff */
[----:B------:R3:W-:Y:S01]  /*25c0*/  STL [R1+0xe4], R71 ;  /* 0x0000e44701007387 */ /* 0x0007e20000100800 */
[----:B------:R-:W-:Y:S02]  /*25d0*/  IMAD R197, R197, 0x138, RZ ;  /* 0x00000138c5c57824 */ /* 0x000fe400078e02ff */
[----:B------:R-:W-:Y:S01]  /*25e0*/  IMAD R198, R198, 0x148, RZ ;  /* 0x00000148c6c67824 */ /* 0x000fe200078e02ff */
[----:B------:R0:W2:Y:S01]  /*25f0*/  LDG.E.U16 R158, desc[UR4][R158.64] ;  /* 0x000000049e9e7981 */ /* 0x0000a2000c1e1500 */
[----:B-1----:R-:W-:Y:S01]  /*2600*/  IADD3 R4, P0, R69, R120, RZ ;  /* 0x0000007845047210 */ /* 0x002fe20007f1e0ff */
[----:B---3--:R-:W-:-:S03]  /*2610*/  IMAD R71, R26, 0x6c, RZ ;  /* 0x0000006c1a477824 */ /* 0x008fc600078e02ff */
[-C--:B------:R-:W-:Y:S01]  /*2620*/  LEA.HI.X.SX32 R5, R63, R121.reuse, 0x1, P0 ;  /* 0x000000793f057211 */ /* 0x080fe200000f0eff */
[C---:B------:R-:W-:Y:S01]  /*2630*/  IMAD R65, R26.reuse, 0x36, RZ ;  /* 0x000000361a417824 */ /* 0x040fe200078e02ff */
[-C--:B------:R-:W-:Y:S01]  /*2640*/  LEA.HI.X.SX32 R9, R69, R121.reuse, 0x1, P2 ;  /* 0x0000007945097211 */ /* 0x080fe200010f0eff */
[----:B------:R-:W-:Y:S01]  /*2650*/  STL [R1+0xbc], R91 ;  /* 0x0000bc5b01007387 */ /* 0x000fe20000100800 */
[----:B------:R-:W-:Y:S01]  /*2660*/  IADD3 R6, P1, R71, R120, RZ ;  /* 0x0000007847067210 */ /* 0x000fe20007f3e0ff */
[----:B------:R-:W-:Y:S01]  /*2670*/  IMAD R11, R26, 0x1b, RZ ;  /* 0x0000001b1a0b7824 */ /* 0x000fe200078e02ff */
[----:B0-----:R-:W0:Y:S01]  /*2680*/  LDC R159, c[0x0][0x248] ;  /* 0x00009200ff9f7b82 */ /* 0x001e220000000800 */
[----:B------:R1:W3:Y:S01]  /*2690*/  LDG.E.U16 R96, desc[UR4][R4.64] ;  /* 0x0000000404607981 */ /* 0x0002e2000c1e1500 */
[----:B------:R-:W-:-:S03]  /*26a0*/  LEA.HI.X.SX32 R7, R65, R121, 0x1, P1 ;  /* 0x0000007941077211 */ /* 0x000fc600008f0eff */
[----:B------:R-:W-:Y:S04]  /*26b0*/  STL [R1+0xf0], R75 ;  /* 0x0000f04b01007387 */ /* 0x000fe80000100800 */
[----:B------:R5:W3:Y:S01]  /*26c0*/  LDG.E.U16 R93, desc[UR4][R8.64] ;  /* 0x00000004085d7981 */ /* 0x000ae2000c1e1500 */
[----:B-1----:R-:W-:-:S04]  /*26d0*/  IADD3 R4, P2, R15, R120, RZ ;  /* 0x000000780f047210 */ /* 0x002fc80007f5e0ff */
[----:B------:R-:W-:Y:S01]  /*26e0*/  LEA.HI.X.SX32 R5, R71, R121, 0x1, P2 ;  /* 0x0000007947057211 */ /* 0x000fe200010f0eff */
[----:B-----5:R1:W-:Y:S04]  /*26f0*/  STL [R1+0xd4], R70 ;  /* 0x0000d44601007387 */ /* 0x0203e80000100800 */
[----:B------:R5:W-:Y:S04]  /*2700*/  STL [R1+0x9c], R58 ;  /* 0x00009c3a01007387 */ /* 0x000be80000100800 */
[----:B-1----:R1:W3:Y:S04]  /*2710*/  LDG.E.U16 R70, desc[UR4][R6.64] ;  /* 0x0000000406467981 */ /* 0x0022e8000c1e1500 */
[----:B-----5:R5:W3:Y:S01]  /*2720*/  LDG.E.U16 R58, desc[UR4][R4.64] ;  /* 0x00000004043a7981 */ /* 0x020ae2000c1e1500 */
[----:B------:R-:W-:Y:S01]  /*2730*/  IADD3 R156, P0, R65, R120, RZ ;  /* 0x00000078419c7210 */ /* 0x000fe20007f1e0ff */
[----:B------:R-:W-:-:S02]  /*2740*/  IMAD R63, R26, 0x3e, RZ ;  /* 0x0000003e1a3f7824 */ /* 0x000fc400078e02ff */
[C---:B------:R-:W-:Y:S01]  /*2750*/  IMAD R69, R26.reuse, 0x7c, RZ ;  /* 0x0000007c1a457824 */ /* 0x040fe200078e02ff */
[-C--:B------:R-:W-:Y:S01]  /*2760*/  LEA.HI.X.SX32 R157, R11, R121.reuse, 0x1, P0 ;  /* 0x000000790b9d7211 */ /* 0x080fe200000f0eff */
[C---:B------:R-:W-:Y:S01]  /*2770*/  IMAD R91, R26.reuse, 0xf8, RZ ;  /* 0x000000f81a5b7824 */ /* 0x040fe200078e02ff */
[-C--:B------:R-:W-:Y:S01]  /*2780*/  IADD3 R8, P0, R63, R120.reuse, RZ ;  /* 0x000000783f087210 */ /* 0x080fe20007f1e0ff */
[C---:B------:R-:W-:Y:S01]  /*2790*/  IMAD R11, R26.reuse, 0x1f, RZ ;  /* 0x0000001f1a0b7824 */ /* 0x040fe200078e02ff */
[-C--:B-1----:R-:W-:Y:S01]  /*27a0*/  IADD3 R6, P1, R69, R120.reuse, RZ ;  /* 0x0000007845067210 */ /* 0x082fe20007f3e0ff */
[C---:B------:R-:W-:Y:S01]  /*27b0*/  IMAD R65, R26.reuse, 0x46, RZ ;  /* 0x000000461a417824 */ /* 0x040fe200078e02ff */
[-C--:B-----5:R-:W-:Y:S01]  /*27c0*/  IADD3 R4, P2, R91, R120.reuse, RZ ;  /* 0x000000785b047210 */ /* 0x0a0fe20007f5e0ff */
[C---:B------:R-:W-:Y:S01]  /*27d0*/  IMAD R75, R26.reuse, 0x8c, RZ ;  /* 0x0000008c1a4b7824 */ /* 0x040fe200078e02ff */
[-C--:B------:R-:W-:Y:S01]  /*27e0*/  LEA.HI.X.SX32 R9, R11, R121.reuse, 0x1, P0 ;  /* 0x000000790b097211 */ /* 0x080fe200000f0eff */
[C---:B------:R-:W-:Y:S01]  /*27f0*/  IMAD R11, R26.reuse, 0x23, RZ ;  /* 0x000000231a0b7824 */ /* 0x040fe200078e02ff */
[----:B------:R-:W-:Y:S01]  /*2800*/  IADD3 R152, P0, R65, R120, RZ ;  /* 0x0000007841987210 */ /* 0x000fe20007f1e0ff */
[C---:B------:R-:W-:Y:S01]  /*2810*/  IMAD R71, R26.reuse, 0x56, RZ ;  /* 0x000000561a477824 */ /* 0x040fe200078e02ff */
[-C--:B------:R-:W-:Y:S01]  /*2820*/  LEA.HI.X.SX32 R7, R63, R121.reuse, 0x1, P1 ;  /* 0x000000793f077211 */ /* 0x080fe200008f0eff */
[----:B----4-:R1:W-:Y:S01]  /*2830*/  STL [R1+0xc4], R10 ;  /* 0x0000c40a01007387 */ /* 0x0103e20000100800 */
[-C--:B------:R-:W-:Y:S01]  /*2840*/  LEA.HI.X.SX32 R5, R69, R121.reuse, 0x1, P2 ;  /* 0x0000007945057211 */ /* 0x080fe200010f0eff */
[C---:B------:R-:W-:Y:S01]  /*2850*/  IMAD R69, R26.reuse, 0x4e, RZ ;  /* 0x0000004e1a457824 */ /* 0x040fe200078e02ff */
[----:B------:R-:W-:Y:S01]  /*2860*/  LEA.HI.X.SX32 R153, R11, R121, 0x1, P0 ;  /* 0x000000790b997211 */ /* 0x000fe200000f0eff */
[----:B------:R4:W-:Y:S01]  /*2870*/  STL [R1+0x84], R2 ;  /* 0x0000840201007387 */ /* 0x0009e20000100800 */
[----:B------:R-:W-:-:S03]  /*2880*/  IMAD R11, R26, 0x27, RZ ;  /* 0x000000271a0b7824 */ /* 0x000fc600078e02ff */
[----:B--2---:R2:W-:Y:S04]  /*2890*/  STL [R1+0xe0], R0 ;  /* 0x0000e00001007387 */ /* 0x0045e80000100800 */
[----:B-1----:R1:W5:Y:S04]  /*28a0*/  LDG.E.U16 R10, desc[UR4][R8.64] ;  /* 0x00000004080a7981 */ /* 0x002368000c1e1500 */
[----:B----4-:R4:W5:Y:S04]  /*28b0*/  LDG.E.U16 R2, desc[UR4][R6.64] ;  /* 0x0000000406027981 */ /* 0x010968000c1e1500 */
[----:B--2---:R2:W5:Y:S01]  /*28c0*/  LDG.E.U16 R0, desc[UR4][R4.64] ;  /* 0x0000000404007981 */ /* 0x004562000c1e1500 */
[----:B-1----:R-:W-:Y:S01]  /*28d0*/  IADD3 R8, P1, R75, R120, RZ ;  /* 0x000000784b087210 */ /* 0x002fe20007f3e0ff */
[----:B------:R-:W-:-:S02]  /*28e0*/  IMAD R63, R26, 0x2b, RZ ;  /* 0x0000002b1a3f7824 */ /* 0x000fc400078e02ff */
[----:B------:R1:W5:Y:S01]  /*28f0*/  LDG.E.U16 R152, desc[UR4][R152.64] ;  /* 0x0000000498987981 */ /* 0x000362000c1e1500 */
[-C--:B----4-:R-:W-:Y:S02]  /*2900*/  IADD3 R6, P0, R69, R120.reuse, RZ ;  /* 0x0000007845067210 */ /* 0x090fe40007f1e0ff */
[-C--:B------:R-:W-:Y:S01]  /*2910*/  LEA.HI.X.SX32 R9, R65, R121.reuse, 0x1, P1 ;  /* 0x0000007941097211 */ /* 0x080fe200008f0eff */
[----:B------:R-:W-:Y:S01]  /*2920*/  IMAD R210, R210, 0x158, RZ ;  /* 0x00000158d2d27824 */ /* 0x000fe200078e02ff */
[----:B--2---:R-:W-:Y:S01]  /*2930*/  IADD3 R4, P2, R216, R120, RZ ;  /* 0x00000078d8047210 */ /* 0x004fe20007f5e0ff */
[----:B------:R-:W-:Y:S01]  /*2940*/  IMAD R211, R211, 0x168, RZ ;  /* 0x00000168d3d37824 */ /* 0x000fe200078e02ff */
[-C--:B------:R-:W-:Y:S01]  /*2950*/  LEA.HI.X.SX32 R7, R11, R121.reuse, 0x1, P0 ;  /* 0x000000790b077211 */ /* 0x080fe200000f0eff */
[----:B---3--:R-:W-:Y:S01]  /*2960*/  STL [R1+0xb4], R96 ;  /* 0x0000b46001007387 */ /* 0x008fe20000100800 */
[----:B------:R-:W-:Y:S01]  /*2970*/  LEA.HI.X.SX32 R5, R69, R121, 0x1, P2 ;  /* 0x0000007945057211 */ /* 0x000fe200010f0eff */
[----:B------:R-:W-:Y:S01]  /*2980*/  IMAD R209, R209, 0x178, RZ ;  /* 0x00000178d1d17824 */ /* 0x000fe200078e02ff */
[----:B-1----:R-:W1:Y:S01]  /*2990*/  LDC R153, c[0x0][0x248] ;  /* 0x00009200ff997b82 */ /* 0x002e620000000800 */
[----:B------:R-:W-:Y:S04]  /*29a0*/  STL [R1+0x6c], R93 ;  /* 0x00006c5d01007387 */ /* 0x000fe80000100800 */
[----:B------:R-:W2:Y:S04]  /*29b0*/  LDG.E.U16 R98, desc[UR4][R8.64] ;  /* 0x0000000408627981 */ /* 0x000ea8000c1e1500 */
[----:B------:R-:W3:Y:S01]  /*29c0*/  LDG.E.U16 R97, desc[UR4][R6.64] ;  /* 0x0000000406617981 */ /* 0x000ee2000c1e1500 */
[----:B------:R-:W-:-:S02]  /*29d0*/  IMAD R208, R208, 0x188, RZ ;  /* 0x00000188d0d07824 */ /* 0x000fc400078e02ff */
[----:B------:R-:W-:Y:S01]  /*29e0*/  IMAD R206, R206, 0x198, RZ ;  /* 0x00000198cece7824 */ /* 0x000fe200078e02ff */
[----:B------:R4:W3:Y:S01]  /*29f0*/  LDG.E.U16 R156, desc[UR4][R156.64] ;  /* 0x000000049c9c7981 */ /* 0x0008e2000c1e1500 */
[----:B------:R-:W-:-:S03]  /*2a00*/  IMAD R65, R26, 0x5e, RZ ;  /* 0x0000005e1a417824 */ /* 0x000fc600078e02ff */
[----:B------:R-:W-:Y:S01]  /*2a10*/  STL [R1+0xa4], R70 ;  /* 0x0000a44601007387 */ /* 0x000fe20000100800 */
[-C--:B------:R-:W-:Y:S01]  /*2a20*/  IADD3 R146, P1, R71, R120.reuse, RZ ;  /* 0x0000007847927210 */ /* 0x080fe20007f3e0ff */
[C---:B------:R-:W-:Y:S01]  /*2a30*/  IMAD R11, R26.reuse, 0x2f, RZ ;  /* 0x0000002f1a0b7824 */ /* 0x040fe200078e02ff */
[----:B----4-:R-:W4:Y:S01]  /*2a40*/  LDC R157, c[0x0][0x248] ;  /* 0x00009200ff9d7b82 */ /* 0x010f220000000800 */
[----:B------:R0:W-:Y:S04]  /*2a50*/  STL [R1+0x54], R58 ;  /* 0x0000543a01007387 */ /* 0x0001e80000100800 */
[----:B0-----:R0:W4:Y:S01]  /*2a60*/  LDG.E.U16 R58, desc[UR4][R4.64] ;  /* 0x00000004043a7981 */ /* 0x001122000c1e1500 */
[----:B------:R-:W-:Y:S01]  /*2a70*/  IADD3 R6, P0, R65, R120, RZ ;  /* 0x0000007841067210 */ /* 0x000fe20007f1e0ff */
[----:B------:R-:W-:Y:S01]  /*2a80*/  IMAD R69, R26, 0x66, RZ ;  /* 0x000000661a457824 */ /* 0x000fe200078e02ff */
[----:B------:R-:W-:-:S02]  /*2a90*/  LEA.HI.X.SX32 R147, R63, R121, 0x1, P1 ;  /* 0x000000793f937211 */ /* 0x000fc400008f0eff */
[-C--:B------:R-:W-:Y:S02]  /*2aa0*/  IADD3 R8, P1, R217, R120.reuse, RZ ;  /* 0x00000078d9087210 */ /* 0x080fe40007f3e0ff */
[-C--:B------:R-:W-:Y:S02]  /*2ab0*/  LEA.HI.X.SX32 R7, R11, R121.reuse, 0x1, P0 ;  /* 0x000000790b077211 */ /* 0x080fe400000f0eff */
[-C--:B0-----:R-:W-:Y:S01]  /*2ac0*/  IADD3 R4, P2, R220, R120.reuse, RZ ;  /* 0x00000078dc047210 */ /* 0x081fe20007f5e0ff */
[C---:B------:R-:W-:Y:S01]  /*2ad0*/  IMAD R63, R26.reuse, 0x33, RZ ;  /* 0x000000331a3f7824 */ /* 0x040fe200078e02ff */
[-C--:B------:R-:W-:Y:S01]  /*2ae0*/  LEA.HI.X.SX32 R9, R71, R121.reuse, 0x1, P1 ;  /* 0x0000007947097211 */ /* 0x080fe200008f0eff */
[----:B------:R0:W4:Y:S01]  /*2af0*/  LDG.E.U16 R93, desc[UR4][R6.64] ;  /* 0x00000004065d7981 */ /* 0x000122000c1e1500 */
[-C--:B------:R-:W-:Y:S01]  /*2b00*/  LEA.HI.X.SX32 R5, R65, R121.reuse, 0x1, P2 ;  /* 0x0000007941057211 */ /* 0x080fe200010f0eff */
[----:B------:R-:W-:Y:S01]  /*2b10*/  IMAD R71, R26, 0x6e, RZ ;  /* 0x0000006e1a477824 */ /* 0x000fe200078e02ff */
[----:B------:R-:W-:Y:S01]  /*2b20*/  IADD3 R136, P1, R69, R120, RZ ;  /* 0x0000007845887210 */ /* 0x000fe20007f3e0ff */
[----:B------:R1:W4:Y:S04]  /*2b30*/  LDG.E.U16 R96, desc[UR4][R8.64] ;  /* 0x0000000408607981 */ /* 0x000328000c1e1500 */
[----:B-----5:R5:W-:Y:S01]  /*2b40*/  STL [R1+0xd0], R10 ;  /* 0x0000d00a01007387 */ /* 0x020be20000100800 */
[----:B------:R-:W-:-:S02]  /*2b50*/  LEA.HI.X.SX32 R137, R63, R121, 0x1, P1 ;  /* 0x000000793f897211 */ /* 0x000fc400008f0eff */
[-C--:B0-----:R-:W-:Y:S01]  /*2b60*/  IADD3 R6, P2, R222, R120.reuse, RZ ;  /* 0x00000078de067210 */ /* 0x081fe20007f5e0ff */
[----:B------:R0:W-:Y:S01]  /*2b70*/  STL [R1+0x94], R2 ;  /* 0x0000940201007387 */ /* 0x0001e20000100800 */
[C---:B------:R-:W-:Y:S01]  /*2b80*/  IMAD R63, R26.reuse, 0x37, RZ ;  /* 0x000000371a3f7824 */ /* 0x040fe200078e02ff */
[-C--:B-1----:R-:W-:Y:S02]  /*2b90*/  IADD3 R8, P0, R71, R120.reuse, RZ ;  /* 0x0000007847087210 */ /* 0x082fe40007f1e0ff */
[----:B------:R1:W4:Y:S01]  /*2ba0*/  LDG.E.U16 R70, desc[UR4][R4.64] ;  /* 0x0000000404467981 */ /* 0x000322000c1e1500 */
[----:B-----5:R-:W-:Y:S01]  /*2bb0*/  IADD3 R10, P1, R219, R120, RZ ;  /* 0x00000078db0a7210 */ /* 0x020fe20007f3e0ff */
[----:B------:R-:W-:Y:S02]  /*2bc0*/  IMAD R65, R26, 0x3b, RZ ;  /* 0x0000003b1a417824 */ /* 0x000fe400078e02ff */
[----:B------:R-:W5:Y:S01]  /*2bd0*/  LDG.E.U16 R136, desc[UR4][R136.64] ;  /* 0x0000000488887981 */ /* 0x000f62000c1e1500 */
[----:B0-----:R-:W-:-:S03]  /*2be0*/  SHF.L.U32 R2, R92, 0x1, RZ ;  /* 0x000000015c027819 */ /* 0x001fc600000006ff */
[----:B------:R0:W-:Y:S01]  /*2bf0*/  STL [R1+0x40], R0 ;  /* 0x0000400001007387 */ /* 0x0001e20000100800 */
[----:B-1----:R-:W-:Y:S01]  /*2c00*/  IMAD R4, R26, 0x76, RZ ;  /* 0x000000761a047824 */ /* 0x002fe200078e02ff */
[-C--:B------:R-:W-:Y:S01]  /*2c10*/  LEA.HI.X.SX32 R7, R71, R121.reuse, 0x1, P2 ;  /* 0x0000007947077211 */ /* 0x080fe200010f0eff */
[----:B------:R-:W-:Y:S01]  /*2c20*/  IMAD R207, R207, 0x1a8, RZ ;  /* 0x000001a8cfcf7824 */ /* 0x000fe200078e02ff */
[----:B------:R-:W-:Y:S01]  /*2c30*/  LOP3.LUT R2, R2, 0x7e, RZ, 0xc0, !PT ;  /* 0x0000007e02027812 */ /* 0x000fe200078ec0ff */
[----:B------:R-:W-:Y:S01]  /*2c40*/  IMAD R205, R205, 0x1b8, RZ ;  /* 0x000001b8cdcd7824 */ /* 0x000fe200078e02ff */
[-C--:B------:R-:W-:Y:S01]  /*2c50*/  LEA.HI.X.SX32 R11, R69, R121.reuse, 0x1, P1 ;  /* 0x00000079450b7211 */ /* 0x080fe200008f0eff */
[----:B------:R-:W-:Y:S01]  /*2c60*/  IMAD R204, R204, 0x1c8, RZ ;  /* 0x000001c8cccc7824 */ /* 0x000fe200078e02ff */
[----:B------:R-:W5:Y:S01]  /*2c70*/  LDG.E.U16 R146, desc[UR4][R146.64] ;  /* 0x0000000492927981 */ /* 0x000f62000c1e1500 */
[----:B0-----:R-:W-:Y:S02]  /*2c80*/  LOP3.LUT R0, R92, 0xc0, RZ, 0xc0, !PT ;  /* 0x000000c05c007812 */ /* 0x001fe400078ec0ff */
[----:B------:R-:W-:Y:S01]  /*2c90*/  IADD3 R4, P1, R4, R120, RZ ;  /* 0x0000007804047210 */ /* 0x000fe20007f3e0ff */
[----:B--2---:R0:W-:Y:S01]  /*2ca0*/  STL [R1+0x88], R98 ;  /* 0x0000886201007387 */ /* 0x0041e20000100800 */
[----:B------:R-:W-:Y:S01]  /*2cb0*/  LEA.HI.X.SX32 R9, R63, R121, 0x1, P0 ;  /* 0x000000793f097211 */ /* 0x000fe200000f0eff */
[----:B------:R-:W1:Y:S02]  /*2cc0*/  LDC R92, c[0x0][0x248] ;  /* 0x00009200ff5c7b82 */ /* 0x000e640000000800 */
[----:B---3--:R2:W-:Y:S01]  /*2cd0*/  STL [R1+0xc0], R97 ;  /* 0x0000c06101007387 */ /* 0x0085e20000100800 */
[----:B------:R-:W-:-:S02]  /*2ce0*/  LEA R2, R0, R2, 0x9 ;  /* 0x0000000200027211 */ /* 0x000fc400078e48ff */
[----:B------:R-:W-:Y:S01]  /*2cf0*/  LEA.HI.X.SX32 R5, R65, R121, 0x1, P1 ;  /* 0x0000007941057211 */ /* 0x000fe200008f0eff */
[----:B------:R3:W5:Y:S01]  /*2d00*/  LDG.E.U16 R69, desc[UR4][R10.64] ;  /* 0x000000040a457981 */ /* 0x000762000c1e1500 */
[----:B------:R-:W-:Y:S01]  /*2d10*/  IMAD R214, R214, 0x1d8, RZ ;  /* 0x000001d8d6d67824 */ /* 0x000fe200078e02ff */
[----:B0-----:R-:W0:Y:S02]  /*2d20*/  LDC R98, c[0x0][0x248] ;  /* 0x00009200ff627b82 */ /* 0x001e240000000800 */
[----:B------:R2:W5:Y:S04]  /*2d30*/  LDG.E.U16 R65, desc[UR4][R8.64] ;  /* 0x0000000408417981 */ /* 0x000568000c1e1500 */
[----:B------:R-:W5:Y:S02]  /*2d40*/  LDG.E.U16 R0, desc[UR4][R4.64] ;  /* 0x0000000404007981 */ /* 0x000f64000c1e1500 */
[----:B---3--:R-:W3:Y:S01]  /*2d50*/  LDC R10, c[0x0][0x248] ;  /* 0x00009200ff0a7b82 */ /* 0x008ee20000000800 */
[----:B--2---:R-:W-:-:S07]  /*2d60*/  IADD3 R8, R2, R74, RZ ;  /* 0x0000004a02087210 */ /* 0x004fce0007ffe0ff */
[----:B------:R-:W2:Y:S01]  /*2d70*/  LDC R9, c[0x0][0x248] ;  /* 0x00009200ff097b82 */ /* 0x000ea20000000800 */
[----:B------:R-:W-:Y:S04]  /*2d80*/  STS.U16 [R8], R51 ;  /* 0x0000003308007388 */ /* 0x000fe80000000400 */
[----:B------:R-:W-:Y:S03]  /*2d90*/  STS.U16 [R8+0x20c00], R18 ;  /* 0x020c001208007388 */ /* 0x000fe60000000400 */
[----:B------:R-:W1:Y:S08]  /*2da0*/  LDC R11, c[0x0][0x248] ;  /* 0x00009200ff0b7b82 */ /* 0x000e700000000800 */
[----:B------:R-:W0:Y:S01]  /*2db0*/  LDC R97, c[0x0][0x248] ;  /* 0x00009200ff617b82 */ /* 0x000e220000000800 */
[----:B----4-:R4:W-:Y:S04]  /*2dc0*/  STL [R1+0x7c], R58 ;  /* 0x00007c3a01007387 */ /* 0x0109e80000100800 */
[----:B----4-:R4:W5:Y:S02]  /*2dd0*/  LDG.E.U16 R58, desc[UR4][R6.64] ;  /* 0x00000004063a7981 */ /* 0x010964000c1e1500 */
[----:B----4-:R-:W-:-:S02]  /*2de0*/  IADD3 R6, P0, R49, R120, RZ ;  /* 0x0000007831067210 */ /* 0x010fc40007f1e0ff */
[----:B------:R4:W-:Y:S01]  /*2df0*/  STS.U16 [R8+0x400], R48 ;  /* 0x0004003008007388 */ /* 0x0009e20000000400 */
[-C--:B------:R-:W-:Y:S01]  /*2e00*/  IADD3 R62, P1, R62, R120.reuse, RZ ;  /* 0x000000783e3e7210 */ /* 0x080fe20007f3e0ff */
[----:B--2---:R-:W-:Y:S01]  /*2e10*/  IMAD R9, R9, 0x130, RZ ;  /* 0x0000013009097824 */ /* 0x004fe200078e02ff */
[----:B------:R-:W-:Y:S01]  /*2e20*/  LEA.HI.X.SX32 R7, R75, R121, 0x1, P0 ;  /* 0x000000794b077211 */ /* 0x000fe200000f0eff */
[----:B------:R2:W-:Y:S01]  /*2e30*/  STS.U16 [R8+0x20800], R29 ;  /* 0x0208001d08007388 */ /* 0x0005e20000000400 */
[----:B------:R-:W0:Y:S03]  /*2e40*/  LDC R49, c[0x0][0x248] ;  /* 0x00009200ff317b82 */ /* 0x000e260000000800 */
[----:B------:R1:W5:Y:S01]  /*2e50*/  LDG.E.U16 R51, desc[UR4][R6.64] ;  /* 0x0000000406337981 */ /* 0x000362000c1e1500 */
[----:B------:R-:W-:-:S04]  /*2e60*/  IADD3 R4, P0, R30, R120, RZ ;  /* 0x000000781e047210 */ /* 0x000fc80007f1e0ff */
[-C--:B------:R-:W-:Y:S01]  /*2e70*/  LEA.HI.X.SX32 R5, R19, R121.reuse, 0x1, P0 ;  /* 0x0000007913057211 */ /* 0x080fe200000f0eff */
[----:B----4-:R-:W4:Y:S04]  /*2e80*/  LDC R48, c[0x0][0x248] ;  /* 0x00009200ff307b82 */ /* 0x010f280000000800 */
[----:B------:R4:W5:Y:S04]  /*2e90*/  LDG.E.U16 R18, desc[UR4][R4.64] ;  /* 0x0000000404127981 */ /* 0x000968000c1e1500 */
[----:B------:R-:W0:Y:S01]  /*2ea0*/  LDC R30, c[0x0][0x248] ;  /* 0x00009200ff1e7b82 */ /* 0x000e220000000800 */
[----:B------:R-:W-:Y:S01]  /*2eb0*/  LEA.HI.X.SX32 R63, R24, R121, 0x1, P1 ;  /* 0x00000079183f7211 */ /* 0x000fe200008f0eff */
[----:B---3--:R-:W-:Y:S01]  /*2ec0*/  IMAD R19, R10, 0x140, RZ ;  /* 0x000001400a137824 */ /* 0x008fe200078e02ff */
[----:B-1----:R-:W-:Y:S01]  /*2ed0*/  IADD3 R6, P0, R9, R120, RZ ;  /* 0x0000007809067210 */ /* 0x002fe20007f1e0ff */
[----:B------:R1:W-:Y:S04]  /*2ee0*/  STS.U16 [R8+0x20400], R53 ;  /* 0x0204003508007388 */ /* 0x0003e80000000400 */
[----:B------:R-:W3:Y:S01]  /*2ef0*/  LDC R24, c[0x0][0x248] ;  /* 0x00009200ff187b82 */ /* 0x000ee20000000800 */
[----:B------:R-:W-:Y:S07]  /*2f00*/  STL [R1+0x70], R96 ;  /* 0x0000706001007387 */ /* 0x000fee0000100800 */
[----:B--2---:R-:W2:Y:S01]  /*2f10*/  LDC R29, c[0x0][0x248] ;  /* 0x00009200ff1d7b82 */ /* 0x004ea20000000800 */
[----:B----4-:R-:W-:Y:S01]  /*2f20*/  IMAD R7, R48, 0x270, RZ ;  /* 0x0000027030077824 */ /* 0x010fe200078e02ff */
[----:B------:R-:W-:Y:S01]  /*2f30*/  STL [R1+0xb0], R93 ;  /* 0x0000b05d01007387 */ /* 0x000fe20000100800 */
[----:B------:R-:W-:-:S03]  /*2f40*/  IMAD R11, R11, 0x260, RZ ;  /* 0x000002600b0b7824 */ /* 0x000fc600078e02ff */
[-C--:B------:R-:W-:Y:S01]  /*2f50*/  IADD3 R10, P2, R7, R120.reuse, RZ ;  /* 0x00000078070a7210 */ /* 0x080fe20007f5e0ff */
[----:B------:R4:W-:Y:S01]  /*2f60*/  STS.U16 [R8+0x21000], R12 ;  /* 0x0210000c08007388 */ /* 0x0009e20000000400 */
[----:B------:R-:W2:Y:S01]  /*2f70*/  LDC R48, c[0x0][0x248] ;  /* 0x00009200ff307b82 */ /* 0x000ea20000000800 */
[----:B------:R-:W-:Y:S02]  /*2f80*/  LEA.HI.X.SX32 R7, R59, R121, 0x1, P0 ;  /* 0x000000793b077211 */ /* 0x000fe400000f0eff */
[----:B------:R-:W-:Y:S01]  /*2f90*/  STL [R1+0x64], R70 ;  /* 0x0000644601007387 */ /* 0x000fe20000100800 */
[----:B------:R-:W-:-:S03]  /*2fa0*/  IADD3 R4, P0, R19, R120, RZ ;  /* 0x0000007813047210 */ /* 0x000fc60007f1e0ff */
[----:B------:R0:W-:Y:S01]  /*2fb0*/  STS.U16 [R8+0x2000], R52 ;  /* 0x0020003408007388 */ /* 0x0001e20000000400 */
[----:B-1----:R-:W1:Y:S03]  /*2fc0*/  LDC R53, c[0x0][0x248] ;  /* 0x00009200ff357b82 */ /* 0x002e660000000800 */
[----:B-----5:R-:W-:Y:S01]  /*2fd0*/  STL [R1+0x58], R69 ;  /* 0x0000584501007387 */ /* 0x020fe20000100800 */
[----:B------:R-:W-:-:S03]  /*2fe0*/  LEA.HI.X.SX32 R5, R17, R121, 0x1, P0 ;  /* 0x0000007911057211 */ /* 0x000fc600000f0eff */
[----:B------:R-:W-:Y:S01]  /*2ff0*/  STL [R1+0xa0], R65 ;  /* 0x0000a04101007387 */ /* 0x000fe20000100800 */
[----:B----4-:R-:W-:Y:S01]  /*3000*/  IADD3 R12, P1, R11, R120, RZ ;  /* 0x000000780b0c7210 */ /* 0x010fe20007f3e0ff */
[----:B0-----:R-:W0:Y:S02]  /*3010*/  LDC R52, c[0x0][0x248] ;  /* 0x00009200ff347b82 */ /* 0x001e240000000800 */
[----:B------:R4:W-:Y:S04]  /*3020*/  STS.U16 [R8+0x4000], R55 ;  /* 0x0040003708007388 */ /* 0x0009e80000000400 */
[----:B------:R5:W-:Y:S04]  /*3030*/  STS.U16 [R8+0x21400], R13 ;  /* 0x0214000d08007388 */ /* 0x000be80000000400 */
[----:B------:R2:W-:Y:S01]  /*3040*/  STS.U16 [R8+0x800], R54 ;  /* 0x0008003608007388 */ /* 0x0005e20000000400 */
[----:B------:R-:W-:Y:S01]  /*3050*/  IMAD R49, R49, 0x2a0, RZ ;  /* 0x000002a031317824 */ /* 0x000fe200078e02ff */
[----:B----4-:R-:W4:Y:S02]  /*3060*/  LDC R55, c[0x0][0x248] ;  /* 0x00009200ff377b82 */ /* 0x010f240000000800 */
[----:B------:R-:W4:Y:S01]  /*3070*/  LDG.E.U16 R69, desc[UR4][R4.64] ;  /* 0x0000000404457981 */ /* 0x000f22000c1e1500 */
[----:B-----5:R-:W-:Y:S01]  /*3080*/  LEA.HI.X.SX32 R13, R9, R121, 0x1, P1 ;  /* 0x00000079090d7211 */ /* 0x020fe200008f0eff */
[----:B---3--:R-:W-:-:S02]  /*3090*/  IMAD R9, R24, 0x150, RZ ;  /* 0x0000015018097824 */ /* 0x008fc400078e02ff */
[----:B------:R3:W-:Y:S02]  /*30a0*/  STS.U16 [R8+0x4400], R27 ;  /* 0x0044001b08007388 */ /* 0x0007e40000000400 */
[----:B--2---:R-:W2:Y:S01]  /*30b0*/  LDC R54, c[0x0][0x248] ;  /* 0x00009200ff367b82 */ /* 0x004ea20000000800 */
[----:B------:R-:W-:Y:S01]  /*30c0*/  LEA.HI.X.SX32 R11, R197, R121, 0x1, P2 ;  /* 0x00000079c50b7211 */ /* 0x000fe200010f0eff */
[----:B------:R-:W-:Y:S01]  /*30d0*/  IMAD R29, R29, 0x290, RZ ;  /* 0x000002901d1d7824 */ /* 0x000fe200078e02ff */
[----:B------:R-:W5:Y:S01]  /*30e0*/  LDG.E.U16 R7, desc[UR4][R6.64] ;  /* 0x0000000406077981 */ /* 0x000f62000c1e1500 */
[----:B-1----:R-:W-:-:S03]  /*30f0*/  IMAD R53, R53, 0x2c0, RZ ;  /* 0x000002c035357824 */ /* 0x002fc600078e02ff */
[----:B------:R-:W5:Y:S01]  /*3100*/  LDG.E.U16 R17, desc[UR4][R10.64] ;  /* 0x000000040a117981 */ /* 0x000f62000c1e1500 */
[----:B------:R-:W1:Y:S03]  /*3110*/  LDC R24, c[0x0][0x248] ;  /* 0x00009200ff187b82 */ /* 0x000e660000000800 */
[----:B---3--:R3:W5:Y:S04]  /*3120*/  LDG.E.U16 R27, desc[UR4][R12.64] ;  /* 0x000000040c1b7981 */ /* 0x008768000c1e1500 */
[----:B------:R0:W-:Y:S01]  /*3130*/  STS.U16 [R8+0x20000], R56 ;  /* 0x0200003808007388 */ /* 0x0001e20000000400 */
[----:B------:R-:W2:Y:S03]  /*3140*/  LDC R59, c[0x0][0x248] ;  /* 0x00009200ff3b7b82 */ /* 0x000ea60000000800 */
[----:B------:R0:W5:Y:S01]  /*3150*/  LDG.E.U16 R62, desc[UR4][R62.64] ;  /* 0x000000043e3e7981 */ /* 0x000162000c1e1500 */
[----:B---3--:R-:W-:-:S04]  /*3160*/  IADD3 R12, P0, R9, R120, RZ ;  /* 0x00000078090c7210 */ /* 0x008fc80007f1e0ff */
[----:B------:R-:W3:Y:S01]  /*3170*/  LDC R65, c[0x0][0x248] ;  /* 0x00009200ff417b82 */ /* 0x000ee20000000800 */
[----:B------:R-:W-:-:S05]  /*3180*/  LEA.HI.X.SX32 R13, R20, R121, 0x1, P0 ;  /* 0x00000079140d7211 */ /* 0x000fca00000f0eff */
[----:B------:R-:W5:Y:S01]  /*3190*/  LDG.E.U16 R6, desc[UR4][R12.64] ;  /* 0x000000040c067981 */ /* 0x000f62000c1e1500 */
[----:B----4-:R-:W-:Y:S01]  /*31a0*/  IMAD R55, R55, 0x2f0, RZ ;  /* 0x000002f037377824 */ /* 0x010fe200078e02ff */
[----:B0-----:R-:W0:Y:S08]  /*31b0*/  LDC R56, c[0x0][0x248] ;  /* 0x00009200ff387b82 */ /* 0x001e300000000800 */
[----:B------:R-:W4:Y:S01]  /*31c0*/  LDC R63, c[0x0][0x248] ;  /* 0x00009200ff3f7b82 */ /* 0x000f220000000800 */
[----:B------:R1:W-:Y:S01]  /*31d0*/  STS.U16 [R8+0x1000], R57 ;  /* 0x0010003908007388 */ /* 0x0003e20000000400 */
[----:B--2---:R-:W-:-:S06]  /*31e0*/  IMAD R59, R59, 0x340, RZ ;  /* 0x000003403b3b7824 */ /* 0x004fcc00078e02ff */
[----:B------:R-:W2:Y:S08]  /*31f0*/  LDC R70, c[0x0][0x248] ;  /* 0x00009200ff467b82 */ /* 0x000eb00000000800 */
[----:B-1----:R-:W1:Y:S01]  /*3200*/  LDC R57, c[0x0][0x248] ;  /* 0x00009200ff397b82 */ /* 0x002e620000000800 */
[----:B----4-:R-:W-:-:S07]  /*3210*/  IMAD R63, R63, 0x350, RZ ;  /* 0x000003503f3f7824 */ /* 0x010fce00078e02ff */
[----:B------:R-:W4:Y:S01]  /*3220*/  LDC R93, c[0x0][0x248] ;  /* 0x00009200ff5d7b82 */ /* 0x000f220000000800 */
[----:B---3--:R-:W-:-:S07]  /*3230*/  IMAD R65, R65, 0x360, RZ ;  /* 0x0000036041417824 */ /* 0x008fce00078e02ff */
[----:B------:R-:W3:Y:S01]  /*3240*/  LDC R96, c[0x0][0x248] ;  /* 0x00009200ff607b82 */ /* 0x000ee20000000800 */
[----:B------:R-:W-:Y:S02]  /*3250*/  IMAD R97, R97, 0x3d0, RZ ;  /* 0x000003d061617824 */ /* 0x000fe400078e02ff */
[----:B------:R-:W-:Y:S01]  /*3260*/  IMAD R101, R101, 0x3e0, RZ ;  /* 0x000003e065657824 */ /* 0x000fe200078e02ff */
[----:B------:R0:W-:Y:S04]  /*3270*/  STL [R1+0x4c], R58 ;  /* 0x00004c3a01007387 */ /* 0x0001e80000100800 */
[----:B0-----:R-:W0:Y:S01]  /*3280*/  LDC R58, c[0x0][0x248] ;  /* 0x00009200ff3a7b82 */ /* 0x001e220000000800 */
[----:B------:R2:W-:Y:S02]  /*3290*/  STL [R1+0x30], R51 ;  /* 0x0000303301007387 */ /* 0x0005e40000100800 */
[----:B--2---:R-:W-:-:S05]  /*32a0*/  IMAD R51, R30, 0x280, RZ ;  /* 0x000002801e337824 */ /* 0x004fca00078e02ff */
[-C--:B------:R-:W-:Y:S02]  /*32b0*/  IADD3 R4, P1, R51, R120.reuse, RZ ;  /* 0x0000007833047210 */ /* 0x080fe40007f3e0ff */
[----:B------:R-:W2:Y:S02]  /*32c0*/  LDC R51, c[0x0][0x248] ;  /* 0x00009200ff337b82 */ /* 0x000ea40000000800 */
[----:B------:R-:W-:Y:S01]  /*32d0*/  LEA.HI.X.SX32 R5, R19, R121, 0x1, P1 ;  /* 0x0000007913057211 */ /* 0x000fe200008f0eff */
[----:B------:R1:W-:Y:S01]  /*32e0*/  STL [R1+0x2c], R18 ;  /* 0x00002c1201007387 */ /* 0x0003e20000100800 */
[----:B------:R-:W-:-:S03]  /*32f0*/  IADD3 R10, P1, R49, R120, RZ ;  /* 0x00000078310a7210 */ /* 0x000fc60007f3e0ff */
[----:B------:R3:W5:Y:S01]  /*3300*/  LDG.E.U16 R4, desc[UR4][R4.64] ;  /* 0x0000000404047981 */ /* 0x000762000c1e1500 */
[----:B------:R-:W0:Y:S01]  /*3310*/  LDC R49, c[0x0][0x248] ;  /* 0x00009200ff317b82 */ /* 0x000e220000000800 */
[----:B-1----:R-:W-:Y:S01]  /*3320*/  IADD3 R18, P2, R29, R120, RZ ;  /* 0x000000781d127210 */ /* 0x002fe20007f5e0ff */
[----:B---3--:R-:W-:-:S03]  /*3330*/  IMAD R5, R48, 0x160, RZ ;  /* 0x0000016030057824 */ /* 0x008fc600078e02ff */
[-C--:B------:R-:W-:Y:S02]  /*3340*/  LEA.HI.X.SX32 R19, R198, R121.reuse, 0x1, P2 ;  /* 0x00000079c6137211 */ /* 0x080fe400010f0eff */
[-C--:B------:R-:W-:Y:S02]  /*3350*/  IADD3 R20, P2, R53, R120.reuse, RZ ;  /* 0x0000007835147210 */ /* 0x080fe40007f5e0ff */
[----:B------:R-:W-:Y:S01]  /*3360*/  IADD3 R12, P0, R5, R120, RZ ;  /* 0x00000078050c7210 */ /* 0x000fe20007f1e0ff */
[----:B------:R-:W1:Y:S01]  /*3370*/  LDC R53, c[0x0][0x248] ;  /* 0x00009200ff357b82 */ /* 0x000e620000000800 */
[-C--:B------:R-:W-:Y:S01]  /*3380*/  LEA.HI.X.SX32 R11, R9, R121.reuse, 0x1, P1 ;  /* 0x00000079090b7211 */ /* 0x080fe200008f0eff */
[----:B------:R-:W-:Y:S01]  /*3390*/  IMAD R9, R52, 0x2b0, RZ ;  /* 0x000002b034097824 */ /* 0x000fe200078e02ff */
[-C--:B------:R-:W-:Y:S01]  /*33a0*/  LEA.HI.X.SX32 R13, R21, R121.reuse, 0x1, P0 ;  /* 0x00000079150d7211 */ /* 0x080fe200000f0eff */
[----:B------:R3:W5:Y:S01]  /*33b0*/  LDG.E.U16 R29, desc[UR4][R18.64] ;  /* 0x00000004121d7981 */ /* 0x000762000c1e1500 */
[----:B------:R-:W-:-:S03]  /*33c0*/  LEA.HI.X.SX32 R21, R5, R121, 0x1, P2 ;  /* 0x0000007905157211 */ /* 0x000fc600010f0eff */
[----:B------:R3:W5:Y:S01]  /*33d0*/  LDG.E.U16 R30, desc[UR4][R10.64] ;  /* 0x000000040a1e7981 */ /* 0x000762000c1e1500 */
[----:B------:R-:W4:Y:S03]  /*33e0*/  LDC R52, c[0x0][0x248] ;  /* 0x00009200ff347b82 */ /* 0x000f260000000800 */
[----:B------:R2:W5:Y:S01]  /*33f0*/  LDG.E.U16 R20, desc[UR4][R20.64] ;  /* 0x0000000414147981 */ /* 0x000562000c1e1500 */
[----:B---3--:R-:W-:Y:S01]  /*3400*/  IADD3 R18, P1, R9, R120, RZ ;  /* 0x0000007809127210 */ /* 0x008fe20007f3e0ff */
[----:B------:R-:W-:-:S03]  /*3410*/  IMAD R11, R54, 0x2d0, RZ ;  /* 0x000002d0360b7824 */ /* 0x000fc600078e02ff */
[-C--:B------:R-:W-:Y:S01]  /*3420*/  LEA.HI.X.SX32 R19, R210, R121.reuse, 0x1, P1 ;  /* 0x00000079d2137211 */ /* 0x080fe200008f0eff */
[----:B------:R-:W3:Y:S01]  /*3430*/  LDC R54, c[0x0][0x248] ;  /* 0x00009200ff367b82 */ /* 0x000ee20000000800 */
[----:B--2---:R-:W-:Y:S01]  /*3440*/  IMAD R21, R24, 0x180, RZ ;  /* 0x0000018018157824 */ /* 0x004fe200078e02ff */
[-C--:B------:R-:W-:Y:S01]  /*3450*/  IADD3 R24, P2, R55, R120.reuse, RZ ;  /* 0x0000007837187210 */ /* 0x080fe20007f5e0ff */
[----:B------:R-:W-:Y:S01]  /*3460*/  IMAD R51, R51, 0x170, RZ ;  /* 0x0000017033337824 */ /* 0x000fe200078e02ff */
[----:B------:R-:W-:Y:S01]  /*3470*/  IADD3 R10, P1, R11, R120, RZ ;  /* 0x000000780b0a7210 */ /* 0x000fe20007f3e0ff */
[----:B0-----:R-:W-:Y:S01]  /*3480*/  IMAD R49, R49, 0x2e0, RZ ;  /* 0x000002e031317824 */ /* 0x001fe200078e02ff */
[----:B------:R-:W2:Y:S02]  /*3490*/  LDG.E.U16 R9, desc[UR4][R18.64] ;  /* 0x0000000412097981 */ /* 0x000ea4000c1e1500 */
[----:B------:R-:W0:Y:S01]  /*34a0*/  LDC R55, c[0x0][0x248] ;  /* 0x00009200ff377b82 */ /* 0x000e220000000800 */
[----:B------:R-:W-:-:S02]  /*34b0*/  LEA.HI.X.SX32 R11, R211, R121, 0x1, P1 ;  /* 0x00000079d30b7211 */ /* 0x000fc400008f0eff */
[----:B------:R-:W-:-:S03]  /*34c0*/  IADD3 R48, P0, R51, R120, RZ ;  /* 0x0000007833307210 */ /* 0x000fc60007f1e0ff */
[----:B------:R1:W2:Y:S02]  /*34d0*/  LDG.E.U16 R5, desc[UR4][R10.64] ;  /* 0x000000040a057981 */ /* 0x0002a4000c1e1500 */
[----:B-1----:R-:W-:Y:S02]  /*34e0*/  IMAD R53, R53, 0x300, RZ ;  /* 0x0000030035357824 */ /* 0x002fe400078e02ff */
[----:B------:R1:W2:Y:S01]  /*34f0*/  LDG.E.U16 R19, desc[UR4][R12.64] ;  /* 0x000000040c137981 */ /* 0x0002a2000c1e1500 */
[----:B------:R-:W-:Y:S02]  /*3500*/  IADD3 R10, P1, R49, R120, RZ ;  /* 0x00000078310a7210 */ /* 0x000fe40007f3e0ff */
[-C--:B------:R-:W-:Y:S02]  /*3510*/  LEA.HI.X.SX32 R49, R25, R121.reuse, 0x1, P0 ;  /* 0x0000007919317211 */ /* 0x080fe400000f0eff */
[-C--:B------:R-:W-:Y:S02]  /*3520*/  LEA.HI.X.SX32 R25, R209, R121.reuse, 0x1, P2 ;  /* 0x00000079d1197211 */ /* 0x080fe400010f0eff */
[----:B------:R-:W-:-:S02]  /*3530*/  LEA.HI.X.SX32 R11, R51, R121, 0x1, P1 ;  /* 0x00000079330b7211 */ /* 0x000fc400008f0eff */
[-C--:B-1----:R-:W-:Y:S01]  /*3540*/  IADD3 R12, P0, R21, R120.reuse, RZ ;  /* 0x00000078150c7210 */ /* 0x082fe20007f1e0ff */
[----:B------:R1:W2:Y:S01]  /*3550*/  LDG.E.U16 R18, desc[UR4][R24.64] ;  /* 0x0000000418127981 */ /* 0x0002a2000c1e1500 */
[----:B0-----:R-:W-:Y:S02]  /*3560*/  IMAD R55, R55, 0x320, RZ ;  /* 0x0000032037377824 */ /* 0x001fe400078e02ff */
[----:B------:R-:W-:Y:S01]  /*3570*/  LEA.HI.X.SX32 R13, R50, R121, 0x1, P0 ;  /* 0x00000079320d7211 */ /* 0x000fe200000f0eff */
[----:B------:R4:W2:Y:S01]  /*3580*/  LDG.E.U16 R10, desc[UR4][R10.64] ;  /* 0x000000040a0a7981 */ /* 0x0008a2000c1e1500 */
[----:B------:R-:W-:Y:S02]  /*3590*/  IMAD R71, R58, 0x330, RZ ;  /* 0x000003303a477824 */ /* 0x000fe400078e02ff */
[----:B---3--:R-:W-:Y:S01]  /*35a0*/  IMAD R51, R54, 0x310, RZ ;  /* 0x0000031036337824 */ /* 0x008fe200078e02ff */
[----:B------:R-:W0:Y:S01]  /*35b0*/  LDC R58, c[0x0][0x248] ;  /* 0x00009200ff3a7b82 */ /* 0x000e220000000800 */
[----:B------:R-:W3:Y:S04]  /*35c0*/  LDG.E.U16 R49, desc[UR4][R48.64] ;  /* 0x0000000430317981 */ /* 0x000ee8000c1e1500 */
[----:B------:R4:W3:Y:S03]  /*35d0*/  LDG.E.U16 R25, desc[UR4][R12.64] ;  /* 0x000000040c197981 */ /* 0x0008e6000c1e1500 */
[----:B-1----:R-:W1:Y:S01]  /*35e0*/  LDC R24, c[0x0][0x248] ;  /* 0x00009200ff187b82 */ /* 0x002e620000000800 */
[----:B----4-:R-:W-:Y:S01]  /*35f0*/  IMAD R11, R52, 0x190, RZ ;  /* 0x00000190340b7824 */ /* 0x010fe200078e02ff */
[----:B------:R-:W-:-:S04]  /*3600*/  IADD3 R52, P1, R53, R120, RZ ;  /* 0x0000007835347210 */ /* 0x000fc80007f3e0ff */
[-C--:B------:R-:W-:Y:S02]  /*3610*/  LEA.HI.X.SX32 R53, R21, R121.reuse, 0x1, P1 ;  /* 0x0000007915357211 */ /* 0x080fe400008f0eff */
[-C--:B------:R-:W-:Y:S02]  /*3620*/  IADD3 R12, P1, R55, R120.reuse, RZ ;  /* 0x00000078370c7210 */ /* 0x080fe40007f3e0ff */
[-C--:B------:R-:W-:Y:S01]  /*3630*/  IADD3 R54, P2, R51, R120.reuse, RZ ;  /* 0x0000007833367210 */ /* 0x080fe20007f5e0ff */
[----:B------:R-:W-:Y:S01]  /*3640*/  IMAD R21, R56, 0x1a0, RZ ;  /* 0x000001a038157824 */ /* 0x000fe200078e02ff */
[CC--:B------:R-:W-:Y:S01]  /*3650*/  LEA.HI.X.SX32 R13, R11.reuse, R121.reuse, 0x1, P1 ;  /* 0x000000790b0d7211 */ /* 0x0c0fe200008f0eff */
[----:B------:R-:W4:Y:S01]  /*3660*/  LDG.E.U16 R52, desc[UR4][R52.64] ;  /* 0x0000000434347981 */ /* 0x000f22000c1e1500 */
[----:B------:R-:W-:Y:S02]  /*3670*/  IADD3 R50, P0, R11, R120, RZ ;  /* 0x000000780b327210 */ /* 0x000fe40007f1e0ff */
[-C--:B------:R-:W-:Y:S01]  /*3680*/  LEA.HI.X.SX32 R55, R208, R121.reuse, 0x1, P2 ;  /* 0x00000079d0377211 */ /* 0x080fe200010f0eff */
[----:B------:R0:W3:Y:S01]  /*3690*/  LDG.E.U16 R11, desc[UR4][R12.64] ;  /* 0x000000040c0b7981 */ /* 0x0000e2000c1e1500 */
[----:B------:R-:W-:-:S02]  /*36a0*/  LEA.HI.X.SX32 R51, R47, R121, 0x1, P0 ;  /* 0x000000792f337211 */ /* 0x000fc400000f0eff */
[-C--:B------:R-:W-:Y:S01]  /*36b0*/  IADD3 R74, P0, R21, R120.reuse, RZ ;  /* 0x00000078154a7210 */ /* 0x080fe20007f1e0ff */
[----:B------:R1:W4:Y:S01]  /*36c0*/  LDG.E.U16 R48, desc[UR4][R54.64] ;  /* 0x0000000436307981 */ /* 0x000322000c1e1500 */
[-C--:B0-----:R-:W-:Y:S01]  /*36d0*/  IADD3 R12, P1, R71, R120.reuse, RZ ;  /* 0x00000078470c7210 */ /* 0x081fe20007f3e0ff */
[----:B-1----:R-:W-:Y:S02]  /*36e0*/  IMAD R53, R24, 0x1b0, RZ ;  /* 0x000001b018357824 */ /* 0x002fe400078e02ff */
[----:B------:R0:W4:Y:S01]  /*36f0*/  LDG.E.U16 R47, desc[UR4][R50.64] ;  /* 0x00000004322f7981 */ /* 0x000122000c1e1500 */
[-C--:B------:R-:W-:Y:S01]  /*3700*/  LEA.HI.X.SX32 R75, R16, R121.reuse, 0x1, P0 ;  /* 0x00000079104b7211 */ /* 0x080fe200000f0eff */
[----:B------:R-:W1:Y:S01]  /*3710*/  LDC R24, c[0x0][0x248] ;  /* 0x00009200ff187b82 */ /* 0x000e620000000800 */
[-C--:B------:R-:W-:Y:S02]  /*3720*/  LEA.HI.X.SX32 R13, R206, R121.reuse, 0x1, P1 ;  /* 0x00000079ce0d7211 */ /* 0x080fe400008f0eff */
[-C--:B------:R-:W-:Y:S01]  /*3730*/  IADD3 R54, P2, R63, R120.reuse, RZ ;  /* 0x000000783f367210 */ /* 0x080fe20007f5e0ff */
[----:B------:R-:W-:Y:S01]  /*3740*/  IMAD R71, R70, 0x370, RZ ;  /* 0x0000037046477824 */ /* 0x000fe200078e02ff */
[----:B------:R0:W4:Y:S03]  /*3750*/  LDG.E.U16 R74, desc[UR4][R74.64] ;  /* 0x000000044a4a7981 */ /* 0x000126000c1e1500 */
[----:B------:R-:W1:Y:S01]  /*3760*/  LDC R63, c[0x0][0x248] ;  /* 0x00009200ff3f7b82 */ /* 0x000e620000000800 */
[----:B0-----:R-:W-:Y:S01]  /*3770*/  IADD3 R50, P1, R59, R120, RZ ;  /* 0x000000783b327210 */ /* 0x001fe20007f3e0ff */
[----:B------:R0:W4:Y:S03]  /*3780*/  LDG.E.U16 R16, desc[UR4][R12.64] ;  /* 0x000000040c107981 */ /* 0x000126000c1e1500 */
[----:B------:R-:W-:-:S02]  /*3790*/  LEA.HI.X.SX32 R51, R21, R121, 0x1, P1 ;  /* 0x0000007915337211 */ /* 0x000fc400008f0eff */
[-C--:B------:R-:W-:Y:S01]  /*37a0*/  LEA.HI.X.SX32 R55, R207, R121.reuse, 0x1, P2 ;  /* 0x00000079cf377211 */ /* 0x080fe200010f0eff */
[----:B------:R-:W1:Y:S01]  /*37b0*/  LDC R75, c[0x0][0x248] ;  /* 0x00009200ff4b7b82 */ /* 0x000e620000000800 */
[-C--:B0-----:R-:W-:Y:S02]  /*37c0*/  IADD3 R12, P0, R53, R120.reuse, RZ ;  /* 0x00000078350c7210 */ /* 0x081fe40007f1e0ff */
[----:B------:R0:W4:Y:S02]  /*37d0*/  LDG.E.U16 R51, desc[UR4][R50.64] ;  /* 0x0000000432337981 */ /* 0x000124000c1e1500 */
[-C--:B------:R-:W-:Y:S01]  /*37e0*/  LEA.HI.X.SX32 R13, R15, R121.reuse, 0x1, P0 ;  /* 0x000000790f0d7211 */ /* 0x080fe200000f0eff */
[----:B------:R-:W-:Y:S01]  /*37f0*/  IMAD R21, R57, 0x1c0, RZ ;  /* 0x000001c039157824 */ /* 0x000fe200078e02ff */
[-C--:B------:R-:W-:Y:S01]  /*3800*/  IADD3 R56, P1, R65, R120.reuse, RZ ;  /* 0x0000007841387210 */ /* 0x080fe20007f3e0ff */
[----:B------:R1:W4:Y:S04]  /*3810*/  LDG.E.U16 R54, desc[UR4][R54.64] ;  /* 0x0000000436367981 */ /* 0x000328000c1e1500 */
[----:B------:R1:W4:Y:S01]  /*3820*/  LDG.E.U16 R15, desc[UR4][R12.64] ;  /* 0x000000040c0f7981 */ /* 0x000322000c1e1500 */
[----:B0-----:R-:W0:Y:S01]  /*3830*/  LDC R50, c[0x0][0x248] ;  /* 0x00009200ff327b82 */ /* 0x001e220000000800 */
[----:B------:R-:W-:Y:S01]  /*3840*/  LEA.HI.X.SX32 R57, R53, R121, 0x1, P1 ;  /* 0x0000007935397211 */ /* 0x000fe200008f0eff */
[----:B-1----:R-:W-:Y:S01]  /*3850*/  IMAD R63, R63, 0x390, RZ ;  /* 0x000003903f3f7824 */ /* 0x002fe200078e02ff */
[----:B------:R-:W-:Y:S01]  /*3860*/  IADD3 R70, P2, R71, R120, RZ ;  /* 0x0000007847467210 */ /* 0x000fe20007f5e0ff */
[----:B------:R-:W-:-:S02]  /*3870*/  IMAD R55, R92, 0x3a0, RZ ;  /* 0x000003a05c377824 */ /* 0x000fc400078e02ff */
[----:B------:R-:W4:Y:S01]  /*3880*/  LDG.E.U16 R56, desc[UR4][R56.64] ;  /* 0x0000000438387981 */ /* 0x000f22000c1e1500 */
[----:B------:R-:W-:Y:S01]  /*3890*/  IMAD R13, R58, 0x380, RZ ;  /* 0x000003803a0d7824 */ /* 0x000fe200078e02ff */
[----:B------:R-:W-:-:S04]  /*38a0*/  IADD3 R58, P0, R21, R120, RZ ;  /* 0x00000078153a7210 */ /* 0x000fc80007f1e0ff */
[----:B------:R-:W-:-:S04]  /*38b0*/  IADD3 R12, P1, R13, R120, RZ ;  /* 0x000000780d0c7210 */ /* 0x000fc80007f3e0ff */
[-C--:B------:R-:W-:Y:S01]  /*38c0*/  LEA.HI.X.SX32 R13, R21, R121.reuse, 0x1, P1 ;  /* 0x00000079150d7211 */ /* 0x080fe200008f0eff */
[----:B------:R-:W-:Y:S01]  /*38d0*/  IMAD R21, R24, 0x1d0, RZ ;  /* 0x000001d018157824 */ /* 0x000fe200078e02ff */
[-C--:B------:R-:W-:Y:S02]  /*38e0*/  LEA.HI.X.SX32 R71, R205, R121.reuse, 0x1, P2 ;  /* 0x00000079cd477211 */ /* 0x080fe400010f0eff */
[----:B------:R-:W-:Y:S01]  /*38f0*/  LEA.HI.X.SX32 R59, R22, R121, 0x1, P0 ;  /* 0x00000079163b7211 */ /* 0x000fe200000f0eff */
[----:B------:R1:W4:Y:S01]  /*3900*/  LDG.E.U16 R53, desc[UR4][R12.64] ;  /* 0x000000040c357981 */ /* 0x000322000c1e1500 */
[----:B------:R-:W-:-:S03]  /*3910*/  IADD3 R92, P1, R63, R120, RZ ;  /* 0x000000783f5c7210 */ /* 0x000fc60007f3e0ff */
[----:B------:R0:W4:Y:S04]  /*3920*/  LDG.E.U16 R22, desc[UR4][R70.64] ;  /* 0x0000000446167981 */ /* 0x000128000c1e1500 */
[----:B------:R0:W4:Y:S01]  /*3930*/  LDG.E.U16 R65, desc[UR4][R58.64] ;  /* 0x000000043a417981 */ /* 0x000122000c1e1500 */
[----:B-1----:R-:W-:Y:S01]  /*3940*/  IMAD R13, R93, 0x3b0, RZ ;  /* 0x000003b05d0d7824 */ /* 0x002fe200078e02ff */
[----:B------:R-:W-:Y:S02]  /*3950*/  LEA.HI.X.SX32 R93, R204, R121, 0x1, P1 ;  /* 0x00000079cc5d7211 */ /* 0x000fe400008f0eff */
[-C--:B0-----:R-:W-:Y:S02]  /*3960*/  IADD3 R70, P2, R55, R120.reuse, RZ ;  /* 0x0000007837467210 */ /* 0x081fe40007f5e0ff */
[----:B------:R-:W-:-:S02]  /*3970*/  IADD3 R12, P1, R13, R120, RZ ;  /* 0x000000780d0c7210 */ /* 0x000fc40007f3e0ff */
[CC--:B------:R-:W-:Y:S01]  /*3980*/  IADD3 R58, P0, R21.reuse, R120.reuse, RZ ;  /* 0x00000078153a7210 */ /* 0x0c0fe20007f1e0ff */
[----:B------:R-:W-:Y:S01]  /*3990*/  IMAD R57, R50, 0x1e0, RZ ;  /* 0x000001e032397824 */ /* 0x000fe200078e02ff */
[-C--:B------:R-:W-:Y:S01]  /*39a0*/  LEA.HI.X.SX32 R71, R21, R121.reuse, 0x1, P2 ;  /* 0x0000007915477211 */ /* 0x080fe200010f0eff */
[----:B------:R-:W0:Y:S01]  /*39b0*/  LDC R50, c[0x0][0x248] ;  /* 0x00009200ff327b82 */ /* 0x000e220000000800 */
[-C--:B------:R-:W-:Y:S01]  /*39c0*/  LEA.HI.X.SX32 R59, R94, R121.reuse, 0x1, P0 ;  /* 0x000000795e3b7211 */ /* 0x080fe200000f0eff */
[----:B------:R1:W4:Y:S01]  /*39d0*/  LDG.E.U16 R21, desc[UR4][R92.64] ;  /* 0x000000045c157981 */ /* 0x000322000c1e1500 */
[----:B------:R-:W-:Y:S01]  /*39e0*/  LEA.HI.X.SX32 R13, R214, R121, 0x1, P1 ;  /* 0x00000079d60d7211 */ /* 0x000fe200008f0eff */
[----:B------:R-:W-:Y:S02]  /*39f0*/  IMAD R75, R75, 0x1f0, RZ ;  /* 0x000001f04b4b7824 */ /* 0x000fe400078e02ff */
[----:B------:R-:W-:Y:S01]  /*3a00*/  IMAD R63, R96, 0x3c0, RZ ;  /* 0x000003c0603f7824 */ /* 0x000fe200078e02ff */
[----:B------:R-:W4:Y:S04]  /*3a10*/  LDG.E.U16 R59, desc[UR4][R58.64] ;  /* 0x000000043a3b7981 */ /* 0x000f28000c1e1500 */
[----:B------:R-:W4:Y:S01]  /*3a20*/  LDG.E.U16 R55, desc[UR4][R70.64] ;  /* 0x0000000446377981 */ /* 0x000f22000c1e1500 */
[----:B-1----:R-:W-:-:S02]  /*3a30*/  IADD3 R92, P2, R97, R120, RZ ;  /* 0x00000078615c7210 */ /* 0x002fc40007f5e0ff */
[----:B------:R-:W1:Y:S01]  /*3a40*/  LDC R97, c[0x0][0x248] ;  /* 0x00009200ff617b82 */ /* 0x000e620000000800 */
[----:B------:R0:W4:Y:S01]  /*3a50*/  LDG.E.U16 R58, desc[UR4][R12.64] ;  /* 0x000000040c3a7981 */ /* 0x000122000c1e1500 */
[----:B------:R-:W-:Y:S01]  /*3a60*/  IMAD R203, R203, 0x1e8, RZ ;  /* 0x000001e8cbcb7824 */ /* 0x000fe200078e02ff */
[-C--:B------:R-:W-:Y:S02]  /*3a70*/  IADD3 R94, P1, R63, R120.reuse, RZ ;  /* 0x000000783f5e7210 */ /* 0x080fe40007f3e0ff */
[----:B0-----:R-:W-:-:S04]  /*3a80*/  IADD3 R12, P0, R57, R120, RZ ;  /* 0x00000078390c7210 */ /* 0x001fc80007f1e0ff */
[-C--:B------:R-:W-:Y:S02]  /*3a90*/  LEA.HI.X.SX32 R13, R95, R121.reuse, 0x1, P0 ;  /* 0x000000795f0d7211 */ /* 0x080fe400000f0eff */
[-C--:B------:R-:W-:Y:S02]  /*3aa0*/  IADD3 R70, P0, R75, R120.reuse, RZ ;  /* 0x000000784b467210 */ /* 0x080fe40007f1e0ff */
[-C--:B------:R-:W-:Y:S01]  /*3ab0*/  LEA.HI.X.SX32 R95, R57, R121.reuse, 0x1, P1 ;  /* 0x00000079395f7211 */ /* 0x080fe200008f0eff */
[----:B------:R-:W4:Y:S01]  /*3ac0*/  LDG.E.U16 R12, desc[UR4][R12.64] ;  /* 0x000000040c0c7981 */ /* 0x000f22000c1e1500 */
[-C--:B------:R-:W-:Y:S02]  /*3ad0*/  LEA.HI.X.SX32 R71, R91, R121.reuse, 0x1, P0 ;  /* 0x000000795b477211 */ /* 0x080fe400000f0eff */
[----:B------:R-:W-:Y:S01]  /*3ae0*/  IADD3 R96, P0, R101, R120, RZ ;  /* 0x0000007865607210 */ /* 0x000fe20007f1e0ff */
[----:B------:R0:W4:Y:S01]  /*3af0*/  LDG.E.U16 R63, desc[UR4][R94.64] ;  /* 0x000000045e3f7981 */ /* 0x000122000c1e1500 */
[----:B------:R-:W5:Y:S01]  /*3b00*/  LDC R101, c[0x0][0x248] ;  /* 0x00009200ff657b82 */ /* 0x000f620000000800 */
[----:B------:R-:W-:-:S02]  /*3b10*/  LEA.HI.X.SX32 R93, R203, R121, 0x1, P2 ;  /* 0x00000079cb5d7211 */ /* 0x000fc400010f0eff */
[----:B------:R0:W4:Y:S04]  /*3b20*/  LDG.E.U16 R24, desc[UR4][R70.64] ;  /* 0x0000000446187981 */ /* 0x000128000c1e1500 */
[----:B------:R1:W4:Y:S01]  /*3b30*/  LDG.E.U16 R13, desc[UR4][R92.64] ;  /* 0x000000045c0d7981 */ /* 0x000322000c1e1500 */
[----:B------:R-:W-:Y:S01]  /*3b40*/  IMAD R57, R26, 0x101, RZ ;  /* 0x000001011a397824 */ /* 0x000fe200078e02ff */
[----:B------:R-:W2:Y:S01]  /*3b50*/  LDC R91, c[0x0][0x248] ;  /* 0x00009200ff5b7b82 */ /* 0x000ea20000000800 */
[----:B0-----:R-:W-:Y:S02]  /*3b60*/  IMAD R95, R102, 0x3f0, RZ ;  /* 0x000003f0665f7824 */ /* 0x001fe400078e02ff */
[----:B------:R-:W-:Y:S02]  /*3b70*/  IMAD R71, R50, 0x202, RZ ;  /* 0x0000020232477824 */ /* 0x000fe400078e02ff */
[----:B-1----:R-:W-:-:S03]  /*3b80*/  IMAD R93, R97, 0x212, RZ ;  /* 0x00000212615d7824 */ /* 0x002fc600078e02ff */
[----:B------:R-:W0:Y:S01]  /*3b90*/  LDC R102, c[0x0][0x248] ;  /* 0x00009200ff667b82 */ /* 0x000e220000000800 */
[----:B------:R-:W-:Y:S01]  /*3ba0*/  IMAD R212, R212, 0x1f8, RZ ;  /* 0x000001f8d4d47824 */ /* 0x000fe200078e02ff */
[-C--:B------:R-:W-:Y:S01]  /*3bb0*/  LEA.HI.X.SX32 R97, R75, R121.reuse, 0x1, P0 ;  /* 0x000000794b617211 */ /* 0x080fe200000f0eff */
[----:B------:R-:W-:Y:S01]  /*3bc0*/  IMAD R75, R26, 0x109, RZ ;  /* 0x000001091a4b7824 */ /* 0x000fe200078e02ff */
[-C--:B------:R-:W-:Y:S02]  /*3bd0*/  IADD3 R94, P2, R95, R120.reuse, RZ ;  /* 0x000000785f5e7210 */ /* 0x080fe40007f5e0ff */
[-C--:B------:R-:W-:Y:S01]  /*3be0*/  IADD3 R70, P0, R71, R120.reuse, RZ ;  /* 0x0000007847467210 */ /* 0x080fe20007f1e0ff */
[----:B------:R-:W-:Y:S01]  /*3bf0*/  IMAD R103, R103, 0x222, RZ ;  /* 0x0000022267677824 */ /* 0x000fe200078e02ff */
[----:B------:R-:W-:Y:S01]  /*3c00*/  IADD3 R92, P1, R93, R120, RZ ;  /* 0x000000785d5c7210 */ /* 0x000fe20007f3e0ff */
[----:B------:R1:W4:Y:S01]  /*3c10*/  LDG.E.U16 R50, desc[UR4][R96.64] ;  /* 0x0000000460327981 */ /* 0x000322000c1e1500 */
[----:B------:R-:W-:-:S02]  /*3c20*/  LEA.HI.X.SX32 R95, R212, R121, 0x1, P2 ;  /* 0x00000079d45f7211 */ /* 0x000fc400010f0eff */
[-C--:B------:R-:W-:Y:S01]  /*3c30*/  LEA.HI.X.SX32 R71, R57, R121.reuse, 0x1, P0 ;  /* 0x0000007939477211 */ /* 0x080fe200000f0eff */
[----:B------:R-:W-:Y:S01]  /*3c40*/  IMAD R105, R105, 0x232, RZ ;  /* 0x0000023269697824 */ /* 0x000fe200078e02ff */
[----:B------:R-:W-:Y:S01]  /*3c50*/  LEA.HI.X.SX32 R93, R75, R121, 0x1, P1 ;  /* 0x000000794b5d7211 */ /* 0x000fe200008f0eff */
[----:B------:R-:W-:Y:S01]  /*3c60*/  IMAD R75, R98, 0x111, RZ ;  /* 0x00000111624b7824 */ /* 0x000fe200078e02ff */
[-C--:B------:R-:W-:Y:S01]  /*3c70*/  IADD3 R98, P0, R103, R120.reuse, RZ ;  /* 0x0000007867627210 */ /* 0x080fe20007f1e0ff */
[----:B------:R-:W-:Y:S01]  /*3c80*/  IMAD R107, R107, 0x252, RZ ;  /* 0x000002526b6b7824 */ /* 0x000fe200078e02ff */
[----:B------:R5:W4:Y:S01]  /*3c90*/  LDG.E.U16 R57, desc[UR4][R94.64] ;  /* 0x000000045e397981 */ /* 0x000b22000c1e1500 */
[----:B-1----:R-:W-:Y:S01]  /*3ca0*/  IMAD R97, R106, 0x242, RZ ;  /* 0x000002426a617824 */ /* 0x002fe200078e02ff */
[-C--:B------:R-:W-:Y:S01]  /*3cb0*/  IADD3 R96, P1, R105, R120.reuse, RZ ;  /* 0x0000007869607210 */ /* 0x080fe20007f3e0ff */
[----:B-----5:R-:W-:Y:S01]  /*3cc0*/  IMAD R101, R101, 0x129, RZ ;  /* 0x0000012965657824 */ /* 0x020fe200078e02ff */
[----:B------:R-:W5:Y:S01]  /*3cd0*/  LDG.E.U16 R70, desc[UR4][R70.64] ;  /* 0x0000000446467981 */ /* 0x000f62000c1e1500 */
[----:B------:R-:W1:Y:S01]  /*3ce0*/  LDC R105, c[0x0][0x248] ;  /* 0x00009200ff697b82 */ /* 0x000e620000000800 */
[----:B------:R-:W-:Y:S01]  /*3cf0*/  IMAD R95, R99, 0x119, RZ ;  /* 0x00000119635f7824 */ /* 0x000fe200078e02ff */
[----:B------:R-:W-:-:S06]  /*3d00*/  IADD3 R94, P2, R97, R120, RZ ;  /* 0x00000078615e7210 */ /* 0x000fcc0007f5e0ff */
[----:B------:R-:W3:Y:S01]  /*3d10*/  LDC R103, c[0x0][0x248] ;  /* 0x00009200ff677b82 */ /* 0x000ee20000000800 */
[----:B------:R0:W5:Y:S01]  /*3d20*/  LDG.E.U16 R71, desc[UR4][R92.64] ;  /* 0x000000045c477981 */ /* 0x000162000c1e1500 */
[-C--:B------:R-:W-:Y:S02]  /*3d30*/  LEA.HI.X.SX32 R99, R75, R121.reuse, 0x1, P0 ;  /* 0x000000794b637211 */ /* 0x080fe400000f0eff */
[----:B------:R-:W-:-:S03]  /*3d40*/  LEA.HI.X.SX32 R97, R95, R121, 0x1, P1 ;  /* 0x000000795f617211 */ /* 0x000fc600008f0eff */
[----:B------:R0:W5:Y:S01]  /*3d50*/  LDG.E.U16 R75, desc[UR4][R98.64] ;  /* 0x00000004624b7981 */ /* 0x000162000c1e1500 */
[----:B------:R-:W-:Y:S01]  /*3d60*/  IMAD R109, R109, 0x272, RZ ;  /* 0x000002726d6d7824 */ /* 0x000fe200078e02ff */
[----:B------:R-:W3:Y:S01]  /*3d70*/  LDC R106, c[0x0][0x248] ;  /* 0x00009200ff6a7b82 */ /* 0x000ee20000000800 */
[----:B0-----:R-:W-:Y:S01]  /*3d80*/  IMAD R93, R100, 0x121, RZ ;  /* 0x00000121645d7824 */ /* 0x001fe200078e02ff */
[-C--:B------:R-:W-:Y:S01]  /*3d90*/  IADD3 R92, P0, R107, R120.reuse, RZ ;  /* 0x000000786b5c7210 */ /* 0x080fe20007f1e0ff */
[----:B------:R0:W5:Y:S03]  /*3da0*/  LDG.E.U16 R119, desc[UR4][R96.64] ;  /* 0x0000000460777981 */ /* 0x000166000c1e1500 */
[-C--:B------:R-:W-:Y:S01]  /*3db0*/  LEA.HI.X.SX32 R95, R93, R121.reuse, 0x1, P2 ;  /* 0x000000795d5f7211 */ /* 0x080fe200010f0eff */
[----:B------:R-:W-:Y:S01]  /*3dc0*/  IMAD R99, R102, 0x131, RZ ;  /* 0x0000013166637824 */ /* 0x000fe200078e02ff */
[-C--:B------:R-:W-:Y:S01]  /*3dd0*/  LEA.HI.X.SX32 R93, R101, R121.reuse, 0x1, P0 ;  /* 0x00000079655d7211 */ /* 0x080fe200000f0eff */
[----:B------:R-:W-:Y:S01]  /*3de0*/  IMAD R101, R108, 0x262, RZ ;  /* 0x000002626c657824 */ /* 0x000fe200078e02ff */
[----:B------:R-:W3:Y:S01]  /*3df0*/  LDC R107, c[0x0][0x248] ;  /* 0x00009200ff6b7b82 */ /* 0x000ee20000000800 */
[----:B------:R2:W5:Y:S03]  /*3e00*/  LDG.E.U16 R118, desc[UR4][R94.64] ;  /* 0x000000045e767981 */ /* 0x000566000c1e1500 */
[-C--:B0-----:R-:W-:Y:S01]  /*3e10*/  IADD3 R96, P0, R101, R120.reuse, RZ ;  /* 0x0000007865607210 */ /* 0x081fe20007f1e0ff */
[----:B------:R0:W5:Y:S03]  /*3e20*/  LDG.E.U16 R117, desc[UR4][R92.64] ;  /* 0x000000045c757981 */ /* 0x000166000c1e1500 */
[----:B------:R-:W-:Y:S01]  /*3e30*/  LEA.HI.X.SX32 R97, R99, R121, 0x1, P0 ;  /* 0x0000007963617211 */ /* 0x000fe200000f0eff */
[----:B------:R-:W3:Y:S01]  /*3e40*/  LDC R101, c[0x0][0x248] ;  /* 0x00009200ff657b82 */ /* 0x000ee20000000800 */
[----:B--2---:R-:W-:Y:S01]  /*3e50*/  IMAD R95, R112, 0x282, RZ ;  /* 0x00000282705f7824 */ /* 0x004fe200078e02ff */
[----:B------:R-:W-:Y:S01]  /*3e60*/  IADD3 R94, P1, R109, R120, RZ ;  /* 0x000000786d5e7210 */ /* 0x000fe20007f3e0ff */
[----:B------:R-:W-:Y:S01]  /*3e70*/  IMAD R91, R91, 0x141, RZ ;  /* 0x000001415b5b7824 */ /* 0x000fe200078e02ff */
[----:B------:R2:W5:Y:S01]  /*3e80*/  LDG.E.U16 R116, desc[UR4][R96.64] ;  /* 0x0000000460747981 */ /* 0x000562000c1e1500 */
[----:B0-----:R-:W-:-:S03]  /*3e90*/  IMAD R93, R104, 0x139, RZ ;  /* 0x00000139685d7824 */ /* 0x001fc600078e02ff */
[----:B------:R-:W0:Y:S08]  /*3ea0*/  LDC R99, c[0x0][0x248] ;  /* 0x00009200ff637b82 */ /* 0x000e300000000800 */
[----:B------:R-:W3:Y:S01]  /*3eb0*/  LDC R104, c[0x0][0x248] ;  /* 0x00009200ff687b82 */ /* 0x000ee20000000800 */
[----:B------:R-:W-:Y:S01]  /*3ec0*/  IADD3 R92, P2, R95, R120, RZ ;  /* 0x000000785f5c7210 */ /* 0x000fe20007f5e0ff */
[----:B------:R-:W-:Y:S01]  /*3ed0*/  IMAD R113, R113, 0x292, RZ ;  /* 0x0000029271717824 */ /* 0x000fe200078e02ff */
[----:B------:R-:W-:-:S02]  /*3ee0*/  LEA.HI.X.SX32 R95, R93, R121, 0x1, P1 ;  /* 0x000000795d5f7211 */ /* 0x000fc400008f0eff */
[----:B------:R-:W-:-:S03]  /*3ef0*/  LEA.HI.X.SX32 R93, R91, R121, 0x1, P2 ;  /* 0x000000795b5d7211 */ /* 0x000fc600010f0eff */
[----:B------:R-:W3:Y:S01]  /*3f00*/  LDC R109, c[0x0][0x248] ;  /* 0x00009200ff6d7b82 */ /* 0x000ee20000000800 */
[----:B-1----:R-:W-:Y:S01]  /*3f10*/  IMAD R91, R105, 0x149, RZ ;  /* 0x00000149695b7824 */ /* 0x002fe200078e02ff */
[----:B------:R-:W-:-:S06]  /*3f20*/  IADD3 R98, P0, R113, R120, RZ ;  /* 0x0000007871627210 */ /* 0x000fcc0007f1e0ff */
[----:B------:R-:W1:Y:S01]  /*3f30*/  LDC R108, c[0x0][0x248] ;  /* 0x00009200ff6c7b82 */ /* 0x000e620000000800 */
[----:B0-----:R-:W-:-:S07]  /*3f40*/  IMAD R105, R99, 0x2c2, RZ ;  /* 0x000002c263697824 */ /* 0x001fce00078e02ff */
[----:B------:R-:W0:Y:S01]  /*3f50*/  LDC R100, c[0x0][0x248] ;  /* 0x00009200ff647b82 */ /* 0x000e220000000800 */
[----:B--2---:R-:W-:Y:S01]  /*3f60*/  IMAD R97, R122, 0x2a2, RZ ;  /* 0x000002a27a617824 */ /* 0x004fe200078e02ff */
[----:B------:R-:W-:Y:S01]  /*3f70*/  LEA.HI.X.SX32 R99, R91, R121, 0x1, P0 ;  /* 0x000000795b637211 */ /* 0x000fe200000f0eff */
[----:B---3--:R-:W-:Y:S01]  /*3f80*/  IMAD R103, R103, 0x2b2, RZ ;  /* 0x000002b267677824 */ /* 0x008fe200078e02ff */
[----:B------:R2:W3:Y:S04]  /*3f90*/  LDG.E.U16 R115, desc[UR4][R94.64] ;  /* 0x000000045e737981 */ /* 0x0004e8000c1e1500 */
[----:B------:R-:W1:Y:S01]  /*3fa0*/  LDC R102, c[0x0][0x248] ;  /* 0x00009200ff667b82 */ /* 0x000e620000000800 */
[----:B------:R-:W-:Y:S01]  /*3fb0*/  IMAD R91, R104, 0x161, RZ ;  /* 0x00000161685b7824 */ /* 0x000fe200078e02ff */
[----:B------:R2:W3:Y:S01]  /*3fc0*/  LDG.E.U16 R114, desc[UR4][R92.64] ;  /* 0x000000045c727981 */ /* 0x0004e2000c1e1500 */
[----:B------:R-:W-:Y:S01]  /*3fd0*/  IADD3 R96, P1, R97, R120, RZ ;  /* 0x0000007861607210 */ /* 0x000fe20007f3e0ff */
[----:B--2---:R-:W-:-:S02]  /*3fe0*/  IMAD R95, R110, 0x151, RZ ;  /* 0x000001516e5f7824 */ /* 0x004fc400078e02ff */
[----:B------:R2:W3:Y:S02]  /*3ff0*/  LDG.E.U16 R113, desc[UR4][R98.64] ;  /* 0x0000000462717981 */ /* 0x0004e4000c1e1500 */
[----:B------:R-:W1:Y:S01]  /*4000*/  LDC R104, c[0x0][0x248] ;  /* 0x00009200ff687b82 */ /* 0x000e620000000800 */
[-C--:B------:R-:W-:Y:S01]  /*4010*/  IADD3 R94, P0, R103, R120.reuse, RZ ;  /* 0x00000078675e7210 */ /* 0x080fe20007f1e0ff */
[----:B------:R-:W-:Y:S01]  /*4020*/  IMAD R93, R111, 0x159, RZ ;  /* 0x000001596f5d7824 */ /* 0x000fe200078e02ff */
[----:B------:R-:W-:Y:S02]  /*4030*/  IADD3 R92, P2, R105, R120, RZ ;  /* 0x00000078695c7210 */ /* 0x000fe40007f5e0ff */
[----:B------:R-:W-:-:S03]  /*4040*/  LEA.HI.X.SX32 R97, R95, R121, 0x1, P1 ;  /* 0x000000795f617211 */ /* 0x000fc600008f0eff */
[----:B------:R-:W1:Y:S01]  /*4050*/  LDC R122, c[0x0][0x248] ;  /* 0x00009200ff7a7b82 */ /* 0x000e620000000800 */
[-C--:B------:R-:W-:Y:S01]  /*4060*/  LEA.HI.X.SX32 R95, R93, R121.reuse, 0x1, P0 ;  /* 0x000000795d5f7211 */ /* 0x080fe200000f0eff */
[----:B------:R-:W-:Y:S01]  /*4070*/  IMAD R107, R107, 0x2d2, RZ ;  /* 0x000002d26b6b7824 */ /* 0x000fe200078e02ff */
[----:B------:R-:W-:Y:S01]  /*4080*/  LEA.HI.X.SX32 R93, R91, R121, 0x1, P2 ;  /* 0x000000795b5d7211 */ /* 0x000fe200010f0eff */
[----:B------:R-:W-:Y:S01]  /*4090*/  IMAD R101, R101, 0x2e2, RZ ;  /* 0x000002e265657824 */ /* 0x000fe200078e02ff */
[----:B------:R1:W3:Y:S01]  /*40a0*/  LDG.E.U16 R112, desc[UR4][R96.64] ;  /* 0x0000000460707981 */ /* 0x0002e2000c1e1500 */
[----:B------:R-:W-:Y:S02]  /*40b0*/  IMAD R109, R109, 0x169, RZ ;  /* 0x000001696d6d7824 */ /* 0x000fe400078e02ff */
[----:B------:R-:W1:Y:S01]  /*40c0*/  LDC R105, c[0x0][0x248] ;  /* 0x00009200ff697b82 */ /* 0x000e620000000800 */
[----:B------:R1:W3:Y:S01]  /*40d0*/  LDG.E.U16 R111, desc[UR4][R94.64] ;  /* 0x000000045e6f7981 */ /* 0x0002e2000c1e1500 */
[----:B--2---:R-:W-:Y:S01]  /*40e0*/  IADD3 R98, P0, R107, R120, RZ ;  /* 0x000000786b627210 */ /* 0x004fe20007f1e0ff */
[----:B0-----:R-:W-:-:S02]  /*40f0*/  IMAD R107, R100, 0x302, RZ ;  /* 0x00000302646b7824 */ /* 0x001fc400078e02ff */
[----:B------:R0:W2:Y:S03]  /*4100*/  LDG.E.U16 R110, desc[UR4][R92.64] ;  /* 0x000000045c6e7981 */ /* 0x0000a6000c1e1500 */
[----:B------:R-:W0:Y:S01]  /*4110*/  LDC R91, c[0x0][0x248] ;  /* 0x00009200ff5b7b82 */ /* 0x000e220000000800 */
[----:B-1----:R-:W-:Y:S01]  /*4120*/  IMAD R97, R108, 0x171, RZ ;  /* 0x000001716c617824 */ /* 0x002fe200078e02ff */
[----:B------:R-:W-:Y:S01]  /*4130*/  IADD3 R96, P1, R101, R120, RZ ;  /* 0x0000007865607210 */ /* 0x000fe20007f3e0ff */
[----:B------:R-:W-:Y:S01]  /*4140*/  IMAD R95, R106, 0x2f2, RZ ;  /* 0x000002f26a5f7824 */ /* 0x000fe200078e02ff */
[----:B------:R-:W-:Y:S01]  /*4150*/  LEA.HI.X.SX32 R99, R109, R121, 0x1, P0 ;  /* 0x000000796d637211 */ /* 0x000fe200000f0eff */
[----:B------:R-:W-:-:S03]  /*4160*/  IMAD R101, R124, 0x181, RZ ;  /* 0x000001817c657824 */ /* 0x000fc600078e02ff */
[----:B------:R-:W1:Y:S01]  /*4170*/  LDC R103, c[0x0][0x248] ;  /* 0x00009200ff677b82 */ /* 0x000e620000000800 */
[----:B0-----:R-:W-:Y:S01]  /*4180*/  IMAD R93, R102, 0x179, RZ ;  /* 0x00000179665d7824 */ /* 0x001fe200078e02ff */
[-C--:B------:R-:W-:Y:S01]  /*4190*/  IADD3 R94, P2, R95, R120.reuse, RZ ;  /* 0x000000785f5e7210 */ /* 0x080fe20007f5e0ff */
[----:B------:R-:W-:Y:S01]  /*41a0*/  IMAD R123, R123, 0x312, RZ ;  /* 0x000003127b7b7824 */ /* 0x000fe200078e02ff */
[-C--:B------:R-:W-:Y:S01]  /*41b0*/  LEA.HI.X.SX32 R97, R97, R121.reuse, 0x1, P1 ;  /* 0x0000007961617211 */ /* 0x080fe200008f0eff */
[----:B------:R0:W2:Y:S01]  /*41c0*/  LDG.E.U16 R109, desc[UR4][R98.64] ;  /* 0x00000004626d7981 */ /* 0x0000a2000c1e1500 */
[----:B------:R-:W-:Y:S02]  /*41d0*/  IADD3 R92, P0, R107, R120, RZ ;  /* 0x000000786b5c7210 */ /* 0x000fe40007f1e0ff */
[----:B------:R-:W1:Y:S01]  /*41e0*/  LDC R124, c[0x0][0x248] ;  /* 0x00009200ff7c7b82 */ /* 0x000e620000000800 */
[-C--:B------:R-:W-:Y:S01]  /*41f0*/  LEA.HI.X.SX32 R95, R93, R121.reuse, 0x1, P2 ;  /* 0x000000795d5f7211 */ /* 0x080fe200010f0eff */
[----:B------:R0:W2:Y:S01]  /*4200*/  LDG.E.U16 R108, desc[UR4][R96.64] ;  /* 0x00000004606c7981 */ /* 0x0000a2000c1e1500 */
[----:B------:R-:W-:-:S03]  /*4210*/  LEA.HI.X.SX32 R93, R101, R121, 0x1, P0 ;  /* 0x00000079655d7211 */ /* 0x000fc600000f0eff */
[----:B------:R0:W2:Y:S02]  /*4220*/  LDG.E.U16 R107, desc[UR4][R94.64] ;  /* 0x000000045e6b7981 */ /* 0x0000a4000c1e1500 */
[----:B0-----:R-:W-:Y:S01]  /*4230*/  IMAD R99, R104, 0x189, RZ ;  /* 0x0000018968637824 */ /* 0x001fe200078e02ff */
[----:B------:R-:W0:Y:S01]  /*4240*/  LDC R100, c[0x0][0x248] ;  /* 0x00009200ff647b82 */ /* 0x000e220000000800 */
[----:B------:R-:W-:Y:S01]  /*4250*/  IMAD R105, R105, 0x322, RZ ;  /* 0x0000032269697824 */ /* 0x000fe200078e02ff */
[----:B------:R1:W2:Y:S01]  /*4260*/  LDG.E.U16 R106, desc[UR4][R92.64] ;  /* 0x000000045c6a7981 */ /* 0x0002a2000c1e1500 */
[----:B------:R-:W-:-:S04]  /*4270*/  IADD3 R96, P0, R123, R120, RZ ;  /* 0x000000787b607210 */ /* 0x000fc80007f1e0ff */
[----:B------:R-:W-:Y:S01]  /*4280*/  LEA.HI.X.SX32 R97, R99, R121, 0x1, P0 ;  /* 0x0000007963617211 */ /* 0x000fe200000f0eff */
[----:B------:R-:W0:Y:S01]  /*4290*/  LDC R101, c[0x0][0x248] ;  /* 0x00009200ff657b82 */ /* 0x000e220000000800 */
[----:B------:R-:W-:-:S07]  /*42a0*/  IMAD R95, R122, 0x332, RZ ;  /* 0x000003327a5f7824 */ /* 0x000fce00078e02ff */
[----:B------:R-:W0:Y:S01]  /*42b0*/  LDC R99, c[0x0][0x248] ;  /* 0x00009200ff637b82 */ /* 0x000e220000000800 */
[----:B------:R-:W-:Y:S01]  /*42c0*/  IMAD R91, R91, 0x199, RZ ;  /* 0x000001995b5b7824 */ /* 0x000fe200078e02ff */
[----:B-1----:R-:W-:-:S06]  /*42d0*/  IADD3 R92, P2, R95, R120, RZ ;  /* 0x000000785f5c7210 */ /* 0x002fcc0007f5e0ff */
[----:B------:R-:W1:Y:S01]  /*42e0*/  LDC R102, c[0x0][0x248] ;  /* 0x00009200ff667b82 */ /* 0x000e620000000800 */
[----:B------:R-:W-:Y:S01]  /*42f0*/  IMAD R103, R103, 0x191, RZ ;  /* 0x0000019167677824 */ /* 0x000fe200078e02ff */
[----:B------:R-:W-:Y:S02]  /*4300*/  IADD3 R94, P1, R105, R120, RZ ;  /* 0x00000078695e7210 */ /* 0x000fe40007f3e0ff */
[-C--:B------:R-:W-:Y:S01]  /*4310*/  LEA.HI.X.SX32 R93, R91, R121.reuse, 0x1, P2 ;  /* 0x000000795b5d7211 */ /* 0x080fe200010f0eff */
[----:B------:R-:W-:Y:S01]  /*4320*/  IMAD R129, R124, 0x342, RZ ;  /* 0x000003427c817824 */ /* 0x000fe200078e02ff */
[----:B------:R0:W2:Y:S02]  /*4330*/  LDG.E.U16 R105, desc[UR4][R96.64] ;  /* 0x0000000460697981 */ /* 0x0000a4000c1e1500 */
[----:B------:R-:W1:Y:S01]  /*4340*/  LDC R122, c[0x0][0x248] ;  /* 0x00009200ff7a7b82 */ /* 0x000e620000000800 */
[----:B------:R-:W-:-:S07]  /*4350*/  LEA.HI.X.SX32 R95, R103, R121, 0x1, P1 ;  /* 0x00000079675f7211 */ /* 0x000fce00008f0eff */
[----:B------:R-:W4:Y:S01]  /*4360*/  LDC R91, c[0x0][0x248] ;  /* 0x00009200ff5b7b82 */ /* 0x000f220000000800 */
[----:B------:R0:W2:Y:S07]  /*4370*/  LDG.E.U16 R104, desc[UR4][R94.64] ;  /* 0x000000045e687981 */ /* 0x0000ae000c1e1500 */
[----:B------:R-:W4:Y:S01]  /*4380*/  LDC R123, c[0x0][0x248] ;  /* 0x00009200ff7b7b82 */ /* 0x000f220000000800 */
[----:B0-----:R-:W-:Y:S01]  /*4390*/  IMAD R97, R126, 0x1a1, RZ ;  /* 0x000001a17e617824 */ /* 0x001fe200078e02ff */
[-C--:B------:R-:W-:Y:S01]  /*43a0*/  IADD3 R98, P0, R129, R120.reuse, RZ ;  /* 0x0000007881627210 */ /* 0x080fe20007f1e0ff */
[----:B------:R-:W-:Y:S01]  /*43b0*/  IMAD R95, R100, 0x362, RZ ;  /* 0x00000362645f7824 */ /* 0x000fe200078e02ff */
[----:B------:R1:W2:Y:S01]  /*43c0*/  LDG.E.U16 R103, desc[UR4][R92.64] ;  /* 0x000000045c677981 */ /* 0x0002a2000c1e1500 */
[----:B------:R-:W-:Y:S01]  /*43d0*/  IMAD R129, R99, 0x372, RZ ;  /* 0x0000037263817824 */ /* 0x000fe200078e02ff */
[-C--:B------:R-:W-:Y:S01]  /*43e0*/  LEA.HI.X.SX32 R99, R97, R121.reuse, 0x1, P0 ;  /* 0x0000007961637211 */ /* 0x080fe200000f0eff */
[----:B------:R-:W-:Y:S01]  /*43f0*/  IMAD R101, R101, 0x1b1, RZ ;  /* 0x000001b165657824 */ /* 0x000fe200078e02ff */
[-C--:B------:R-:W-:Y:S01]  /*4400*/  IADD3 R94, P0, R95, R120.reuse, RZ ;  /* 0x000000785f5e7210 */ /* 0x080fe20007f1e0ff */
[----:B------:R-:W-:Y:S01]  /*4410*/  IMAD R127, R127, 0x1b9, RZ ;  /* 0x000001b97f7f7824 */ /* 0x000fe200078e02ff */
[----:B------:R-:W0:Y:S01]  /*4420*/  LDC R126, c[0x0][0x248] ;  /* 0x00009200ff7e7b82 */ /* 0x000e220000000800 */
[----:B-1----:R-:W-:Y:S01]  /*4430*/  IMAD R93, R102, 0x352, RZ ;  /* 0x00000352665d7824 */ /* 0x002fe200078e02ff */
[-C--:B------:R-:W-:Y:S01]  /*4440*/  IADD3 R92, P2, R129, R120.reuse, RZ ;  /* 0x00000078815c7210 */ /* 0x080fe20007f5e0ff */
[----:B------:R-:W-:Y:S01]  /*4450*/  IMAD R125, R125, 0x1a9, RZ ;  /* 0x000001a97d7d7824 */ /* 0x000fe200078e02ff */
[-C--:B------:R-:W-:Y:S01]  /*4460*/  LEA.HI.X.SX32 R95, R101, R121.reuse, 0x1, P0 ;  /* 0x00000079655f7211 */ /* 0x080fe200000f0eff */
[----:B------:R-:W-:Y:S01]  /*4470*/  IMAD R135, R131, 0x382, RZ ;  /* 0x0000038283877824 */ /* 0x000fe200078e02ff */
[-C--:B------:R-:W-:Y:S01]  /*4480*/  IADD3 R96, P1, R93, R120.reuse, RZ ;  /* 0x000000785d607210 */ /* 0x080fe20007f3e0ff */
[----:B------:R-:W-:Y:S01]  /*4490*/  IMAD R131, R122, 0x1c1, RZ ;  /* 0x000001c17a837824 */ /* 0x000fe200078e02ff */
[-C--:B------:R-:W-:Y:S01]  /*44a0*/  LEA.HI.X.SX32 R93, R127, R121.reuse, 0x1, P2 ;  /* 0x000000797f5d7211 */ /* 0x080fe200010f0eff */
[----:B------:R1:W2:Y:S01]  /*44b0*/  LDG.E.U16 R100, desc[UR4][R94.64] ;  /* 0x000000045e647981 */ /* 0x0002a2000c1e1500 */
[----:B------:R-:W-:Y:S01]  /*44c0*/  LEA.HI.X.SX32 R97, R125, R121, 0x1, P1 ;  /* 0x000000797d617211 */ /* 0x000fe200008f0eff */
[----:B------:R-:W5:Y:S01]  /*44d0*/  LDC R127, c[0x0][0x248] ;  /* 0x00009200ff7f7b82 */ /* 0x000f620000000800 */
[----:B------:R-:W-:Y:S01]  /*44e0*/  IADD3 R122, P0, R135, R120, RZ ;  /* 0x00000078877a7210 */ /* 0x000fe20007f1e0ff */
[----:B----4-:R-:W-:Y:S01]  /*44f0*/  IMAD R135, R123, 0x3b2, RZ ;  /* 0x000003b27b877824 */ /* 0x010fe200078e02ff */
[----:B------:R-:W4:Y:S01]  /*4500*/  LDG.E.U16 R102, desc[UR4][R98.64] ;  /* 0x0000000462667981 */ /* 0x000f22000c1e1500 */
[----:B-1----:R-:W-:-:S04]  /*4510*/  IMAD R95, R91, 0x3a2, RZ ;  /* 0x000003a25b5f7824 */ /* 0x002fc800078e02ff */
[----:B------:R-:W1:Y:S01]  /*4520*/  LDC R125, c[0x0][0x248] ;  /* 0x00009200ff7d7b82 */ /* 0x000e620000000800 */
[----:B------:R-:W-:Y:S01]  /*4530*/  LEA.HI.X.SX32 R123, R131, R121, 0x1, P0 ;  /* 0x00000079837b7211 */ /* 0x000fe200000f0eff */
[----:B------:R-:W-:Y:S01]  /*4540*/  IMAD R91, R130, 0x1d9, RZ ;  /* 0x000001d9825b7824 */ /* 0x000fe200078e02ff */
[----:B------:R-:W4:Y:S01]  /*4550*/  LDG.E.U16 R101, desc[UR4][R96.64] ;  /* 0x0000000460657981 */ /* 0x000f22000c1e1500 */
[----:B------:R-:W-:-:S03]  /*4560*/  IADD3 R94, P0, R95, R120, RZ ;  /* 0x000000785f5e7210 */ /* 0x000fc60007f1e0ff */
[----:B------:R0:W4:Y:S01]  /*4570*/  LDG.E.U16 R99, desc[UR4][R92.64] ;  /* 0x000000045c637981 */ /* 0x000122000c1e1500 */
[----:B------:R-:W5:Y:S01]  /*4580*/  LDC R129, c[0x0][0x248] ;  /* 0x00009200ff817b82 */ /* 0x000f620000000800 */
[----:B------:R-:W-:-:S07]  /*4590*/  IMAD R133, R133, 0x392, RZ ;  /* 0x0000039285857824 */ /* 0x000fce00078e02ff */
[----:B------:R-:W5:Y:S01]  /*45a0*/  LDC R124, c[0x0][0x248] ;  /* 0x00009200ff7c7b82 */ /* 0x000f620000000800 */
[----:B0-----:R-:W-:Y:S01]  /*45b0*/  IMAD R93, R134, 0x1d1, RZ ;  /* 0x000001d1865d7824 */ /* 0x001fe200078e02ff */
[-C--:B------:R-:W-:Y:S01]  /*45c0*/  IADD3 R92, P2, R135, R120.reuse, RZ ;  /* 0x00000078875c7210 */ /* 0x080fe20007f5e0ff */
[----:B------:R-:W-:Y:S01]  /*45d0*/  IMAD R131, R126, 0x3c2, RZ ;  /* 0x000003c27e837824 */ /* 0x000fe200078e02ff */
[----:B------:R5:W4:Y:S02]  /*45e0*/  LDG.E.U16 R98, desc[UR4][R122.64] ;  /* 0x000000047a627981 */ /* 0x000b24000c1e1500 */
[-C--:B------:R-:W-:Y:S02]  /*45f0*/  LEA.HI.X.SX32 R95, R93, R121.reuse, 0x1, P0 ;  /* 0x000000795d5f7211 */ /* 0x080fe400000f0eff */
[----:B------:R-:W-:Y:S02]  /*4600*/  LEA.HI.X.SX32 R93, R91, R121, 0x1, P2 ;  /* 0x000000795b5d7211 */ /* 0x000fe400010f0eff */
[----:B------:R-:W0:Y:S01]  /*4610*/  LDC R91, c[0x0][0x248] ;  /* 0x00009200ff5b7b82 */ /* 0x000e220000000800 */
[----:B------:R-:W-:Y:S01]  /*4620*/  IMAD R97, R132, 0x1c9, RZ ;  /* 0x000001c984617824 */ /* 0x000fe200078e02ff */
[----:B------:R-:W-:-:S04]  /*4630*/  IADD3 R96, P1, R133, R120, RZ ;  /* 0x0000007885607210 */ /* 0x000fc80007f3e0ff */
[----:B------:R-:W-:Y:S01]  /*4640*/  LEA.HI.X.SX32 R97, R97, R121, 0x1, P1 ;  /* 0x0000007961617211 */ /* 0x000fe200008f0eff */
[----:B-1----:R-:W-:Y:S01]  /*4650*/  IMAD R125, R125, 0x1e1, RZ ;  /* 0x000001e17d7d7824 */ /* 0x002fe200078e02ff */
[----:B------:R-:W-:Y:S01]  /*4660*/  IADD3 R126, P0, R131, R120, RZ ;  /* 0x00000078837e7210 */ /* 0x000fe20007f1e0ff */
[----:B------:R-:W-:-:S03]  /*4670*/  IMAD R133, R128, 0x3d2, RZ ;  /* 0x000003d280857824 */ /* 0x000fc600078e02ff */
[----:B------:R-:W4:Y:S01]  /*4680*/  LDG.E.U16 R97, desc[UR4][R96.64] ;  /* 0x0000000460617981 */ /* 0x000f22000c1e1500 */
[----:B-----5:R-:W-:Y:S01]  /*4690*/  IMAD R123, R127, 0x1e9, RZ ;  /* 0x000001e97f7b7824 */ /* 0x020fe200078e02ff */
[----:B------:R-:W-:Y:S01]  /*46a0*/  LEA.HI.X.SX32 R127, R125, R121, 0x1, P0 ;  /* 0x000000797d7f7211 */ /* 0x000fe200000f0eff */
[----:B------:R-:W-:Y:S01]  /*46b0*/  IMAD R135, R129, 0x3e2, RZ ;  /* 0x000003e281877824 */ /* 0x000fe200078e02ff */
[-C--:B------:R-:W-:Y:S01]  /*46c0*/  IADD3 R122, P0, R148, R120.reuse, RZ ;  /* 0x00000078947a7210 */ /* 0x080fe20007f1e0ff */
[----:B------:R-:W5:Y:S01]  /*46d0*/  LDG.E.U16 R96, desc[UR4][R94.64] ;  /* 0x000000045e607981 */ /* 0x000f62000c1e1500 */
[----:B------:R-:W-:Y:S02]  /*46e0*/  IMAD R129, R124, 0x1f1, RZ ;  /* 0x000001f17c817824 */ /* 0x000fe400078e02ff */
[----:B------:R-:W-:Y:S01]  /*46f0*/  IADD3 R124, P2, R135, R120, RZ ;  /* 0x00000078877c7210 */ /* 0x000fe20007f5e0ff */
[----:B------:R1:W5:Y:S01]  /*4700*/  LDG.E.U16 R95, desc[UR4][R92.64] ;  /* 0x000000045c5f7981 */ /* 0x000362000c1e1500 */
[----:B------:R-:W-:-:S02]  /*4710*/  IMAD R149, R149, 0x112, RZ ;  /* 0x0000011295957824 */ /* 0x000fc400078e02ff */
[----:B------:R-:W-:Y:S01]  /*4720*/  IMAD R153, R153, 0x122, RZ ;  /* 0x0000012299997824 */ /* 0x000fe200078e02ff */
[----:B------:R0:W5:Y:S01]  /*4730*/  LDG.E.U16 R94, desc[UR4][R126.64] ;  /* 0x000000047e5e7981 */ /* 0x000162000c1e1500 */
[----:B-1----:R-:W-:-:S04]  /*4740*/  IADD3 R92, P1, R133, R120, RZ ;  /* 0x00000078855c7210 */ /* 0x002fc80007f3e0ff */
[-C--:B------:R-:W-:Y:S02]  /*4750*/  LEA.HI.X.SX32 R93, R123, R121.reuse, 0x1, P1 ;  /* 0x000000797b5d7211 */ /* 0x080fe400008f0eff */
[-C--:B0-----:R-:W-:Y:S01]  /*4760*/  LEA.HI.X.SX32 R123, R91, R121.reuse, 0x1, P0 ;  /* 0x000000795b7b7211 */ /* 0x081fe200000f0eff */
[----:B------:R-:W-:Y:S01]  /*4770*/  IMAD R154, R154, 0x132, RZ ;  /* 0x000001329a9a7824 */ /* 0x000fe200078e02ff */
[----:B------:R-:W-:Y:S01]  /*4780*/  LEA.HI.X.SX32 R125, R129, R121, 0x1, P2 ;  /* 0x00000079817d7211 */ /* 0x000fe200010f0eff */
[----:B------:R-:W-:Y:S01]  /*4790*/  IMAD R159, R159, 0x142, RZ ;  /* 0x000001429f9f7824 */ /* 0x000fe200078e02ff */
[----:B------:R-:W5:Y:S01]  /*47a0*/  LDG.E.U16 R93, desc[UR4][R92.64] ;  /* 0x000000045c5d7981 */ /* 0x000f62000c1e1500 */
[----:B------:R-:W-:-:S03]  /*47b0*/  IADD3 R130, P0, R149, R120, RZ ;  /* 0x0000007895827210 */ /* 0x000fc60007f1e0ff */
[----:B------:R0:W5:Y:S01]  /*47c0*/  LDG.E.U16 R91, desc[UR4][R122.64] ;  /* 0x000000047a5b7981 */ /* 0x000162000c1e1500 */
[----:B------:R-:W-:Y:S01]  /*47d0*/  IMAD R126, R26, 0x99, RZ ;  /* 0x000000991a7e7824 */ /* 0x000fe200078e02ff */
[----:B------:R-:W-:Y:S01]  /*47e0*/  IADD3 R132, P2, R154, R120, RZ ;  /* 0x000000789a847210 */ /* 0x000fe20007f5e0ff */
[C---:B------:R-:W-:Y:S01]  /*47f0*/  IMAD R127, R26.reuse, 0xa1, RZ ;  /* 0x000000a11a7f7824 */ /* 0x040fe200078e02ff */
[----:B------:R1:W5:Y:S01]  /*4800*/  LDG.E.U16 R92, desc[UR4][R124.64] ;  /* 0x000000047c5c7981 */ /* 0x000362000c1e1500 */
[C---:B0-----:R-:W-:Y:S02]  /*4810*/  IMAD R122, R26.reuse, 0x89, RZ ;  /* 0x000000891a7a7824 */ /* 0x041fe400078e02ff */
[----:B------:R-:W-:-:S03]  /*4820*/  IMAD R123, R26, 0x91, RZ ;  /* 0x000000911a7b7824 */ /* 0x000fc600078e02ff */
[-C--:B------:R-:W-:Y:S02]  /*4830*/  LEA.HI.X.SX32 R131, R122, R121.reuse, 0x1, P0 ;  /* 0x000000797a837211 */ /* 0x080fe400000f0eff */
[-C--:B-1----:R-:W-:Y:S02]  /*4840*/  IADD3 R124, P1, R153, R120.reuse, RZ ;  /* 0x00000078997c7210 */ /* 0x082fe40007f3e0ff */
[-C--:B------:R-:W-:Y:S01]  /*4850*/  IADD3 R122, P0, R159, R120.reuse, RZ ;  /* 0x000000789f7a7210 */ /* 0x080fe20007f1e0ff */
[----:B------:R-:W-:Y:S01]  /*4860*/  IMAD R166, R166, 0x172, RZ ;  /* 0x00000172a6a67824 */ /* 0x000fe200078e02ff */
[-C--:B------:R-:W-:Y:S01]  /*4870*/  LEA.HI.X.SX32 R125, R123, R121.reuse, 0x1, P1 ;  /* 0x000000797b7d7211 */ /* 0x080fe200008f0eff */
[----:B------:R-:W-:Y:S01]  /*4880*/  IMAD R161, R161, 0x152, RZ ;  /* 0x00000152a1a17824 */ /* 0x000fe200078e02ff */
[-C--:B------:R-:W-:Y:S01]  /*4890*/  LEA.HI.X.SX32 R133, R126, R121.reuse, 0x1, P2 ;  /* 0x000000797e857211 */ /* 0x080fe200010f0eff */
[----:B------:R-:W-:Y:S01]  /*48a0*/  IMAD R169, R169, 0x182, RZ ;  /* 0x00000182a9a97824 */ /* 0x000fe200078e02ff */
[----:B------:R-:W-:Y:S01]  /*48b0*/  LEA.HI.X.SX32 R123, R127, R121, 0x1, P0 ;  /* 0x000000797f7b7211 */ /* 0x000fe200000f0eff */
[----:B------:R-:W-:Y:S01]  /*48c0*/  IMAD R127, R26, 0xb9, RZ ;  /* 0x000000b91a7f7824 */ /* 0x000fe200078e02ff */
[----:B------:R-:W5:Y:S01]  /*48d0*/  LDG.E.U16 R130, desc[UR4][R130.64] ;  /* 0x0000000482827981 */ /* 0x000f62000c1e1500 */
[----:B------:R-:W-:-:S03]  /*48e0*/  IADD3 R126, P2, R166, R120, RZ ;  /* 0x00000078a67e7210 */ /* 0x000fc60007f5e0ff */
[----:B------:R-:W5:Y:S01]  /*48f0*/  LDG.E.U16 R132, desc[UR4][R132.64] ;  /* 0x0000000484847981 */ /* 0x000f62000c1e1500 */
[----:B------:R-:W-:Y:S01]  /*4900*/  LEA.HI.X.SX32 R127, R127, R121, 0x1, P2 ;  /* 0x000000797f7f7211 */ /* 0x000fe200010f0eff */
[----:B------:R-:W-:Y:S02]  /*4910*/  IMAD R129, R26, 0xc1, RZ ;  /* 0x000000c11a817824 */ /* 0x000fe400078e02ff */
[----:B------:R-:W-:Y:S02]  /*4920*/  IMAD R174, R174, 0x1b2, RZ ;  /* 0x000001b2aeae7824 */ /* 0x000fe400078e02ff */
[----:B------:R-:W-:Y:S01]  /*4930*/  IMAD R170, R170, 0x192, RZ ;  /* 0x00000192aaaa7824 */ /* 0x000fe200078e02ff */
[----:B------:R-:W5:Y:S04]  /*4940*/  LDG.E.U16 R137, desc[UR4][R126.64] ;  /* 0x000000047e897981 */ /* 0x000f68000c1e1500 */
[----:B------:R0:W5:Y:S01]  /*4950*/  LDG.E.U16 R133, desc[UR4][R122.64] ;  /* 0x000000047a857981 */ /* 0x000162000c1e1500 */
[----:B------:R-:W-:-:S02]  /*4960*/  IMAD R165, R165, 0x162, RZ ;  /* 0x00000162a5a57824 */ /* 0x000fc400078e02ff */
[----:B------:R-:W-:Y:S01]  /*4970*/  IMAD R177, R177, 0x1c2, RZ ;  /* 0x000001c2b1b17824 */ /* 0x000fe200078e02ff */
[----:B------:R1:W5:Y:S01]  /*4980*/  LDG.E.U16 R131, desc[UR4][R124.64] ;  /* 0x000000047c837981 */ /* 0x000362000c1e1500 */
[----:B0-----:R-:W-:Y:S01]  /*4990*/  IMAD R123, R26, 0xa9, RZ ;  /* 0x000000a91a7b7824 */ /* 0x001fe200078e02ff */
[----:B------:R-:W-:-:S04]  /*49a0*/  IADD3 R122, P0, R161, R120, RZ ;  /* 0x00000078a17a7210 */ /* 0x000fc80007f1e0ff */
[-C--:B------:R-:W-:Y:S02]  /*49b0*/  LEA.HI.X.SX32 R123, R123, R121.reuse, 0x1, P0 ;  /* 0x000000797b7b7211 */ /* 0x080fe400000f0eff */
[-C--:B------:R-:W-:Y:S01]  /*49c0*/  IADD3 R128, P0, R169, R120.reuse, RZ ;  /* 0x00000078a9807210 */ /* 0x080fe20007f1e0ff */
[----:B------:R-:W-:Y:S01]  /*49d0*/  IMAD R127, R26, 0xd9, RZ ;  /* 0x000000d91a7f7824 */ /* 0x000fe200078e02ff */
[-C--:B------:R-:W-:Y:S01]  /*49e0*/  IADD3 R126, P2, R174, R120.reuse, RZ ;  /* 0x00000078ae7e7210 */ /* 0x080fe20007f5e0ff */
[----:B------:R0:W5:Y:S01]  /*49f0*/  LDG.E.U16 R134, desc[UR4][R122.64] ;  /* 0x000000047a867981 */ /* 0x000162000c1e1500 */
[-C--:B------:R-:W-:Y:S01]  /*4a00*/  LEA.HI.X.SX32 R129, R129, R121.reuse, 0x1, P0 ;  /* 0x0000007981817211 */ /* 0x080fe200000f0eff */
[C---:B-1----:R-:W-:Y:S01]  /*4a10*/  IMAD R125, R26.reuse, 0xb1, RZ ;  /* 0x000000b11a7d7824 */ /* 0x042fe200078e02ff */
[-C--:B------:R-:W-:Y:S02]  /*4a20*/  IADD3 R124, P1, R165, R120.reuse, RZ ;  /* 0x00000078a57c7210 */ /* 0x080fe40007f3e0ff */
[-C--:B------:R-:W-:Y:S01]  /*4a30*/  LEA.HI.X.SX32 R127, R127, R121.reuse, 0x1, P2 ;  /* 0x000000797f7f7211 */ /* 0x080fe200010f0eff */
[----:B------:R1:W5:Y:S01]  /*4a40*/  LDG.E.U16 R138, desc[UR4][R128.64] ;  /* 0x00000004808a7981 */ /* 0x000362000c1e1500 */
[----:B0-----:R-:W-:Y:S01]  /*4a50*/  IMAD R123, R26, 0xc9, RZ ;  /* 0x000000c91a7b7824 */ /* 0x001fe200078e02ff */
[-C--:B------:R-:W-:Y:S01]  /*4a60*/  IADD3 R122, P0, R170, R120.reuse, RZ ;  /* 0x00000078aa7a7210 */ /* 0x080fe20007f1e0ff */
[----:B------:R-:W-:Y:S01]  /*4a70*/  IMAD R182, R182, 0x1f2, RZ ;  /* 0x000001f2b6b67824 */ /* 0x000fe200078e02ff */
[-C--:B------:R-:W-:Y:S01]  /*4a80*/  LEA.HI.X.SX32 R125, R125, R121.reuse, 0x1, P1 ;  /* 0x000000797d7d7211 */ /* 0x080fe200008f0eff */
[----:B------:R-:W-:Y:S01]  /*4a90*/  IMAD R173, R173, 0x1a2, RZ ;  /* 0x000001a2adad7824 */ /* 0x000fe200078e02ff */
[----:B------:R-:W-:Y:S01]  /*4aa0*/  LEA.HI.X.SX32 R123, R123, R121, 0x1, P0 ;  /* 0x000000797b7b7211 */ /* 0x000fe200000f0eff */
[----:B-1----:R-:W-:Y:S01]  /*4ab0*/  IMAD R129, R26, 0xe1, RZ ;  /* 0x000000e11a817824 */ /* 0x002fe200078e02ff */
[----:B------:R-:W-:Y:S01]  /*4ac0*/  IADD3 R128, P0, R177, R120, RZ ;  /* 0x00000078b1807210 */ /* 0x000fe20007f1e0ff */
[----:B------:R0:W5:Y:S01]  /*4ad0*/  LDG.E.U16 R141, desc[UR4][R126.64] ;  /* 0x000000047e8d7981 */ /* 0x000162000c1e1500 */
[----:B------:R-:W-:-:S02]  /*4ae0*/  IMAD R178, R178, 0x1d2, RZ ;  /* 0x000001d2b2b27824 */ /* 0x000fc400078e02ff */
[----:B------:R-:W-:Y:S01]  /*4af0*/  LEA.HI.X.SX32 R129, R129, R121, 0x1, P0 ;  /* 0x0000007981817211 */ /* 0x000fe200000f0eff */
[----:B------:R1:W5:Y:S04]  /*4b00*/  LDG.E.U16 R135, desc[UR4][R124.64] ;  /* 0x000000047c877981 */ /* 0x000368000c1e1500 */
[----:B------:R3:W5:Y:S01]  /*4b10*/  LDG.E.U16 R139, desc[UR4][R122.64] ;  /* 0x000000047a8b7981 */ /* 0x000762000c1e1500 */
[----:B0-----:R-:W-:Y:S01]  /*4b20*/  IMAD R127, R26, 0xf9, RZ ;  /* 0x000000f91a7f7824 */ /* 0x001fe200078e02ff */
[-C--:B------:R-:W-:Y:S02]  /*4b30*/  IADD3 R126, P2, R182, R120.reuse, RZ ;  /* 0x00000078b67e7210 */ /* 0x080fe40007f5e0ff */
[----:B------:R0:W5:Y:S01]  /*4b40*/  LDG.E.U16 R142, desc[UR4][R128.64] ;  /* 0x00000004808e7981 */ /* 0x000162000c1e1500 */
[----:B-1----:R-:W-:Y:S01]  /*4b50*/  IMAD R125, R26, 0xd1, RZ ;  /* 0x000000d11a7d7824 */ /* 0x002fe200078e02ff */
[----:B------:R-:W-:-:S02]  /*4b60*/  IADD3 R124, P1, R173, R120, RZ ;  /* 0x00000078ad7c7210 */ /* 0x000fc40007f3e0ff */
[-C--:B------:R-:W-:Y:S01]  /*4b70*/  LEA.HI.X.SX32 R127, R127, R121.reuse, 0x1, P2 ;  /* 0x000000797f7f7211 */ /* 0x080fe200010f0eff */
[----:B---3--:R-:W-:Y:S01]  /*4b80*/  IMAD R123, R26, 0xe9, RZ ;  /* 0x000000e91a7b7824 */ /* 0x008fe200078e02ff */
[-C--:B------:R-:W-:Y:S01]  /*4b90*/  IADD3 R122, P0, R178, R120.reuse, RZ ;  /* 0x00000078b27a7210 */ /* 0x080fe20007f1e0ff */
[----:B0-----:R-:W-:Y:S01]  /*4ba0*/  IMAD R128, R143, 0x3f2, RZ ;  /* 0x000003f28f807824 */ /* 0x001fe200078e02ff */
[-C--:B------:R-:W-:Y:S01]  /*4bb0*/  LEA.HI.X.SX32 R125, R125, R121.reuse, 0x1, P1 ;  /* 0x000000797d7d7211 */ /* 0x080fe200008f0eff */
[----:B------:R-:W-:Y:S01]  /*4bc0*/  IMAD R180, R180, 0x1e2, RZ ;  /* 0x000001e2b4b47824 */ /* 0x000fe200078e02ff */
[----:B------:R-:W-:Y:S01]  /*4bd0*/  LEA.HI.X.SX32 R123, R123, R121, 0x1, P0 ;  /* 0x000000797b7b7211 */ /* 0x000fe200000f0eff */
[----:B------:R-:W-:Y:S01]  /*4be0*/  IMAD R129, R144, 0x1f9, RZ ;  /* 0x000001f990817824 */ /* 0x000fe200078e02ff */
[----:B------:R0:W3:Y:S01]  /*4bf0*/  LDG.E.U16 R145, desc[UR4][R126.64] ;  /* 0x000000047e917981 */ /* 0x0000e2000c1e1500 */
[----:B------:R-:W-:-:S03]  /*4c00*/  IADD3 R128, P0, R128, R120, RZ ;  /* 0x0000007880807210 */ /* 0x000fc60007f1e0ff */
[----:B------:R1:W3:Y:S01]  /*4c10*/  LDG.E.U16 R140, desc[UR4][R124.64] ;  /* 0x000000047c8c7981 */ /* 0x0002e2000c1e1500 */
[----:B------:R-:W-:-:S03]  /*4c20*/  LEA.HI.X.SX32 R129, R129, R121, 0x1, P0 ;  /* 0x0000007981817211 */ /* 0x000fc600000f0eff */
[----:B------:R1:W3:Y:S01]  /*4c30*/  LDG.E.U16 R143, desc[UR4][R122.64] ;  /* 0x000000047a8f7981 */ /* 0x0002e2000c1e1500 */
[----:B0-----:R-:W-:Y:S02]  /*4c40*/  IMAD R126, R163, 0x214, RZ ;  /* 0x00000214a37e7824 */ /* 0x001fe400078e02ff */
[----:B------:R-:W0:Y:S01]  /*4c50*/  LDC R163, c[0x0][0x248] ;  /* 0x00009200ffa37b82 */ /* 0x000e220000000800 */
[----:B------:R1:W3:Y:S02]  /*4c60*/  LDG.E.U16 R147, desc[UR4][R128.64] ;  /* 0x0000000480937981 */ /* 0x0002e4000c1e1500 */
[----:B-1----:R-:W-:Y:S01]  /*4c70*/  IMAD R125, R26, 0xf1, RZ ;  /* 0x000000f11a7d7824 */ /* 0x002fe200078e02ff */
[----:B------:R-:W-:-:S04]  /*4c80*/  IADD3 R124, P1, R180, R120, RZ ;  /* 0x00000078b47c7210 */ /* 0x000fc80007f3e0ff */
[-C--:B------:R-:W-:Y:S02]  /*4c90*/  LEA.HI.X.SX32 R125, R125, R121.reuse, 0x1, P1 ;  /* 0x000000797d7d7211 */ /* 0x080fe400008f0eff */
[-C--:B------:R-:W-:Y:S01]  /*4ca0*/  LEA R122, P0, R167, R120.reuse, 0x2 ;  /* 0x00000078a77a7211 */ /* 0x080fe200078010ff */
[----:B------:R-:W-:Y:S02]  /*4cb0*/  IMAD R128, R168, 0x224, RZ ;  /* 0x00000224a8807824 */ /* 0x000fe400078e02ff */
[----:B------:R1:W3:Y:S01]  /*4cc0*/  LDG.E.U16 R144, desc[UR4][R124.64] ;  /* 0x000000047c907981 */ /* 0x0002e2000c1e1500 */
[----:B------:R-:W-:Y:S01]  /*4cd0*/  LEA.HI.X.SX32 R123, R148, R121, 0x1, P0 ;  /* 0x00000079947b7211 */ /* 0x000fe200000f0eff */
[----:B------:R-:W2:Y:S01]  /*4ce0*/  LDC R168, c[0x0][0x248] ;  /* 0x00009200ffa87b82 */ /* 0x000ea20000000800 */
[----:B------:R-:W-:-:S03]  /*4cf0*/  IADD3 R128, P0, R128, R120, RZ ;  /* 0x0000007880807210 */ /* 0x000fc60007f1e0ff */
[----:B------:R1:W3:Y:S02]  /*4d00*/  LDG.E.U16 R148, desc[UR4][R122.64] ;  /* 0x000000047a947981 */ /* 0x0002e4000c1e1500 */
[----:B-1----:R-:W-:Y:S01]  /*4d10*/  IMAD R124, R157, 0x204, RZ ;  /* 0x000002049d7c7824 */ /* 0x002fe200078e02ff */
[----:B------:R-:W-:Y:S01]  /*4d20*/  LEA.HI.X.SX32 R129, R149, R121, 0x1, P0 ;  /* 0x0000007995817211 */ /* 0x000fe200000f0eff */
[----:B------:R-:W1:Y:S03]  /*4d30*/  LDC R157, c[0x0][0x248] ;  /* 0x00009200ff9d7b82 */ /* 0x000e660000000800 */
[----:B------:R-:W-:Y:S01]  /*4d40*/  IADD3 R124, P1, R124, R120, RZ ;  /* 0x000000787c7c7210 */ /* 0x000fe20007f3e0ff */
[----:B------:R-:W-:-:S03]  /*4d50*/  IMAD R122, R155, 0x234, RZ ;  /* 0x000002349b7a7824 */ /* 0x000fc600078e02ff */
[----:B------:R-:W-:Y:S01]  /*4d60*/  LEA.HI.X.SX32 R125, R151, R121, 0x1, P1 ;  /* 0x00000079977d7211 */ /* 0x000fe200008f0eff */
[----:B------:R-:W-:Y:S01]  /*4d70*/  IMAD R201, R201, 0x11a, RZ ;  /* 0x0000011ac9c97824 */ /* 0x000fe200078e02ff */
[----:B------:R0:W3:Y:S01]  /*4d80*/  LDG.E.U16 R151, desc[UR4][R128.64] ;  /* 0x0000000480977981 */ /* 0x0000e2000c1e1500 */
[----:B------:R-:W-:Y:S01]  /*4d90*/  IADD3 R122, P0, R122, R120, RZ ;  /* 0x000000787a7a7210 */ /* 0x000fe20007f1e0ff */
[----:B------:R-:W1:Y:S02]  /*4da0*/  LDC R167, c[0x0][0x248] ;  /* 0x00009200ffa77b82 */ /* 0x000e640000000800 */
[----:B------:R0:W3:Y:S02]  /*4db0*/  LDG.E.U16 R149, desc[UR4][R124.64] ;  /* 0x000000047c957981 */ /* 0x0000e4000c1e1500 */
[----:B0-----:R-:W-:-:S04]  /*4dc0*/  IMAD R128, R163, 0x264, RZ ;  /* 0x00000264a3807824 */ /* 0x001fc800078e02ff */
[----:B------:R-:W0:Y:S01]  /*4dd0*/  LDC R163, c[0x0][0x248] ;  /* 0x00009200ffa37b82 */ /* 0x000e220000000800 */
[----:B------:R-:W-:Y:S01]  /*4de0*/  IMAD R124, R164, 0x244, RZ ;  /* 0x00000244a47c7824 */ /* 0x000fe200078e02ff */
[-C--:B------:R-:W-:Y:S02]  /*4df0*/  IADD3 R126, P2, R126, R120.reuse, RZ ;  /* 0x000000787e7e7210 */ /* 0x080fe40007f5e0ff */
[-C--:B------:R-:W-:Y:S02]  /*4e00*/  LEA.HI.X.SX32 R123, R201, R121.reuse, 0x1, P0 ;  /* 0x00000079c97b7211 */ /* 0x080fe400000f0eff */
[----:B------:R-:W-:Y:S02]  /*4e10*/  IADD3 R124, P1, R124, R120, RZ ;  /* 0x000000787c7c7210 */ /* 0x000fe40007f3e0ff */
[-C--:B------:R-:W-:Y:S02]  /*4e20*/  LEA.HI.X.SX32 R127, R150, R121.reuse, 0x1, P2 ;  /* 0x00000079967f7211 */ /* 0x080fe400010f0eff */
[----:B------:R-:W-:-:S02]  /*4e30*/  LEA.HI.X.SX32 R125, R153, R121, 0x1, P1 ;  /* 0x00000079997d7211 */ /* 0x000fc400008f0eff */
[----:B------:R2:W3:Y:S01]  /*4e40*/  LDG.E.U16 R153, desc[UR4][R122.64] ;  /* 0x000000047a997981 */ /* 0x0004e2000c1e1500 */
[----:B------:R-:W-:-:S03]  /*4e50*/  IADD3 R128, P0, R128, R120, RZ ;  /* 0x0000007880807210 */ /* 0x000fc60007f1e0ff */
[----:B------:R1:W3:Y:S01]  /*4e60*/  LDG.E.U16 R150, desc[UR4][R126.64] ;  /* 0x000000047e967981 */ /* 0x0002e2000c1e1500 */
[----:B------:R-:W-:-:S03]  /*4e70*/  LEA.HI.X.SX32 R129, R154, R121, 0x1, P0 ;  /* 0x000000799a817211 */ /* 0x000fc600000f0eff */
[----:B------:R1:W3:Y:S01]  /*4e80*/  LDG.E.U16 R154, desc[UR4][R124.64] ;  /* 0x000000047c9a7981 */ /* 0x0002e2000c1e1500 */
[----:B--2---:R-:W-:Y:S02]  /*4e90*/  IMAD R122, R168, 0x274, RZ ;  /* 0x00000274a87a7824 */ /* 0x004fe400078e02ff */
[----:B------:R-:W2:Y:S01]  /*4ea0*/  LDC R168, c[0x0][0x248] ;  /* 0x00009200ffa87b82 */ /* 0x000ea20000000800 */
[----:B-1----:R-:W-:Y:S02]  /*4eb0*/  IMAD R126, R157, 0x254, RZ ;  /* 0x000002549d7e7824 */ /* 0x002fe400078e02ff */
[----:B------:R-:W-:Y:S01]  /*4ec0*/  IMAD R202, R202, 0x12a, RZ ;  /* 0x0000012acaca7824 */ /* 0x000fe200078e02ff */
[----:B------:R0:W3:Y:S01]  /*4ed0*/  LDG.E.U16 R157, desc[UR4][R128.64] ;  /* 0x00000004809d7981 */ /* 0x0000e2000c1e1500 */
[----:B------:R-:W-:Y:S01]  /*4ee0*/  IMAD R124, R172, 0x284, RZ ;  /* 0x00000284ac7c7824 */ /* 0x000fe200078e02ff */
[-C--:B------:R-:W-:Y:S01]  /*4ef0*/  IADD3 R126, P2, R126, R120.reuse, RZ ;  /* 0x000000787e7e7210 */ /* 0x080fe20007f5e0ff */
[----:B------:R-:W-:Y:S01]  /*4f00*/  IMAD R200, R200, 0x13a, RZ ;  /* 0x0000013ac8c87824 */ /* 0x000fe200078e02ff */
[-C--:B------:R-:W-:Y:S01]  /*4f10*/  IADD3 R122, P0, R122, R120.reuse, RZ ;  /* 0x000000787a7a7210 */ /* 0x080fe20007f1e0ff */
[----:B------:R-:W1:Y:S01]  /*4f20*/  LDC R172, c[0x0][0x248] ;  /* 0x00009200ffac7b82 */ /* 0x000e620000000800 */
[----:B------:R-:W-:Y:S01]  /*4f30*/  IADD3 R124, P1, R124, R120, RZ ;  /* 0x000000787c7c7210 */ /* 0x000fe20007f3e0ff */
[----:B0-----:R-:W-:Y:S01]  /*4f40*/  IMAD R128, R163, 0x2a4, RZ ;  /* 0x000002a4a3807824 */ /* 0x001fe200078e02ff */
[----:B------:R-:W-:-:S02]  /*4f50*/  LEA.HI.X.SX32 R127, R202, R121, 0x1, P2 ;  /* 0x00000079ca7f7211 */ /* 0x000fc400010f0eff */
[-C--:B------:R-:W-:Y:S02]  /*4f60*/  LEA.HI.X.SX32 R123, R200, R121.reuse, 0x1, P0 ;  /* 0x00000079c87b7211 */ /* 0x080fe400000f0eff */
[----:B------:R-:W-:Y:S01]  /*4f70*/  IADD3 R128, P0, R128, R120, RZ ;  /* 0x0000007880807210 */ /* 0x000fe20007f1e0ff */
[----:B------:R0:W3:Y:S01]  /*4f80*/  LDG.E.U16 R155, desc[UR4][R126.64] ;  /* 0x000000047e9b7981 */ /* 0x0000e2000c1e1500 */
[-C--:B------:R-:W-:Y:S02]  /*4f90*/  LEA.HI.X.SX32 R125, R159, R121.reuse, 0x1, P1 ;  /* 0x000000799f7d7211 */ /* 0x080fe400008f0eff */
[----:B------:R-:W-:Y:S01]  /*4fa0*/  LEA.HI.X.SX32 R129, R161, R121, 0x1, P0 ;  /* 0x00000079a1817211 */ /* 0x000fe200000f0eff */
[----:B------:R2:W3:Y:S01]  /*4fb0*/  LDG.E.U16 R159, desc[UR4][R122.64] ;  /* 0x000000047a9f7981 */ /* 0x0004e2000c1e1500 */
[----:B------:R-:W-:-:S03]  /*4fc0*/  IMAD R248, R248, 0x14a, RZ ;  /* 0x0000014af8f87824 */ /* 0x000fc600078e02ff */
[----:B------:R2:W3:Y:S01]  /*4fd0*/  LDG.E.U16 R161, desc[UR4][R124.64] ;  /* 0x000000047ca17981 */ /* 0x0004e2000c1e1500 */
[----:B0-----:R-:W-:-:S03]  /*4fe0*/  IMAD R126, R175, 0x294, RZ ;  /* 0x00000294af7e7824 */ /* 0x001fc600078e02ff */
[----:B------:R0:W3:Y:S01]  /*4ff0*/  LDG.E.U16 R164, desc[UR4][R128.64] ;  /* 0x0000000480a47981 */ /* 0x0000e2000c1e1500 */
[----:B------:R-:W-:Y:S01]  /*5000*/  IMAD R246, R246, 0x15a, RZ ;  /* 0x0000015af6f67824 */ /* 0x000fe200078e02ff */
[----:B------:R-:W4:Y:S01]  /*5010*/  LDC R175, c[0x0][0x248] ;  /* 0x00009200ffaf7b82 */ /* 0x000f220000000800 */
[----:B--2---:R-:W-:Y:S02]  /*5020*/  IMAD R122, R167, 0x2b4, RZ ;  /* 0x000002b4a77a7824 */ /* 0x004fe400078e02ff */
[----:B------:R-:W-:Y:S01]  /*5030*/  IMAD R124, R171, 0x2c4, RZ ;  /* 0x000002c4ab7c7824 */ /* 0x000fe200078e02ff */
[----:B------:R-:W-:-:S04]  /*5040*/  IADD3 R126, P2, R126, R120, RZ ;  /* 0x000000787e7e7210 */ /* 0x000fc80007f5e0ff */
[----:B------:R-:W2:Y:S01]  /*5050*/  LDC R171, c[0x0][0x248] ;  /* 0x00009200ffab7b82 */ /* 0x000ea20000000800 */
[-C--:B------:R-:W-:Y:S01]  /*5060*/  IADD3 R122, P0, R122, R120.reuse, RZ ;  /* 0x000000787a7a7210 */ /* 0x080fe20007f1e0ff */
[----:B0-----:R-:W-:Y:S01]  /*5070*/  IMAD R128, R168, 0x2e4, RZ ;  /* 0x000002e4a8807824 */ /* 0x001fe200078e02ff */
[-C--:B------:R-:W-:Y:S02]  /*5080*/  IADD3 R124, P1, R124, R120.reuse, RZ ;  /* 0x000000787c7c7210 */ /* 0x080fe40007f3e0ff */
[-C--:B------:R-:W-:Y:S02]  /*5090*/  LEA.HI.X.SX32 R127, R248, R121.reuse, 0x1, P2 ;  /* 0x00000079f87f7211 */ /* 0x080fe400010f0eff */
[-C--:B------:R-:W-:Y:S02]  /*50a0*/  LEA.HI.X.SX32 R123, R246, R121.reuse, 0x1, P0 ;  /* 0x00000079f67b7211 */ /* 0x080fe400000f0eff */
[----:B------:R-:W-:Y:S01]  /*50b0*/  IADD3 R128, P0, R128, R120, RZ ;  /* 0x0000007880807210 */ /* 0x000fe20007f1e0ff */
[----:B------:R0:W3:Y:S01]  /*50c0*/  LDG.E.U16 R163, desc[UR4][R126.64] ;  /* 0x000000047ea37981 */ /* 0x0000e2000c1e1500 */
[----:B------:R-:W-:-:S02]  /*50d0*/  LEA.HI.X.SX32 R125, R165, R121, 0x1, P1 ;  /* 0x00000079a57d7211 */ /* 0x000fc400008f0eff */
[----:B------:R-:W-:Y:S01]  /*50e0*/  LEA.HI.X.SX32 R129, R166, R121, 0x1, P0 ;  /* 0x00000079a6817211 */ /* 0x000fe200000f0eff */
[----:B------:R-:W-:Y:S01]  /*50f0*/  IMAD R244, R244, 0x16a, RZ ;  /* 0x0000016af4f47824 */ /* 0x000fe200078e02ff */
[----:B------:R-:W3:Y:S04]  /*5100*/  LDG.E.U16 R165, desc[UR4][R122.64] ;  /* 0x000000047aa57981 */ /* 0x000ee8000c1e1500 */
[----:B------:R1:W3:Y:S01]  /*5110*/  LDG.E.U16 R166, desc[UR4][R124.64] ;  /* 0x000000047ca67981 */ /* 0x0002e2000c1e1500 */
[----:B0-----:R-:W-:Y:S02]  /*5120*/  IMAD R126, R179, 0x2d4, RZ ;  /* 0x000002d4b37e7824 */ /* 0x001fe400078e02ff */
[----:B------:R-:W-:Y:S01]  /*5130*/  IMAD R242, R242, 0x17a, RZ ;  /* 0x0000017af2f27824 */ /* 0x000fe200078e02ff */
[----:B------:R2:W3:Y:S01]  /*5140*/  LDG.E.U16 R168, desc[UR4][R128.64] ;  /* 0x0000000480a87981 */ /* 0x0004e2000c1e1500 */
[----:B------:R-:W0:Y:S01]  /*5150*/  LDC R179, c[0x0][0x248] ;  /* 0x00009200ffb37b82 */ /* 0x000e220000000800 */
[----:B------:R-:W-:Y:S01]  /*5160*/  IADD3 R126, P2, R126, R120, RZ ;  /* 0x000000787e7e7210 */ /* 0x000fe20007f5e0ff */
[----:B-1----:R-:W-:-:S06]  /*5170*/  IMAD R124, R176, 0x304, RZ ;  /* 0x00000304b07c7824 */ /* 0x002fcc00078e02ff */
[----:B------:R-:W1:Y:S01]  /*5180*/  LDC R176, c[0x0][0x248] ;  /* 0x00009200ffb07b82 */ /* 0x000e620000000800 */
[----:B------:R-:W-:Y:S01]  /*5190*/  IMAD R122, R172, 0x2f4, RZ ;  /* 0x000002f4ac7a7824 */ /* 0x000fe200078e02ff */
[----:B------:R-:W-:Y:S01]  /*51a0*/  LEA.HI.X.SX32 R127, R244, R121, 0x1, P2 ;  /* 0x00000079f47f7211 */ /* 0x000fe200010f0eff */
[----:B--2---:R-:W-:-:S03]  /*51b0*/  IMAD R128, R171, 0x324, RZ ;  /* 0x00000324ab807824 */ /* 0x004fc600078e02ff */
[-C--:B------:R-:W-:Y:S01]  /*51c0*/  IADD3 R122, P0, R122, R120.reuse, RZ ;  /* 0x000000787a7a7210 */ /* 0x080fe20007f1e0ff */
[----:B------:R2:W3:Y:S01]  /*51d0*/  LDG.E.U16 R167, desc[UR4][R126.64] ;  /* 0x000000047ea77981 */ /* 0x0004e2000c1e1500 */
[-C--:B------:R-:W-:Y:S02]  /*51e0*/  IADD3 R124, P1, R124, R120.reuse, RZ ;  /* 0x000000787c7c7210 */ /* 0x080fe40007f3e0ff */
[-C--:B------:R-:W-:Y:S02]  /*51f0*/  LEA.HI.X.SX32 R123, R242, R121.reuse, 0x1, P0 ;  /* 0x00000079f27b7211 */ /* 0x080fe400000f0eff */
[----:B------:R-:W-:Y:S01]  /*5200*/  IADD3 R128, P0, R128, R120, RZ ;  /* 0x0000007880807210 */ /* 0x000fe20007f1e0ff */
[----:B------:R-:W-:Y:S02]  /*5210*/  IMAD R240, R240, 0x18a, RZ ;  /* 0x0000018af0f07824 */ /* 0x000fe400078e02ff */
[----:B--2---:R-:W-:Y:S02]  /*5220*/  IMAD R126, R199, 0x314, RZ ;  /* 0x00000314c77e7824 */ /* 0x004fe400078e02ff */
[----:B------:R-:W2:Y:S01]  /*5230*/  LDC R199, c[0x0][0x248] ;  /* 0x00009200ffc77b82 */ /* 0x000ea20000000800 */
[----:B------:R-:W-:-:S02]  /*5240*/  LEA.HI.X.SX32 R125, R169, R121, 0x1, P1 ;  /* 0x00000079a97d7211 */ /* 0x000fc400008f0eff */
[----:B------:R-:W-:Y:S01]  /*5250*/  IADD3 R126, P2, R126, R120, RZ ;  /* 0x000000787e7e7210 */ /* 0x000fe20007f5e0ff */
[----:B------:R4:W3:Y:S01]  /*5260*/  LDG.E.U16 R169, desc[UR4][R122.64] ;  /* 0x000000047aa97981 */ /* 0x0008e2000c1e1500 */
[-C--:B------:R-:W-:Y:S02]  /*5270*/  LEA.HI.X.SX32 R129, R170, R121.reuse, 0x1, P0 ;  /* 0x00000079aa817211 */ /* 0x080fe400000f0eff */
[----:B------:R-:W-:Y:S01]  /*5280*/  LEA.HI.X.SX32 R127, R240, R121, 0x1, P2 ;  /* 0x00000079f07f7211 */ /* 0x000fe200010f0eff */
[----:B------:R0:W3:Y:S01]  /*5290*/  LDG.E.U16 R170, desc[UR4][R124.64] ;  /* 0x000000047caa7981 */ /* 0x0000e2000c1e1500 */
[----:B------:R-:W-:-:S03]  /*52a0*/  IMAD R238, R238, 0x19a, RZ ;  /* 0x0000019aeeee7824 */ /* 0x000fc600078e02ff */
[----:B------:R1:W3:Y:S01]  /*52b0*/  LDG.E.U16 R172, desc[UR4][R128.64] ;  /* 0x0000000480ac7981 */ /* 0x0002e2000c1e1500 */
[----:B----4-:R-:W-:-:S03]  /*52c0*/  IMAD R122, R175, 0x334, RZ ;  /* 0x00000334af7a7824 */ /* 0x010fc600078e02ff */
[----:B------:R4:W3:Y:S01]  /*52d0*/  LDG.E.U16 R171, desc[UR4][R126.64] ;  /* 0x000000047eab7981 */ /* 0x0008e2000c1e1500 */
[----:B0-----:R-:W-:Y:S01]  /*52e0*/  IMAD R124, R181, 0x344, RZ ;  /* 0x00000344b57c7824 */ /* 0x001fe200078e02ff */
[-C--:B------:R-:W-:Y:S01]  /*52f0*/  IADD3 R122, P0, R122, R120.reuse, RZ ;  /* 0x000000787a7a7210 */ /* 0x080fe20007f1e0ff */
[----:B------:R-:W0:Y:S01]  /*5300*/  LDC R181, c[0x0][0x248] ;  /* 0x00009200ffb57b82 */ /* 0x000e220000000800 */
[----:B-1----:R-:W-:Y:S02]  /*5310*/  IMAD R128, R176, 0x364, RZ ;  /* 0x00000364b0807824 */ /* 0x002fe400078e02ff */
[-C--:B------:R-:W-:Y:S01]  /*5320*/  LEA.HI.X.SX32 R123, R238, R121.reuse, 0x1, P0 ;  /* 0x00000079ee7b7211 */ /* 0x080fe200000f0eff */
[----:B----4-:R-:W-:Y:S01]  /*5330*/  IMAD R126, R223, 0x354, RZ ;  /* 0x00000354df7e7824 */ /* 0x010fe200078e02ff */
[-C--:B------:R-:W-:Y:S01]  /*5340*/  IADD3 R124, P1, R124, R120.reuse, RZ ;  /* 0x000000787c7c7210 */ /* 0x080fe20007f3e0ff */
[----:B------:R-:W-:Y:S01]  /*5350*/  IMAD R236, R236, 0x1aa, RZ ;  /* 0x000001aaecec7824 */ /* 0x000fe200078e02ff */
[-C--:B------:R-:W-:Y:S01]  /*5360*/  IADD3 R128, P0, R128, R120.reuse, RZ ;  /* 0x0000007880807210 */ /* 0x080fe20007f1e0ff */
[----:B------:R-:W-:Y:S01]  /*5370*/  IMAD R234, R234, 0x1ba, RZ ;  /* 0x000001baeaea7824 */ /* 0x000fe200078e02ff */
[----:B------:R-:W-:Y:S01]  /*5380*/  IADD3 R126, P2, R126, R120, RZ ;  /* 0x000000787e7e7210 */ /* 0x000fe20007f5e0ff */
[----:B------:R-:W-:Y:S01]  /*5390*/  IMAD R232, R232, 0x1ca, RZ ;  /* 0x000001cae8e87824 */ /* 0x000fe200078e02ff */
[-C--:B------:R-:W-:Y:S01]  /*53a0*/  LEA.HI.X.SX32 R125, R173, R121.reuse, 0x1, P1 ;  /* 0x00000079ad7d7211 */ /* 0x080fe200008f0eff */
[----:B------:R-:W1:Y:S01]  /*53b0*/  LDC R223, c[0x0][0x248] ;  /* 0x00009200ffdf7b82 */ /* 0x000e620000000800 */
[-C--:B------:R-:W-:Y:S01]  /*53c0*/  LEA.HI.X.SX32 R129, R174, R121.reuse, 0x1, P0 ;  /* 0x00000079ae817211 */ /* 0x080fe200000f0eff */
[----:B------:R4:W3:Y:S01]  /*53d0*/  LDG.E.U16 R173, desc[UR4][R122.64] ;  /* 0x000000047aad7981 */ /* 0x0008e2000c1e1500 */
[----:B------:R-:W-:-:S03]  /*53e0*/  LEA.HI.X.SX32 R127, R236, R121, 0x1, P2 ;  /* 0x00000079ec7f7211 */ /* 0x000fc600010f0eff */
[----:B------:R2:W3:Y:S04]  /*53f0*/  LDG.E.U16 R174, desc[UR4][R124.64] ;  /* 0x000000047cae7981 */ /* 0x0004e8000c1e1500 */
[----:B------:R2:W3:Y:S01]  /*5400*/  LDG.E.U16 R176, desc[UR4][R128.64] ;  /* 0x0000000480b07981 */ /* 0x0004e2000c1e1500 */
[----:B----4-:R-:W-:-:S03]  /*5410*/  IMAD R122, R179, 0x374, RZ ;  /* 0x00000374b37a7824 */ /* 0x010fc600078e02ff */
[----:B------:R4:W3:Y:S01]  /*5420*/  LDG.E.U16 R175, desc[UR4][R126.64] ;  /* 0x000000047eaf7981 */ /* 0x0008e2000c1e1500 */
[----:B--2---:R-:W-:Y:S02]  /*5430*/  IMAD R124, R213, 0x384, RZ ;  /* 0x00000384d57c7824 */ /* 0x004fe400078e02ff */
[----:B------:R-:W-:Y:S01]  /*5440*/  IMAD R128, R199, 0x3a4, RZ ;  /* 0x000003a4c7807824 */ /* 0x000fe200078e02ff */
[-C--:B------:R-:W-:Y:S01]  /*5450*/  IADD3 R122, P0, R122, R120.reuse, RZ ;  /* 0x000000787a7a7210 */ /* 0x080fe20007f1e0ff */
[----:B------:R-:W2:Y:S01]  /*5460*/  LDC R199, c[0x0][0x248] ;  /* 0x00009200ffc77b82 */ /* 0x000ea20000000800 */
[----:B----4-:R-:W-:Y:S01]  /*5470*/  IMAD R126, R227, 0x394, RZ ;  /* 0x00000394e37e7824 */ /* 0x010fe200078e02ff */
[-C--:B------:R-:W-:Y:S02]  /*5480*/  IADD3 R124, P1, R124, R120.reuse, RZ ;  /* 0x000000787c7c7210 */ /* 0x080fe40007f3e0ff */
[----:B------:R-:W-:Y:S02]  /*5490*/  LEA.HI.X.SX32 R123, R234, R121, 0x1, P0 ;  /* 0x00000079ea7b7211 */ /* 0x000fe400000f0eff */
[----:B------:R-:W-:-:S02]  /*54a0*/  IADD3 R126, P2, R126, R120, RZ ;  /* 0x000000787e7e7210 */ /* 0x000fc40007f5e0ff */
[----:B------:R-:W4:Y:S01]  /*54b0*/  LDC R213, c[0x0][0x248] ;  /* 0x00009200ffd57b82 */ /* 0x000f220000000800 */
[----:B------:R-:W-:Y:S02]  /*54c0*/  IADD3 R128, P0, R128, R120, RZ ;  /* 0x0000007880807210 */ /* 0x000fe40007f1e0ff */
[-C--:B------:R-:W-:Y:S02]  /*54d0*/  LEA.HI.X.SX32 R125, R177, R121.reuse, 0x1, P1 ;  /* 0x00000079b17d7211 */ /* 0x080fe400008f0eff */
[-C--:B------:R-:W-:Y:S01]  /*54e0*/  LEA.HI.X.SX32 R127, R232, R121.reuse, 0x1, P2 ;  /* 0x00000079e87f7211 */ /* 0x080fe200010f0eff */
[----:B------:R0:W3:Y:S02]  /*54f0*/  LDG.E.U16 R177, desc[UR4][R122.64] ;  /* 0x000000047ab17981 */ /* 0x0000e4000c1e1500 */
[----:B------:R-:W5:Y:S01]  /*5500*/  LDC R227, c[0x0][0x248] ;  /* 0x00009200ffe37b82 */ /* 0x000f620000000800 */
[----:B------:R-:W-:Y:S01]  /*5510*/  LEA.HI.X.SX32 R129, R178, R121, 0x1, P0 ;  /* 0x00000079b2817211 */ /* 0x000fe200000f0eff */
[----:B------:R1:W3:Y:S04]  /*5520*/  LDG.E.U16 R179, desc[UR4][R126.64] ;  /* 0x000000047eb37981 */ /* 0x0002e8000c1e1500 */
[----:B------:R1:W3:Y:S01]  /*5530*/  LDG.E.U16 R178, desc[UR4][R124.64] ;  /* 0x000000047cb27981 */ /* 0x0002e2000c1e1500 */
[----:B0-----:R-:W-:-:S03]  /*5540*/  IMAD R122, R181, 0x3b4, RZ ;  /* 0x000003b4b57a7824 */ /* 0x001fc600078e02ff */
[----:B------:R-:W3:Y:S01]  /*5550*/  LDG.E.U16 R128, desc[UR4][R128.64] ;  /* 0x0000000480807981 */ /* 0x000ee2000c1e1500 */
[----:B-1----:R-:W-:Y:S02]  /*5560*/  IMAD R126, R230, 0x3d4, RZ ;  /* 0x000003d4e67e7824 */ /* 0x002fe400078e02ff */
[----:B------:R-:W-:Y:S02]  /*5570*/  IMAD R124, R228, 0x3c4, RZ ;  /* 0x000003c4e47c7824 */ /* 0x000fe400078e02ff */
[----:B------:R-:W-:Y:S02]  /*5580*/  IMAD R228, R233, 0x1ea, RZ ;  /* 0x000001eae9e47824 */ /* 0x000fe400078e02ff */
[----:B------:R-:W0:Y:S01]  /*5590*/  LDC R233, c[0x0][0x248] ;  /* 0x00009200ffe97b82 */ /* 0x000e220000000800 */
[----:B------:R-:W-:Y:S01]  /*55a0*/  IMAD R230, R231, 0x1da, RZ ;  /* 0x000001dae7e67824 */ /* 0x000fe200078e02ff */
[-C--:B------:R-:W-:Y:S01]  /*55b0*/  IADD3 R122, P0, R122, R120.reuse, RZ ;  /* 0x000000787a7a7210 */ /* 0x080fe20007f1e0ff */
[----:B--2---:R-:W-:Y:S01]  /*55c0*/  IMAD R181, R199, 0x3e4, RZ ;  /* 0x000003e4c7b57824 */ /* 0x004fe200078e02ff */
[----:B------:R-:W-:-:S02]  /*55d0*/  IADD3 R126, P2, R126, R120, RZ ;  /* 0x000000787e7e7210 */ /* 0x000fc40007f5e0ff */
[-C--:B------:R-:W-:Y:S02]  /*55e0*/  LEA.HI.X.SX32 R123, R230, R121.reuse, 0x1, P0 ;  /* 0x00000079e67b7211 */ /* 0x080fe400000f0eff */
[----:B------:R-:W1:Y:S01]  /*55f0*/  LDC R231, c[0x0][0x248] ;  /* 0x00009200ffe77b82 */ /* 0x000e620000000800 */
[----:B------:R-:W-:Y:S02]  /*5600*/  LEA.HI.X.SX32 R127, R228, R121, 0x1, P2 ;  /* 0x00000079e47f7211 */ /* 0x000fe400010f0eff */
[----:B------:R2:W3:Y:S01]  /*5610*/  LDG.E.U16 R129, desc[UR4][R122.64] ;  /* 0x000000047a817981 */ /* 0x0004e2000c1e1500 */
[----:B----4-:R-:W-:Y:S02]  /*5620*/  IMAD R213, R213, 0x114, RZ ;  /* 0x00000114d5d57824 */ /* 0x010fe400078e02ff */
[----:B-----5:R-:W-:Y:S02]  /*5630*/  IMAD R227, R227, 0x134, RZ ;  /* 0x00000134e3e37824 */ /* 0x020fe400078e02ff */
[----:B------:R-:W4:Y:S01]  /*5640*/  LDC R199, c[0x0][0x248] ;  /* 0x00009200ffc77b82 */ /* 0x000f220000000800 */
[----:B--2---:R-:W-:-:S02]  /*5650*/  IADD3 R122, P0, R181, R120, RZ ;  /* 0x00000078b57a7210 */ /* 0x004fc40007f1e0ff */
[----:B------:R2:W5:Y:S02]  /*5660*/  LDG.E.U16 R181, desc[UR4][R126.64] ;  /* 0x000000047eb57981 */ /* 0x000564000c1e1500 */
[----:B------:R-:W-:Y:S01]  /*5670*/  LEA.HI.X.SX32 R123, R182, R121, 0x1, P0 ;  /* 0x00000079b67b7211 */ /* 0x000fe200000f0eff */
[----:B0-----:R-:W-:Y:S01]  /*5680*/  IMAD R239, R233, 0x144, RZ ;  /* 0x00000144e9ef7824 */ /* 0x001fe200078e02ff */
[-C--:B------:R-:W-:Y:S01]  /*5690*/  IADD3 R124, P1, R124, R120.reuse, RZ ;  /* 0x000000787c7c7210 */ /* 0x080fe20007f3e0ff */
[----:B------:R-:W-:Y:S01]  /*56a0*/  IMAD R223, R223, 0x124, RZ ;  /* 0x00000124dfdf7824 */ /* 0x000fe200078e02ff */
[----:B------:R-:W0:Y:S01]  /*56b0*/  LDC R233, c[0x0][0x248] ;  /* 0x00009200ffe97b82 */ /* 0x000e220000000800 */
[----:B------:R1:W5:Y:S01]  /*56c0*/  LDG.E.U16 R182, desc[UR4][R122.64] ;  /* 0x000000047ab67981 */ /* 0x000362000c1e1500 */
[----:B--2---:R-:W-:-:S04]  /*56d0*/  IADD3 R126, P0, R213, R120, RZ ;  /* 0x00000078d57e7210 */ /* 0x004fc80007f1e0ff */
[-C--:B------:R-:W-:Y:S02]  /*56e0*/  LEA.HI.X.SX32 R127, R185, R121.reuse, 0x1, P0 ;  /* 0x00000079b97f7211 */ /* 0x080fe400000f0eff */
[----:B-1----:R-:W-:Y:S02]  /*56f0*/  IADD3 R122, P2, R227, R120, RZ ;  /* 0x00000078e37a7210 */ /* 0x002fe40007f5e0ff */
[-C--:B------:R-:W-:Y:S02]  /*5700*/  LEA.HI.X.SX32 R125, R180, R121.reuse, 0x1, P1 ;  /* 0x00000079b47d7211 */ /* 0x080fe400008f0eff */
[----:B------:R-:W-:Y:S02]  /*5710*/  LEA.HI.X.SX32 R123, R183, R121, 0x1, P2 ;  /* 0x00000079b77b7211 */ /* 0x000fe400010f0eff */
[----:B------:R1:W2:Y:S04]  /*5720*/  LDG.E.U16 R183, desc[UR4][R126.64] ;  /* 0x000000047eb77981 */ /* 0x0002a8000c1e1500 */
[----:B------:R4:W5:Y:S01]  /*5730*/  LDG.E.U16 R180, desc[UR4][R124.64] ;  /* 0x000000047cb47981 */ /* 0x000962000c1e1500 */
[----:B------:R-:W-:-:S03]  /*5740*/  IMAD R235, R235, 0x164, RZ ;  /* 0x00000164ebeb7824 */ /* 0x000fc600078e02ff */
[----:B------:R4:W2:Y:S01]  /*5750*/  LDG.E.U16 R185, desc[UR4][R122.64] ;  /* 0x000000047ab97981 */ /* 0x0008a2000c1e1500 */
[-C--:B-1----:R-:W-:Y:S01]  /*5760*/  IADD3 R126, P0, R239, R120.reuse, RZ ;  /* 0x00000078ef7e7210 */ /* 0x082fe20007f1e0ff */
[----:B------:R-:W-:Y:S02]  /*5770*/  IMAD R239, R231, 0x154, RZ ;  /* 0x00000154e7ef7824 */ /* 0x000fe400078e02ff */
[----:B------:R-:W1:Y:S01]  /*5780*/  LDC R231, c[0x0][0x248] ;  /* 0x00009200ffe77b82 */ /* 0x000e620000000800 */
[----:B------:R-:W-:Y:S02]  /*5790*/  LEA.HI.X.SX32 R127, R186, R121, 0x1, P0 ;  /* 0x00000079ba7f7211 */ /* 0x000fe400000f0eff */
[----:B----4-:R-:W-:-:S03]  /*57a0*/  IADD3 R124, P1, R223, R120, RZ ;  /* 0x00000078df7c7210 */ /* 0x010fc60007f3e0ff */
[----:B------:R4:W2:Y:S01]  /*57b0*/  LDG.E.U16 R186, desc[UR4][R126.64] ;  /* 0x000000047eba7981 */ /* 0x0008a2000c1e1500 */
[----:B------:R-:W-:Y:S01]  /*57c0*/  LEA.HI.X.SX32 R125, R184, R121, 0x1, P1 ;  /* 0x00000079b87d7211 */ /* 0x000fe200008f0eff */
[----:B------:R-:W-:Y:S02]  /*57d0*/  IMAD R122, R199, 0x174, RZ ;  /* 0x00000174c77a7824 */ /* 0x000fe400078e02ff */
[----:B------:R-:W-:Y:S02]  /*57e0*/  IMAD R199, R237, 0x184, RZ ;  /* 0x00000184edc77824 */ /* 0x000fe400078e02ff */
[----:B------:R0:W2:Y:S01]  /*57f0*/  LDG.E.U16 R184, desc[UR4][R124.64] ;  /* 0x000000047cb87981 */ /* 0x0000a2000c1e1500 */
[----:B------:R-:W1:Y:S01]  /*5800*/  LDC R237, c[0x0][0x248] ;  /* 0x00009200ffed7b82 */ /* 0x000e620000000800 */
[----:B----4-:R-:W-:-:S04]  /*5810*/  IADD3 R126, P0, R239, R120, RZ ;  /* 0x00000078ef7e7210 */ /* 0x010fc80007f1e0ff */
[----:B------:R-:W-:-:S03]  /*5820*/  LEA.HI.X.SX32 R127, R187, R121, 0x1, P0 ;  /* 0x00000079bb7f7211 */ /* 0x000fc600000f0eff */
[----:B------:R-:W4:Y:S01]  /*5830*/  LDC R239, c[0x0][0x248] ;  /* 0x00009200ffef7b82 */ /* 0x000f220000000800 */
[----:B0-----:R-:W-:Y:S01]  /*5840*/  IADD3 R124, P1, R235, R120, RZ ;  /* 0x00000078eb7c7210 */ /* 0x001fe20007f3e0ff */
[----:B------:R0:W2:Y:S03]  /*5850*/  LDG.E.U16 R187, desc[UR4][R126.64] ;  /* 0x000000047ebb7981 */ /* 0x0000a6000c1e1500 */
[----:B------:R-:W-:-:S03]  /*5860*/  LEA.HI.X.SX32 R125, R188, R121, 0x1, P1 ;  /* 0x00000079bc7d7211 */ /* 0x000fc600008f0eff */
[----:B------:R-:W4:Y:S01]  /*5870*/  LDC R235, c[0x0][0x248] ;  /* 0x00009200ffeb7b82 */ /* 0x000f220000000800 */
[-C--:B------:R-:W-:Y:S01]  /*5880*/  IADD3 R122, P0, R122, R120.reuse, RZ ;  /* 0x000000787a7a7210 */ /* 0x080fe20007f1e0ff */
[----:B-1----:R-:W-:Y:S01]  /*5890*/  IMAD R231, R231, 0x1a4, RZ ;  /* 0x000001a4e7e77824 */ /* 0x002fe200078e02ff */
[----:B------:R1:W2:Y:S01]  /*58a0*/  LDG.E.U16 R188, desc[UR4][R124.64] ;  /* 0x000000047cbc7981 */ /* 0x0002a2000c1e1500 */
[-C--:B0-----:R-:W-:Y:S01]  /*58b0*/  IADD3 R126, P1, R199, R120.reuse, RZ ;  /* 0x00000078c77e7210 */ /* 0x081fe20007f3e0ff */
[----:B------:R-:W-:Y:S01]  /*58c0*/  IMAD R199, R233, 0x194, RZ ;  /* 0x00000194e9c77824 */ /* 0x000fe200078e02ff */
[-C--:B------:R-:W-:Y:S02]  /*58d0*/  LEA.HI.X.SX32 R123, R189, R121.reuse, 0x1, P0 ;  /* 0x00000079bd7b7211 */ /* 0x080fe400000f0eff */
[----:B------:R-:W0:Y:S01]  /*58e0*/  LDC R233, c[0x0][0x248] ;  /* 0x00009200ffe97b82 */ /* 0x000e220000000800 */
[----:B------:R-:W-:Y:S02]  /*58f0*/  LEA.HI.X.SX32 R127, R190, R121, 0x1, P1 ;  /* 0x00000079be7f7211 */ /* 0x000fe400008f0eff */
[----:B------:R-:W2:Y:S04]  /*5900*/  LDG.E.U16 R189, desc[UR4][R122.64] ;  /* 0x000000047abd7981 */ /* 0x000ea8000c1e1500 */
[----:B------:R4:W2:Y:S01]  /*5910*/  LDG.E.U16 R190, desc[UR4][R126.64] ;  /* 0x000000047ebe7981 */ /* 0x0008a2000c1e1500 */
[----:B-1----:R-:W-:-:S02]  /*5920*/  IADD3 R124, P1, R231, R120, RZ ;  /* 0x00000078e77c7210 */ /* 0x002fc40007f3e0ff */
[----:B------:R-:W1:Y:S01]  /*5930*/  LDC R231, c[0x0][0x248] ;  /* 0x00009200ffe77b82 */ /* 0x000e620000000800 */
[----:B----4-:R-:W-:-:S07]  /*5940*/  IADD3 R126, P0, R199, R120, RZ ;  /* 0x00000078c77e7210 */ /* 0x010fce0007f1e0ff */
[----:B------:R-:W4:Y:S01]  /*5950*/  LDC R199, c[0x0][0x248] ;  /* 0x00009200ffc77b82 */ /* 0x000f220000000800 */
[----:B------:R-:W-:Y:S01]  /*5960*/  IMAD R122, R239, 0x1b4, RZ ;  /* 0x000001b4ef7a7824 */ /* 0x000fe200078e02ff */
[-C--:B------:R-:W-:Y:S01]  /*5970*/  LEA.HI.X.SX32 R127, R191, R121.reuse, 0x1, P0 ;  /* 0x00000079bf7f7211 */ /* 0x080fe200000f0eff */
[----:B------:R-:W-:Y:S01]  /*5980*/  IMAD R239, R241, 0x1c4, RZ ;  /* 0x000001c4f1ef7824 */ /* 0x000fe200078e02ff */
[-C--:B------:R-:W-:Y:S02]  /*5990*/  LEA.HI.X.SX32 R125, R192, R121.reuse, 0x1, P1 ;  /* 0x00000079c07d7211 */ /* 0x080fe400008f0eff */
[----:B------:R-:W-:Y:S01]  /*59a0*/  IADD3 R122, P0, R122, R120, RZ ;  /* 0x000000787a7a7210 */ /* 0x000fe20007f1e0ff */
[----:B------:R0:W2:Y:S01]  /*59b0*/  LDG.E.U16 R191, desc[UR4][R126.64] ;  /* 0x000000047ebf7981 */ /* 0x0000a2000c1e1500 */
[----:B------:R-:W-:Y:S02]  /*59c0*/  IMAD R237, R237, 0x1d4, RZ ;  /* 0x000001d4eded7824 */ /* 0x000fe400078e02ff */
[----:B------:R-:W-:Y:S01]  /*59d0*/  LEA.HI.X.SX32 R123, R193, R121, 0x1, P0 ;  /* 0x00000079c17b7211 */ /* 0x000fe200000f0eff */
[----:B------:R-:W-:Y:S01]  /*59e0*/  IMAD R235, R235, 0x1e4, RZ ;  /* 0x000001e4ebeb7824 */ /* 0x000fe200078e02ff */
[----:B------:R0:W2:Y:S02]  /*59f0*/  LDG.E.U16 R192, desc[UR4][R124.64] ;  /* 0x000000047cc07981 */ /* 0x0000a4000c1e1500 */
[----:B0-----:R-:W-:-:S02]  /*5a00*/  IMAD R233, R233, 0x1f4, RZ ;  /* 0x000001f4e9e97824 */ /* 0x001fc400078e02ff */
[----:B------:R0:W2:Y:S01]  /*5a10*/  LDG.E.U16 R193, desc[UR4][R122.64] ;  /* 0x000000047ac17981 */ /* 0x0000a2000c1e1500 */
[----:B------:R-:W-:-:S04]  /*5a20*/  IADD3 R126, P1, R239, R120, RZ ;  /* 0x00000078ef7e7210 */ /* 0x000fc80007f3e0ff */
[-C--:B------:R-:W-:Y:S02]  /*5a30*/  LEA.HI.X.SX32 R127, R194, R121.reuse, 0x1, P1 ;  /* 0x00000079c27f7211 */ /* 0x080fe400008f0eff */
[-C--:B------:R-:W-:Y:S02]  /*5a40*/  IADD3 R124, P0, R237, R120.reuse, RZ ;  /* 0x00000078ed7c7210 */ /* 0x080fe40007f1e0ff */
[----:B0-----:R-:W-:Y:S01]  /*5a50*/  IADD3 R122, P1, R235, R120, RZ ;  /* 0x00000078eb7a7210 */ /* 0x001fe20007f3e0ff */
[----:B------:R4:W5:Y:S01]  /*5a60*/  LDG.E.U16 R194, desc[UR4][R126.64] ;  /* 0x000000047ec27981 */ /* 0x000962000c1e1500 */
[-C--:B------:R-:W-:Y:S02]  /*5a70*/  LEA.HI.X.SX32 R125, R195, R121.reuse, 0x1, P0 ;  /* 0x00000079c37d7211 */ /* 0x080fe400000f0eff */
[----:B------:R-:W-:-:S03]  /*5a80*/  LEA.HI.X.SX32 R123, R196, R121, 0x1, P1 ;  /* 0x00000079c47b7211 */ /* 0x000fc600008f0eff */
[----:B------:R0:W2:Y:S01]  /*5a90*/  LDG.E.U16 R195, desc[UR4][R124.64] ;  /* 0x000000047cc37981 */ /* 0x0000a2000c1e1500 */
[----:B----4-:R-:W-:Y:S01]  /*5aa0*/  IMAD R127, R199, 0x3f4, RZ ;  /* 0x000003f4c77f7824 */ /* 0x010fe200078e02ff */
[-C--:B------:R-:W-:Y:S02]  /*5ab0*/  IADD3 R126, P0, R233, R120.reuse, RZ ;  /* 0x00000078e97e7210 */ /* 0x080fe40007f1e0ff */
[----:B------:R4:W2:Y:S01]  /*5ac0*/  LDG.E.U16 R196, desc[UR4][R122.64] ;  /* 0x000000047ac47981 */ /* 0x0008a2000c1e1500 */
[----:B-1----:R-:W-:Y:S01]  /*5ad0*/  IMAD R199, R231, 0x1fa, RZ ;  /* 0x000001fae7c77824 */ /* 0x002fe200078e02ff */
[-C--:B0-----:R-:W-:Y:S02]  /*5ae0*/  IADD3 R124, P1, R127, R120.reuse, RZ ;  /* 0x000000787f7c7210 */ /* 0x081fe40007f3e0ff */
[----:B------:R-:W-:Y:S02]  /*5af0*/  LEA.HI.X.SX32 R127, R215, R121, 0x1, P0 ;  /* 0x00000079d77f7211 */ /* 0x000fe400000f0eff */
[----:B----4-:R-:W-:-:S02]  /*5b00*/  IADD3 R122, P0, R197, R120, RZ ;  /* 0x00000078c57a7210 */ /* 0x010fc40007f1e0ff */
[-C--:B------:R-:W-:Y:S01]  /*5b10*/  LEA.HI.X.SX32 R125, R199, R121.reuse, 0x1, P1 ;  /* 0x00000079c77d7211 */ /* 0x080fe200008f0eff */
[----:B------:R0:W4:Y:S01]  /*5b20*/  LDG.E.U16 R197, desc[UR4][R126.64] ;  /* 0x000000047ec57981 */ /* 0x000122000c1e1500 */
[----:B------:R-:W-:-:S05]  /*5b30*/  LEA.HI.X.SX32 R123, R216, R121, 0x1, P0 ;  /* 0x00000079d87b7211 */ /* 0x000fca00000f0eff */
[----:B------:R1:W3:Y:S01]  /*5b40*/  LDG.E.U16 R215, desc[UR4][R122.64] ;  /* 0x000000047ad77981 */ /* 0x0002e2000c1e1500 */
[----:B0-----:R-:W-:-:S03]  /*5b50*/  IADD3 R126, P1, R198, R120, RZ ;  /* 0x00000078c67e7210 */ /* 0x001fc60007f3e0ff */
[----:B------:R0:W4:Y:S01]  /*5b60*/  LDG.E.U16 R198, desc[UR4][R124.64] ;  /* 0x000000047cc67981 */ /* 0x000122000c1e1500 */
[-C--:B------:R-:W-:Y:S02]  /*5b70*/  LEA.HI.X.SX32 R127, R218, R121.reuse, 0x1, P1 ;  /* 0x00000079da7f7211 */ /* 0x080fe400008f0eff */
[-C--:B-1----:R-:W-:Y:S01]  /*5b80*/  IADD3 R122, P0, R210, R120.reuse, RZ ;  /* 0x00000078d27a7210 */ /* 0x082fe20007f1e0ff */
[----:B------:R1:W-:Y:S03]  /*5b90*/  STS.U16 [R8+0x21800], R27 ;  /* 0x0218001b08007388 */ /* 0x0003e60000000400 */
[----:B------:R-:W-:Y:S01]  /*5ba0*/  LEA.HI.X.SX32 R123, R217, R121, 0x1, P0 ;  /* 0x00000079d97b7211 */ /* 0x000fe200000f0eff */
[----:B------:R1:W5:Y:S01]  /*5bb0*/  LDG.E.U16 R126, desc[UR4][R126.64] ;  /* 0x000000047e7e7981 */ /* 0x000362000c1e1500 */
[----:B0-----:R-:W-:-:S04]  /*5bc0*/  IADD3 R124, P1, R211, R120, RZ ;  /* 0x00000078d37c7210 */ /* 0x001fc80007f3e0ff */
[----:B------:R-:W-:Y:S01]  /*5bd0*/  LEA.HI.X.SX32 R125, R221, R121, 0x1, P1 ;  /* 0x00000079dd7d7211 */ /* 0x000fe200008f0eff */
[----:B-1----:R-:W2:Y:S04]  /*5be0*/  LDG.E.U16 R27, desc[UR4][R122.64] ;  /* 0x000000047a1b7981 */ /* 0x002ea8000c1e1500 */
[----:B------:R0:W-:Y:S04]  /*5bf0*/  STS.U16 [R8+0x22c00], R9 ;  /* 0x022c000908007388 */ /* 0x0001e80000000400 */
[----:B------:R1:W-:Y:S04]  /*5c00*/  STS.U16 [R8+0x5400], R6 ;  /* 0x0054000608007388 */ /* 0x0003e80000000400 */
[----:B------:R1:W-:Y:S04]  /*5c10*/  STS.U16 [R8+0x4c00], R7 ;  /* 0x004c000708007388 */ /* 0x0003e80000000400 */
[----:B------:R1:W-:Y:S04]  /*5c20*/  STS.U16 [R8+0x22000], R4 ;  /* 0x0220000408007388 */ /* 0x0003e80000000400 */
[----:B------:R-:W-:Y:S04]  /*5c30*/  STS.U16 [R8+0x23000], R20 ;  /* 0x0230001408007388 */ /* 0x000fe80000000400 */
        /* <DEDUP_REMOVED lines=44> */
[----:B------:R3:W-:Y:S01]  /*5f00*/  STS.U16 [R8+0x7800], R12 ;  /* 0x0078000c08007388 */ /* 0x0007e20000000400 */
[----:B------:R-:W-:Y:S01]  /*5f10*/  IMAD R216, R26, 0x76, RZ ;  /* 0x000000761ad87824 */ /* 0x000fe200078e02ff */
[-C--:B------:R-:W-:Y:S01]  /*5f20*/  IADD3 R214, P2, R214, R120.reuse, RZ ;  /* 0x00000078d6d67210 */ /* 0x080fe20007f5e0ff */
[----:B------:R-:W4:Y:S01]  /*5f30*/  LDC R127, c[0x0][0x248] ;  /* 0x00009200ff7f7b82 */ /* 0x000f220000000800 */
[----:B0-----:R-:W4:Y:S01]  /*5f40*/  LDG.E.U16 R9, desc[UR4][R124.64] ;  /* 0x000000047c097981 */ /* 0x001f22000c1e1500 */
[----:B-1----:R-:W-:-:S04]  /*5f50*/  IADD3 R6, P0, R209, R120, RZ ;  /* 0x00000078d1067210 */ /* 0x002fc80007f1e0ff */
[-C--:B------:R-:W-:Y:S02]  /*5f60*/  LEA.HI.X.SX32 R7, R220, R121.reuse, 0x1, P0 ;  /* 0x00000079dc077211 */ /* 0x080fe400000f0eff */
[----:B------:R-:W-:Y:S01]  /*5f70*/  IADD3 R4, P1, R208, R120, RZ ;  /* 0x00000078d0047210 */ /* 0x000fe20007f3e0ff */
[----:B---3--:R0:W-:Y:S01]  /*5f80*/  STL [R1+0x28], R215 ;  /* 0x000028d701007387 */ /* 0x0081e20000100800 */
[----:B------:R-:W-:Y:S01]  /*5f90*/  LOP3.LUT R8, R2, 0x20, RZ, 0x3c, !PT ;  /* 0x0000002002087812 */ /* 0x000fe200078e3cff */
[----:B------:R-:W-:Y:S01]  /*5fa0*/  IMAD R23, R26, 0x96, RZ ;  /* 0x000000961a177824 */ /* 0x000fe200078e02ff */
[----:B------:R-:W1:Y:S01]  /*5fb0*/  LDC R47, c[0x0][0x248] ;  /* 0x00009200ff2f7b82 */ /* 0x000e620000000800 */
[----:B------:R3:W4:Y:S01]  /*5fc0*/  LDG.E.U16 R20, desc[UR4][R6.64] ;  /* 0x0000000406147981 */ /* 0x000722000c1e1500 */
[----:B------:R-:W-:-:S05]  /*5fd0*/  LEA.HI.X.SX32 R5, R224, R121, 0x1, P1 ;  /* 0x00000079e0057211 */ /* 0x000fca00008f0eff */
[----:B------:R0:W4:Y:S01]  /*5fe0*/  LDG.E.U16 R18, desc[UR4][R4.64] ;  /* 0x0000000404127981 */ /* 0x000122000c1e1500 */
[----:B------:R-:W-:Y:S01]  /*5ff0*/  IMAD R21, R26, 0x9e, RZ ;  /* 0x0000009e1a157824 */ /* 0x000fe200078e02ff */
[----:B------:R-:W1:Y:S01]  /*6000*/  LDC R51, c[0x0][0x248] ;  /* 0x00009200ff337b82 */ /* 0x000e620000000800 */
[----:B---3--:R-:W-:-:S04]  /*6010*/  IADD3 R6, P0, R206, R120, RZ ;  /* 0x00000078ce067210 */ /* 0x008fc80007f1e0ff */
[-C--:B------:R-:W-:Y:S02]  /*6020*/  LEA.HI.X.SX32 R7, R219, R121.reuse, 0x1, P0 ;  /* 0x00000079db077211 */ /* 0x080fe400000f0eff */
[----:B0-----:R-:W-:Y:S01]  /*6030*/  IADD3 R4, P1, R207, R120, RZ ;  /* 0x00000078cf047210 */ /* 0x001fe20007f3e0ff */
[----:B------:R-:W-:Y:S01]  /*6040*/  IMAD R13, R26, 0xae, RZ ;  /* 0x000000ae1a0d7824 */ /* 0x000fe200078e02ff */
[----:B------:R-:W0:Y:S01]  /*6050*/  LDC R62, c[0x0][0x248] ;  /* 0x00009200ff3e7b82 */ /* 0x000e220000000800 */
[----:B------:R3:W4:Y:S01]  /*6060*/  LDG.E.U16 R17, desc[UR4][R6.64] ;  /* 0x0000000406117981 */ /* 0x000722000c1e1500 */
[----:B------:R-:W-:-:S05]  /*6070*/  LEA.HI.X.SX32 R5, R225, R121, 0x1, P1 ;  /* 0x00000079e1057211 */ /* 0x000fca00008f0eff */
[----:B------:R5:W4:Y:S01]  /*6080*/  LDG.E.U16 R11, desc[UR4][R4.64] ;  /* 0x00000004040b7981 */ /* 0x000b22000c1e1500 */
[----:B------:R-:W-:Y:S01]  /*6090*/  IMAD R15, R26, 0x57, RZ ;  /* 0x000000571a0f7824 */ /* 0x000fe200078e02ff */
[----:B------:R-:W4:Y:S01]  /*60a0*/  LDC R225, c[0x0][0x248] ;  /* 0x00009200ffe17b82 */ /* 0x000f220000000800 */
[----:B---3--:R-:W-:-:S04]  /*60b0*/  IADD3 R6, P0, R205, R120, RZ ;  /* 0x00000078cd067210 */ /* 0x008fc80007f1e0ff */
[-C--:B------:R-:W-:Y:S02]  /*60c0*/  LEA.HI.X.SX32 R7, R222, R121.reuse, 0x1, P0 ;  /* 0x00000079de077211 */ /* 0x080fe400000f0eff */
[----:B-----5:R-:W-:Y:S01]  /*60d0*/  IADD3 R4, P1, R204, R120, RZ ;  /* 0x00000078cc047210 */ /* 0x020fe20007f3e0ff */
[----:B------:R-:W-:Y:S01]  /*60e0*/  IMAD R19, R26, 0x5f, RZ ;  /* 0x0000005f1a137824 */ /* 0x000fe200078e02ff */
[----:B------:R-:W3:Y:S01]  /*60f0*/  LDC R55, c[0x0][0x248] ;  /* 0x00009200ff377b82 */ /* 0x000ee20000000800 */
[----:B------:R5:W4:Y:S01]  /*6100*/  LDG.E.U16 R10, desc[UR4][R6.64] ;  /* 0x00000004060a7981 */ /* 0x000b22000c1e1500 */
[----:B------:R-:W-:-:S03]  /*6110*/  LEA.HI.X.SX32 R5, R226, R121, 0x1, P1 ;  /* 0x00000079e2057211 */ /* 0x000fc600008f0eff */
[----:B------:R3:W-:Y:S01]  /*6120*/  STL [R1+0x24], R126 ;  /* 0x0000247e01007387 */ /* 0x0007e20000100800 */
[C---:B------:R-:W-:Y:S02]  /*6130*/  IMAD R25, R26.reuse, 0x63, RZ ;  /* 0x000000631a197824 */ /* 0x040fe400078e02ff */
[C---:B------:R-:W-:Y:S01]  /*6140*/  IMAD R29, R26.reuse, 0x77, RZ ;  /* 0x000000771a1d7824 */ /* 0x040fe200078e02ff */
[----:B------:R-:W4:Y:S01]  /*6150*/  LDC R63, c[0x0][0x248] ;  /* 0x00009200ff3f7b82 */ /* 0x000f220000000800 */
[----:B-----5:R-:W-:Y:S01]  /*6160*/  IADD3 R6, P0, R203, R120, RZ ;  /* 0x00000078cb067210 */ /* 0x020fe20007f1e0ff */
[----:B--2---:R-:W-:Y:S03]  /*6170*/  STL [R1+0x20], R27 ;  /* 0x0000201b01007387 */ /* 0x004fe60000100800 */
[----:B------:R-:W-:Y:S01]  /*6180*/  LEA.HI.X.SX32 R7, R229, R121, 0x1, P0 ;  /* 0x00000079e5077211 */ /* 0x000fe200000f0eff */
[----:B------:R-:W2:Y:S01]  /*6190*/  LDL R215, [R1+0x614] ;  /* 0x0006140001d77983 */ /* 0x000ea20000100800 */
[----:B------:R-:W-:Y:S01]  /*61a0*/  IMAD R28, R26, 0xf6, RZ ;  /* 0x000000f61a1c7824 */ /* 0x000fe200078e02ff */
[----:B------:R-:W5:Y:S01]  /*61b0*/  LDC R67, c[0x0][0x248] ;  /* 0x00009200ff437b82 */ /* 0x000f620000000800 */
[----:B-1----:R-:W-:-:S02]  /*61c0*/  IMAD R47, R47, 0x11e, RZ ;  /* 0x0000011e2f2f7824 */ /* 0x002fc400078e02ff */
[----:B------:R-:W-:-:S05]  /*61d0*/  IMAD R51, R51, 0x126, RZ ;  /* 0x0000012633337824 */ /* 0x000fca00078e02ff */
[----:B------:R-:W1:Y:S01]  /*61e0*/  LDC R58, c[0x0][0x248] ;  /* 0x00009200ff3a7b82 */ /* 0x000e620000000800 */
[----:B0-----:R-:W-:Y:S02]  /*61f0*/  IMAD R62, R62, 0x136, RZ ;  /* 0x000001363e3e7824 */ /* 0x001fe400078e02ff */
[----:B---3--:R-:W-:-:S05]  /*6200*/  IMAD R55, R55, 0x12c, RZ ;  /* 0x0000012c37377824 */ /* 0x008fca00078e02ff */
[----:B------:R-:W0:Y:S01]  /*6210*/  LDC R126, c[0x0][0x248] ;  /* 0x00009200ff7e7b82 */ /* 0x000e220000000800 */
[----:B----4-:R-:W-:Y:S02]  /*6220*/  IMAD R127, R127, 0x19c, RZ ;  /* 0x0000019c7f7f7824 */ /* 0x010fe400078e02ff */
[----:B------:R-:W-:-:S05]  /*6230*/  IMAD R123, R26, 0x104, RZ ;  /* 0x000001041a7b7824 */ /* 0x000fca00078e02ff */
[----:B------:R-:W3:Y:S08]  /*6240*/  LDC R46, c[0x0][0x248] ;  /* 0x00009200ff2e7b82 */ /* 0x000ef00000000800 */
[----:B------:R-:W4:Y:S08]  /*6250*/  LDC R49, c[0x0][0x248] ;  /* 0x00009200ff317b82 */ /* 0x000f300000000800 */
[----:B------:R-:W3:Y:S08]  /*6260*/  LDC R56, c[0x0][0x248] ;  /* 0x00009200ff387b82 */ /* 0x000ef00000000800 */
        /* <DEDUP_REMOVED lines=14> */
[----:B------:R-:W3:Y:S01]  /*6350*/  LDC R122, c[0x0][0x248] ;  /* 0x00009200ff7a7b82 */ /* 0x000ee20000000800 */
[----:B------:R5:W-:Y:S07]  /*6360*/  STL [R1+0x1c], R9 ;  /* 0x00001c0901007387 */ /* 0x000bee0000100800 */
[----:B------:R-:W3:Y:S01]  /*6370*/  LDC R125, c[0x0][0x248] ;  /* 0x00009200ff7d7b82 */ /* 0x000ee20000000800 */
[----:B-----5:R5:W3:Y:S07]  /*6380*/  LDG.E.U16 R9, desc[UR4][R4.64] ;  /* 0x0000000404097981 */ /* 0x020aee000c1e1500 */
[----:B------:R-:W4:Y:S01]  /*6390*/  LDC R124, c[0x0][0x248] ;  /* 0x00009200ff7c7b82 */ /* 0x000f220000000800 */
[----:B------:R1:W4:Y:S01]  /*63a0*/  LDG.E.U16 R5, desc[UR4][R6.64] ;  /* 0x0000000406057981 */ /* 0x000322000c1e1500 */
[----:B-----5:R-:W-:Y:S01]  /*63b0*/  LOP3.LUT R4, R2, 0x10, RZ, 0x3c, !PT ;  /* 0x0000001002047812 */ /* 0x020fe200078e3cff */
[----:B-1----:R-:W-:Y:S01]  /*63c0*/  IMAD R7, R26, 0x95, RZ ;  /* 0x000000951a077824 */ /* 0x002fe200078e02ff */
[----:B------:R-:W-:-:S04]  /*63d0*/  IADD3 R6, P1, R202, R120, RZ ;  /* 0x00000078ca067210 */ /* 0x000fc80007f3e0ff */
[----:B------:R-:W-:Y:S02]  /*63e0*/  LEA.HI.X.SX32 R7, R7, R121, 0x1, P1 ;  /* 0x0000007907077211 */ /* 0x000fe400008f0eff */
[----:B------:R-:W-:-:S03]  /*63f0*/  IADD3 R248, P1, R248, R120, RZ ;  /* 0x00000078f8f87210 */ /* 0x000fc60007f3e0ff */
[----:B------:R1:W5:Y:S02]  /*6400*/  LDG.E.U16 R251, desc[UR4][R6.64] ;  /* 0x0000000406fb7981 */ /* 0x000364000c1e1500 */
[----:B-1----:R-:W-:Y:S02]  /*6410*/  IMAD R7, R26, 0xb5, RZ ;  /* 0x000000b51a077824 */ /* 0x002fe400078e02ff */
[----:B------:R-:W-:Y:S04]  /*6420*/  STL [R1+0x18], R20 ;  /* 0x0000181401007387 */ /* 0x000fe80000100800 */
[----:B------:R-:W-:Y:S04]  /*6430*/  STL [R1+0x14], R18 ;  /* 0x0000141201007387 */ /* 0x000fe80000100800 */
[----:B------:R-:W-:Y:S04]  /*6440*/  STL [R1+0x10], R17 ;  /* 0x0000101101007387 */ /* 0x000fe80000100800 */
[----:B------:R-:W-:Y:S04]  /*6450*/  STL [R1+0xc], R11 ;  /* 0x00000c0b01007387 */ /* 0x000fe80000100800 */
[----:B------:R2:W-:Y:S02]  /*6460*/  STL [R1+0x8], R10 ;  /* 0x0000080a01007387 */ /* 0x0005e40000100800 */
[----:B--2---:R-:W-:-:S02]  /*6470*/  IADD3 R10, R215, R4, RZ ;  /* 0x00000004d70a7210 */ /* 0x004fc40007ffe0ff */
[----:B------:R-:W-:Y:S01]  /*6480*/  IADD3 R4, P0, R201, R120, RZ ;  /* 0x00000078c9047210 */ /* 0x000fe20007f1e0ff */
[----:B------:R-:W-:-:S05]  /*6490*/  IMAD R11, R26, 0xa5, RZ ;  /* 0x000000a51a0b7824 */ /* 0x000fca00078e02ff */
[----:B------:R-:W-:Y:S02]  /*64a0*/  LEA.HI.X.SX32 R249, R11, R121, 0x1, P1 ;  /* 0x000000790bf97211 */ /* 0x000fe400008f0eff */
[----:B------:R-:W-:Y:S02]  /*64b0*/  IADD3 R242, P1, R242, R120, RZ ;  /* 0x00000078f2f27210 */ /* 0x000fe40007f3e0ff */
[----:B------:R-:W-:Y:S01]  /*64c0*/  IADD3 R8, R215, R8, RZ ;  /* 0x00000008d7087210 */ /* 0x000fe20007ffe0ff */
[C---:B------:R-:W-:Y:S01]  /*64d0*/  IMAD R11, R26.reuse, 0x7e, RZ ;  /* 0x0000007e1a0b7824 */ /* 0x040fe200078e02ff */
[----:B------:R1:W-:Y:S04]  /*64e0*/  STS.U16 [R10+0x20080], R70 ;  /* 0x020080460a007388 */ /* 0x0003e80000000400 */
[----:B------:R-:W-:Y:S04]  /*64f0*/  STS.U16 [R10+0x20480], R71 ;  /* 0x020480470a007388 */ /* 0x000fe80000000400 */
[----:B------:R2:W-:Y:S01]  /*6500*/  STS.U16 [R10+0x20880], R75 ;  /* 0x0208804b0a007388 */ /* 0x0005e20000000400 */
[C---:B------:R-:W-:Y:S01]  /*6510*/  IMAD R17, R26.reuse, 0xa6, RZ ;  /* 0x000000a61a117824 */ /* 0x040fe200078e02ff */
[----:B-1----:R-:W1:Y:S02]  /*6520*/  LDC R70, c[0x0][0x248] ;  /* 0x00009200ff467b82 */ /* 0x002e640000000800 */
[----:B------:R-:W-:Y:S04]  /*6530*/  STS.U16 [R10+0x20c80], R119 ;  /* 0x020c80770a007388 */ /* 0x000fe80000000400 */
[----:B------:R0:W-:Y:S01]  /*6540*/  STS.U16 [R10+0x21080], R118 ;  /* 0x021080760a007388 */ /* 0x0001e20000000400 */
[C---:B------:R-:W-:Y:S01]  /*6550*/  IMAD R27, R26.reuse, 0x67, RZ ;  /* 0x000000671a1b7824 */ /* 0x040fe200078e02ff */
[----:B--2---:R-:W2:Y:S02]  /*6560*/  LDC R75, c[0x0][0x248] ;  /* 0x00009200ff4b7b82 */ /* 0x004ea40000000800 */
[----:B------:R-:W-:Y:S04]  /*6570*/  STS.U16 [R10+0x21480], R117 ;  /* 0x021480750a007388 */ /* 0x000fe80000000400 */
[----:B------:R-:W-:Y:S01]  /*6580*/  STS.U16 [R10+0x21880], R116 ;  /* 0x021880740a007388 */ /* 0x000fe20000000400 */
[C---:B------:R-:W-:Y:S01]  /*6590*/  IMAD R18, R26.reuse, 0xde, RZ ;  /* 0x000000de1a127824 */ /* 0x040fe200078e02ff */
[----:B------:R-:W1:Y:S02]  /*65a0*/  LDC R71, c[0x0][0x248] ;  /* 0x00009200ff477b82 */ /* 0x000e640000000800 */
[----:B------:R-:W-:Y:S04]  /*65b0*/  STS.U16 [R10+0x21c80], R115 ;  /* 0x021c80730a007388 */ /* 0x000fe80000000400 */
[----:B------:R-:W-:Y:S01]  /*65c0*/  STS.U16 [R10+0x22080], R114 ;  /* 0x022080720a007388 */ /* 0x000fe20000000400 */
[----:B------:R-:W-:Y:S01]  /*65d0*/  IMAD R63, R63, 0x13c, RZ ;  /* 0x0000013c3f3f7824 */ /* 0x000fe200078e02ff */
[----:B0-----:R-:W0:Y:S02]  /*65e0*/  LDC R118, c[0x0][0x248] ;  /* 0x00009200ff767b82 */ /* 0x001e240000000800 */
        /* <DEDUP_REMOVED lines=10> */
[----:B------:R2:W-:Y:S04]  /*6690*/  STS.U16 [R10+0x24c80], R103 ;  /* 0x024c80670a007388 */ /* 0x0005e80000000400 */
[----:B------:R-:W-:Y:S04]  /*66a0*/  STS.U16 [R10+0x25080], R102 ;  /* 0x025080660a007388 */ /* 0x000fe80000000400 */
[----:B------:R-:W-:Y:S04]  /*66b0*/  STS.U16 [R10+0x25480], R101 ;  /* 0x025480650a007388 */ /* 0x000fe80000000400 */
[----:B------:R-:W-:Y:S01]  /*66c0*/  STS.U16 [R10+0x25880], R100 ;  /* 0x025880640a007388 */ /* 0x000fe20000000400 */
[----:B------:R-:W-:Y:S01]  /*66d0*/  IMAD R67, R67, 0x13e, RZ ;  /* 0x0000013e43437824 */ /* 0x000fe200078e02ff */
[----:B--2---:R-:W2:Y:S02]  /*66e0*/  LDC R103, c[0x0][0x248] ;  /* 0x00009200ff677b82 */ /* 0x004ea40000000800 */
[----:B------:R-:W-:Y:S04]  /*66f0*/  STS.U16 [R10+0x25c80], R99 ;  /* 0x025c80630a007388 */ /* 0x000fe80000000400 */
[----:B------:R1:W-:Y:S04]  /*6700*/  STS.U16 [R10+0x26080], R98 ;  /* 0x026080620a007388 */ /* 0x0003e80000000400 */
[----:B---3--:R3:W-:Y:S01]  /*6710*/  STL [R1+0x4], R9 ;  /* 0x0000040901007387 */ /* 0x0087e20000100800 */
[----:B-1----:R-:W1:Y:S03]  /*6720*/  LDC R98, c[0x0][0x248] ;  /* 0x00009200ff627b82 */ /* 0x002e660000000800 */
[----:B------:R-:W-:Y:S04]  /*6730*/  STS.U16 [R10+0x26480], R97 ;  /* 0x026480610a007388 */ /* 0x000fe80000000400 */
[----:B------:R-:W-:Y:S04]  /*6740*/  STS.U16 [R10+0x26880], R96 ;  /* 0x026880600a007388 */ /* 0x000fe80000000400 */
[----:B------:R0:W-:Y:S01]  /*6750*/  STS.U16 [R10+0x26c80], R95 ;  /* 0x026c805f0a007388 */ /* 0x0001e20000000400 */
[C---:B---3--:R-:W-:Y:S01]  /*6760*/  IMAD R9, R26.reuse, 0x9d, RZ ;  /* 0x0000009d1a097824 */ /* 0x048fe200078e02ff */
[----:B------:R-:W3:Y:S02]  /*6770*/  LDC R107, c[0x0][0x248] ;  /* 0x00009200ff6b7b82 */ /* 0x000ee40000000800 */
[----:B----4-:R4:W-:Y:S04]  /*6780*/  STL [R1], R5 ;  /* 0x0000000501007387 */ /* 0x0109e80000100800 */
[----:B------:R-:W-:Y:S02]  /*6790*/  STS.U16 [R10+0x27080], R94 ;  /* 0x0270805e0a007388 */ /* 0x000fe40000000400 */
[----:B0-----:R-:W0:Y:S02]  /*67a0*/  LDC R95, c[0x0][0x248] ;  /* 0x00009200ff5f7b82 */ /* 0x001e240000000800 */
[----:B------:R-:W-:Y:S01]  /*67b0*/  STS.U16 [R10+0x27480], R93 ;  /* 0x0274805d0a007388 */ /* 0x000fe20000000400 */
[----:B----4-:R-:W-:-:S03]  /*67c0*/  IMAD R5, R26, 0x8d, RZ ;  /* 0x0000008d1a057824 */ /* 0x010fc600078e02ff */
[----:B------:R-:W-:Y:S04]  /*67d0*/  STS.U16 [R10+0x27880], R92 ;  /* 0x0278805c0a007388 */ /* 0x000fe80000000400 */
[----:B------:R4:W-:Y:S01]  /*67e0*/  STS.U16 [R10+0x80], R91 ;  /* 0x0000805b0a007388 */ /* 0x0009e20000000400 */
[----:B------:R-:W-:-:S03]  /*67f0*/  LEA.HI.X.SX32 R5, R5, R121, 0x1, P0 ;  /* 0x0000007905057211 */ /* 0x000fc600000f0eff */
[----:B------:R-:W-:Y:S04]  /*6800*/  STS.U16 [R10+0x480], R90 ;  /* 0x0004805a0a007388 */ /* 0x000fe80000000400 */
[----:B------:R-:W-:Y:S04]  /*6810*/  STS.U16 [R10+0x880], R89 ;  /* 0x000880590a007388 */ /* 0x000fe80000000400 */
[----:B------:R-:W-:Y:S01]  /*6820*/  STS.U16 [R10+0xc80], R88 ;  /* 0x000c80580a007388 */ /* 0x000fe20000000400 */
[----:B----4-:R-:W4:Y:S03]  /*6830*/  LDC R91, c[0x0][0x248] ;  /* 0x00009200ff5b7b82 */ /* 0x010f260000000800 */
[----:B------:R2:W5:Y:S04]  /*6840*/  LDG.E.U16 R252, desc[UR4][R4.64] ;  /* 0x0000000404fc7981 */ /* 0x000568000c1e1500 */
[----:B------:R1:W-:Y:S04]  /*6850*/  STS.U16 [R10+0x1080], R87 ;  /* 0x001080570a007388 */ /* 0x0003e80000000400 */
[----:B------:R-:W-:Y:S04]  /*6860*/  STS.U16 [R10+0x1480], R86 ;  /* 0x001480560a007388 */ /* 0x000fe80000000400 */
[----:B------:R-:W-:Y:S01]  /*6870*/  STS.U16 [R10+0x1880], R85 ;  /* 0x001880550a007388 */ /* 0x000fe20000000400 */
[-C--:B--2---:R-:W-:Y:S01]  /*6880*/  IADD3 R4, P0, R200, R120.reuse, RZ ;  /* 0x00000078c8047210 */ /* 0x084fe20007f1e0ff */
[----:B-1----:R-:W1:Y:S02]  /*6890*/  LDC R87, c[0x0][0x248] ;  /* 0x00009200ff577b82 */ /* 0x002e640000000800 */
[----:B------:R-:W-:Y:S01]  /*68a0*/  STS.U16 [R10+0x1c80], R84 ;  /* 0x001c80540a007388 */ /* 0x000fe20000000400 */
[-C--:B------:R-:W-:Y:S01]  /*68b0*/  LEA.HI.X.SX32 R5, R9, R121.reuse, 0x1, P0 ;  /* 0x0000007909057211 */ /* 0x080fe200000f0eff */
[----:B------:R-:W-:Y:S01]  /*68c0*/  IMAD R9, R26, 0xad, RZ ;  /* 0x000000ad1a097824 */ /* 0x000fe200078e02ff */
[----:B------:R-:W-:Y:S01]  /*68d0*/  IADD3 R246, P0, R246, R120, RZ ;  /* 0x00000078f6f67210 */ /* 0x000fe20007f1e0ff */
[----:B------:R-:W-:Y:S04]  /*68e0*/  STS.U16 [R10+0x2080], R83 ;  /* 0x002080530a007388 */ /* 0x000fe80000000400 */
[----:B------:R2:W-:Y:S01]  /*68f0*/  STS.U16 [R10+0x2480], R82 ;  /* 0x002480520a007388 */ /* 0x0005e20000000400 */
[----:B------:R-:W-:-:S03]  /*6900*/  LEA.HI.X.SX32 R247, R9, R121, 0x1, P0 ;  /* 0x0000007909f77211 */ /* 0x000fc600000f0eff */
[----:B------:R-:W-:Y:S01]  /*6910*/  STS.U16 [R10+0x2880], R81 ;  /* 0x002880510a007388 */ /* 0x000fe20000000400 */
[----:B------:R-:W-:-:S03]  /*6920*/  IADD3 R244, P0, R244, R120, RZ ;  /* 0x00000078f4f47210 */ /* 0x000fc60007f1e0ff */
[----:B------:R-:W-:Y:S01]  /*6930*/  STS.U16 [R10+0x2c80], R80 ;  /* 0x002c80500a007388 */ /* 0x000fe20000000400 */
[-C--:B------:R-:W-:Y:S01]  /*6940*/  LEA.HI.X.SX32 R245, R7, R121.reuse, 0x1, P0 ;  /* 0x0000007907f57211 */ /* 0x080fe200000f0eff */
[----:B------:R-:W-:Y:S01]  /*6950*/  IMAD R7, R26, 0xc5, RZ ;  /* 0x000000c51a077824 */ /* 0x000fe200078e02ff */
[----:B------:R-:W3:Y:S01]  /*6960*/  LDC R102, c[0x0][0x248] ;  /* 0x00009200ff667b82 */ /* 0x000ee20000000800 */
[----:B------:R0:W5:Y:S01]  /*6970*/  LDG.E.U16 R250, desc[UR4][R4.64] ;  /* 0x0000000404fa7981 */ /* 0x000162000c1e1500 */
[----:B------:R-:W-:Y:S01]  /*6980*/  IADD3 R240, P0, R240, R120, RZ ;  /* 0x00000078f0f07210 */ /* 0x000fe20007f1e0ff */
[C---:B------:R-:W-:Y:S02]  /*6990*/  IMAD R9, R26.reuse, 0xec, RZ ;  /* 0x000000ec1a097824 */ /* 0x040fe400078e02ff */
[----:B------:R-:W-:Y:S03]  /*69a0*/  STS.U16 [R10+0x3080], R79 ;  /* 0x0030804f0a007388 */ /* 0x000fe60000000400 */
[----:B--2---:R-:W2:Y:S01]  /*69b0*/  LDC R82, c[0x0][0x248] ;  /* 0x00009200ff527b82 */ /* 0x004ea20000000800 */
[----:B------:R-:W-:Y:S01]  /*69c0*/  STS.U16 [R10+0x3480], R78 ;  /* 0x0034804e0a007388 */ /* 0x000fe20000000400 */
[----:B0-----:R-:W-:Y:S01]  /*69d0*/  IMAD R5, R26, 0xbd, RZ ;  /* 0x000000bd1a057824 */ /* 0x001fe200078e02ff */
[----:B------:R-:W-:-:S02]  /*69e0*/  LEA.HI.X.SX32 R241, R7, R121, 0x1, P0 ;  /* 0x0000007907f17211 */ /* 0x000fc400000f0eff */
[----:B------:R0:W-:Y:S01]  /*69f0*/  STS.U16 [R10+0x3880], R77 ;  /* 0x0038804d0a007388 */ /* 0x0001e20000000400 */
[-C--:B------:R-:W-:Y:S02]  /*6a00*/  IADD3 R238, P0, R238, R120.reuse, RZ ;  /* 0x00000078eeee7210 */ /* 0x080fe40007f1e0ff */
[-C--:B------:R-:W-:Y:S01]  /*6a10*/  LEA.HI.X.SX32 R243, R5, R121.reuse, 0x1, P1 ;  /* 0x0000007905f37211 */ /* 0x080fe200008f0eff */
[----:B------:R-:W-:Y:S01]  /*6a20*/  IMAD R5, R26, 0xcd, RZ ;  /* 0x000000cd1a057824 */ /* 0x000fe200078e02ff */
[-C--:B------:R-:W-:Y:S01]  /*6a30*/  IADD3 R236, P1, R236, R120.reuse, RZ ;  /* 0x00000078ecec7210 */ /* 0x080fe20007f3e0ff */
[----:B------:R-:W-:Y:S01]  /*6a40*/  IMAD R7, R26, 0xd5, RZ ;  /* 0x000000d51a077824 */ /* 0x000fe200078e02ff */
[----:B------:R-:W-:Y:S01]  /*6a50*/  STS.U16 [R10+0x3c80], R76 ;  /* 0x003c804c0a007388 */ /* 0x000fe20000000400 */
[----:B------:R-:W-:Y:S01]  /*6a60*/  LOP3.LUT R4, R2, 0x30, RZ, 0x3c, !PT ;  /* 0x0000003002047812 */ /* 0x000fe200078e3cff */
[----:B------:R-:W3:Y:S01]  /*6a70*/  LDC R83, c[0x0][0x248] ;  /* 0x00009200ff537b82 */ /* 0x000ee20000000800 */
[-C--:B------:R-:W-:Y:S01]  /*6a80*/  LEA.HI.X.SX32 R239, R5, R121.reuse, 0x1, P0 ;  /* 0x0000007905ef7211 */ /* 0x080fe200000f0eff */
[----:B------:R-:W-:Y:S01]  /*6a90*/  IMAD R5, R26, 0xdd, RZ ;  /* 0x000000dd1a057824 */ /* 0x000fe200078e02ff */
[-C--:B------:R-:W-:Y:S01]  /*6aa0*/  IADD3 R234, P0, R234, R120.reuse, RZ ;  /* 0x00000078eaea7210 */ /* 0x080fe20007f1e0ff */
[----:B------:R-:W-:Y:S03]  /*6ab0*/  STS.U16 [R10+0x4480], R130 ;  /* 0x004480820a007388 */ /* 0x000fe60000000400 */
[-C--:B------:R-:W-:Y:S01]  /*6ac0*/  LEA.HI.X.SX32 R235, R5, R121.reuse, 0x1, P0 ;  /* 0x0000007905eb7211 */ /* 0x080fe200000f0eff */
[----:B------:R-:W-:Y:S01]  /*6ad0*/  IMAD R5, R26, 0xe5, RZ ;  /* 0x000000e51a057824 */ /* 0x000fe200078e02ff */
[-C--:B------:R-:W-:Y:S01]  /*6ae0*/  IADD3 R232, P0, R232, R120.reuse, RZ ;  /* 0x00000078e8e87210 */ /* 0x080fe20007f1e0ff */
[----:B------:R-:W-:Y:S01]  /*6af0*/  STS.U16 [R10+0x4880], R131 ;  /* 0x004880830a007388 */ /* 0x000fe20000000400 */
[-C--:B------:R-:W-:Y:S01]  /*6b00*/  LEA.HI.X.SX32 R237, R7, R121.reuse, 0x1, P1 ;  /* 0x0000007907ed7211 */ /* 0x080fe200008f0eff */
[----:B0-----:R-:W0:Y:S01]  /*6b10*/  LDC R77, c[0x0][0x248] ;  /* 0x00009200ff4d7b82 */ /* 0x001e220000000800 */
[-C--:B------:R-:W-:Y:S01]  /*6b20*/  LEA.HI.X.SX32 R233, R5, R121.reuse, 0x1, P0 ;  /* 0x0000007905e97211 */ /* 0x080fe200000f0eff */
[----:B------:R-:W-:Y:S01]  /*6b30*/  IMAD R5, R26, 0xf5, RZ ;  /* 0x000000f51a057824 */ /* 0x000fe200078e02ff */
[-C--:B------:R-:W-:Y:S01]  /*6b40*/  IADD3 R228, P0, R228, R120.reuse, RZ ;  /* 0x00000078e4e47210 */ /* 0x080fe20007f1e0ff */
[----:B------:R-:W-:Y:S01]  /*6b50*/  IMAD R7, R26, 0xed, RZ ;  /* 0x000000ed1a077824 */ /* 0x000fe200078e02ff */
[-C--:B------:R-:W-:Y:S01]  /*6b60*/  IADD3 R230, P1, R230, R120.reuse, RZ ;  /* 0x00000078e6e67210 */ /* 0x080fe20007f3e0ff */
[----:B------:R-:W-:Y:S01]  /*6b70*/  STS.U16 [R10+0x4c80], R132 ;  /* 0x004c80840a007388 */ /* 0x000fe20000000400 */
[-C--:B------:R-:W-:Y:S01]  /*6b80*/  LEA.HI.X.SX32 R229, R5, R121.reuse, 0x1, P0 ;  /* 0x0000007905e57211 */ /* 0x080fe200000f0eff */
[----:B------:R-:W-:Y:S01]  /*6b90*/  IMAD R5, R26, 0xfd, RZ ;  /* 0x000000fd1a057824 */ /* 0x000fe200078e02ff */
[----:B------:R-:W-:Y:S01]  /*6ba0*/  IADD3 R6, P0, R199, R120, RZ ;  /* 0x00000078c7067210 */ /* 0x000fe20007f1e0ff */
[----:B------:R-:W-:Y:S01]  /*6bb0*/  STS.U16 [R10+0x5080], R133 ;  /* 0x005080850a007388 */ /* 0x000fe20000000400 */
[----:B------:R-:W-:-:S03]  /*6bc0*/  LEA.HI.X.SX32 R231, R7, R121, 0x1, P1 ;  /* 0x0000007907e77211 */ /* 0x000fc600008f0eff */
[----:B------:R-:W-:Y:S01]  /*6bd0*/  STS.U16 [R10+0x5480], R134 ;  /* 0x005480860a007388 */ /* 0x000fe20000000400 */
[----:B------:R-:W-:Y:S01]  /*6be0*/  LEA.HI.X.SX32 R7, R5, R121, 0x1, P0 ;  /* 0x0000007905077211 */ /* 0x000fe200000f0eff */
[----:B------:R-:W-:Y:S02]  /*6bf0*/  IMAD R5, R26, 0x3f, RZ ;  /* 0x0000003f1a057824 */ /* 0x000fe400078e02ff */
        /* <DEDUP_REMOVED lines=11> */
[----:B------:R-:W-:Y:S01]  /*6cb0*/  STS.U16 [R10+0x4080], R64 ;  /* 0x004080400a007388 */ /* 0x000fe20000000400 */
[----:B------:R-:W-:Y:S01]  /*6cc0*/  IADD3 R4, R215, R4, RZ ;  /* 0x00000004d7047210 */ /* 0x000fe20007ffe0ff */
[----:B------:R-:W-:Y:S01]  /*6cd0*/  IMAD R75, R75, 0x14e, RZ ;  /* 0x0000014e4b4b7824 */ /* 0x000fe200078e02ff */
[----:B------:R-:W5:Y:S01]  /*6ce0*/  LDC R111, c[0x0][0x248] ;  /* 0x00009200ff6f7b82 */ /* 0x000f620000000800 */
[----:B------:R4:W-:Y:S04]  /*6cf0*/  STS.U16 [R8+0x7100], R194 ;  /* 0x007100c208007388 */ /* 0x0009e80000000400 */
[----:B------:R3:W5:Y:S01]  /*6d00*/  LDG.E.U16 R226, desc[UR4][R6.64] ;  /* 0x0000000406e27981 */ /* 0x000762000c1e1500 */
[----:B0-----:R-:W-:-:S02]  /*6d10*/  IMAD R77, R77, 0x14c, RZ ;  /* 0x0000014c4d4d7824 */ /* 0x001fc400078e02ff */
[----:B------:R-:W-:Y:S01]  /*6d20*/  IMAD R58, R58, 0x12e, RZ ;  /* 0x0000012e3a3a7824 */ /* 0x000fe200078e02ff */
[----:B------:R-:W-:Y:S01]  /*6d30*/  STS.U16 [R8+0x100], R148 ;  /* 0x0001009408007388 */ /* 0x000fe20000000400 */
[----:B-1----:R-:W-:Y:S01]  /*6d40*/  IMAD R87, R87, 0x15e, RZ ;  /* 0x0000015e57577824 */ /* 0x002fe200078e02ff */
[-C--:B----4-:R-:W-:Y:S01]  /*6d50*/  IADD3 R194, P1, R9, R120.reuse, RZ ;  /* 0x0000007809c27210 */ /* 0x090fe20007f3e0ff */
[----:B------:R-:W-:Y:S01]  /*6d60*/  IMAD R71, R71, 0x146, RZ ;  /* 0x0000014647477824 */ /* 0x000fe200078e02ff */
[----:B------:R-:W-:Y:S01]  /*6d70*/  STS.U16 [R8+0x20100], R149 ;  /* 0x0201009508007388 */ /* 0x000fe20000000400 */
[----:B--2---:R-:W-:Y:S01]  /*6d80*/  IMAD R82, R82, 0x156, RZ ;  /* 0x0000015652527824 */ /* 0x004fe200078e02ff */
[----:B------:R-:W0:Y:S01]  /*6d90*/  LDC R115, c[0x0][0x248] ;  /* 0x00009200ff737b82 */ /* 0x000e220000000800 */
[----:B---3--:R-:W-:Y:S01]  /*6da0*/  IMAD R7, R26, 0xfc, RZ ;  /* 0x000000fc1a077824 */ /* 0x008fe200078e02ff */
[----:B------:R-:W-:Y:S04]  /*6db0*/  STS.U16 [R8+0x20500], R150 ;  /* 0x0205009608007388 */ /* 0x000fe80000000400 */
[----:B------:R-:W-:Y:S01]  /*6dc0*/  STS.U16 [R8+0x20900], R151 ;  /* 0x0209009708007388 */ /* 0x000fe20000000400 */
[----:B------:R-:W-:Y:S01]  /*6dd0*/  IMAD R91, R91, 0x166, RZ ;  /* 0x000001665b5b7824 */ /* 0x000fe200078e02ff */
[----:B------:R-:W1:Y:S02]  /*6de0*/  LDC R64, c[0x0][0x248] ;  /* 0x00009200ff407b82 */ /* 0x000e640000000800 */
[----:B------:R-:W-:Y:S04]  /*6df0*/  STS.U16 [R8+0x20d00], R153 ;  /* 0x020d009908007388 */ /* 0x000fe80000000400 */
[----:B------:R-:W-:Y:S01]  /*6e00*/  STS.U16 [R8+0x21100], R154 ;  /* 0x0211009a08007388 */ /* 0x000fe20000000400 */
[----:B------:R-:W-:Y:S01]  /*6e10*/  IMAD R83, R83, 0x15c, RZ ;  /* 0x0000015c53537824 */ /* 0x000fe200078e02ff */
[----:B------:R-:W2:Y:S02]  /*6e20*/  LDC R78, c[0x0][0x248] ;  /* 0x00009200ff4e7b82 */ /* 0x000ea40000000800 */
[----:B------:R-:W-:Y:S04]  /*6e30*/  STS.U16 [R8+0x21500], R155 ;  /* 0x0215009b08007388 */ /* 0x000fe80000000400 */
[----:B------:R-:W-:Y:S01]  /*6e40*/  STS.U16 [R8+0x21900], R157 ;  /* 0x0219009d08007388 */ /* 0x000fe20000000400 */
[----:B------:R-:W-:Y:S01]  /*6e50*/  IMAD R95, R95, 0x16c, RZ ;  /* 0x0000016c5f5f7824 */ /* 0x000fe200078e02ff */
[----:B------:R-:W3:Y:S02]  /*6e60*/  LDC R79, c[0x0][0x248] ;  /* 0x00009200ff4f7b82 */ /* 0x000ee40000000800 */
[----:B------:R-:W-:Y:S04]  /*6e70*/  STS.U16 [R8+0x21d00], R159 ;  /* 0x021d009f08007388 */ /* 0x000fe80000000400 */
[----:B------:R-:W-:Y:S01]  /*6e80*/  STS.U16 [R8+0x22100], R161 ;  /* 0x022100a108007388 */ /* 0x000fe20000000400 */
[----:B------:R-:W-:Y:S01]  /*6e90*/  IMAD R103, R103, 0x17c, RZ ;  /* 0x0000017c67677824 */ /* 0x000fe200078e02ff */
[----:B------:R-:W4:Y:S02]  /*6ea0*/  LDC R80, c[0x0][0x248] ;  /* 0x00009200ff507b82 */ /* 0x000f240000000800 */
[----:B------:R-:W-:Y:S04]  /*6eb0*/  STS.U16 [R8+0x22500], R163 ;  /* 0x022500a308007388 */ /* 0x000fe80000000400 */
[----:B------:R-:W-:Y:S01]  /*6ec0*/  STS.U16 [R8+0x22900], R164 ;  /* 0x022900a408007388 */ /* 0x000fe20000000400 */
[----:B------:R-:W-:Y:S01]  /*6ed0*/  IMAD R98, R98, 0x16e, RZ ;  /* 0x0000016e62627824 */ /* 0x000fe200078e02ff */
[----:B------:R-:W2:Y:S02]  /*6ee0*/  LDC R81, c[0x0][0x248] ;  /* 0x00009200ff517b82 */ /* 0x000ea40000000800 */
        /* <DEDUP_REMOVED lines=69> */
[----:B------:R-:W-:Y:S02]  /*7340*/  STS.U16 [R8+0x4500], R183 ;  /* 0x004500b708007388 */ /* 0x000fe40000000400 */
        /* <DEDUP_REMOVED lines=16> */
[----:B------:R0:W-:Y:S04]  /*7450*/  STS.U16 [R8+0x7500], R195 ;  /* 0x007500c308007388 */ /* 0x0001e80000000400 */
[----:B------:R-:W-:Y:S02]  /*7460*/  STS.U16 [R8+0x7900], R196 ;  /* 0x007900c408007388 */ /* 0x000fe40000000400 */
[----:B------:R-:W2:Y:S02]  /*7470*/  LDC R117, c[0x0][0x248] ;  /* 0x00009200ff757b82 */ /* 0x000ea40000000800 */
[----:B------:R-:W-:Y:S04]  /*7480*/  STS.U16 [R8+0x7d00], R197 ;  /* 0x007d00c508007388 */ /* 0x000fe80000000400 */
[----:B------:R-:W-:Y:S02]  /*7490*/  STS.U16 [R8+0x27d00], R198 ;  /* 0x027d00c608007388 */ /* 0x000fe40000000400 */
[----:B------:R-:W2:Y:S02]  /*74a0*/  LDC R119, c[0x0][0x248] ;  /* 0x00009200ff777b82 */ /* 0x000ea40000000800 */
[----:B------:R1:W-:Y:S01]  /*74b0*/  STS.U16 [R8+0x4100], R3 ;  /* 0x0041000308007388 */ /* 0x0003e20000000400 */
[-C--:B0-----:R-:W-:Y:S01]  /*74c0*/  LEA.HI.X.SX32 R195, R216, R121.reuse, 0x1, P1 ;  /* 0x00000079d8c37211 */ /* 0x081fe200008f0eff */
[C---:B------:R-:W-:Y:S01]  /*74d0*/  IMAD R39, R26.reuse, 0x8e, RZ ;  /* 0x0000008e1a277824 */ /* 0x040fe200078e02ff */
[----:B------:R-:W-:Y:S01]  /*74e0*/  LEA.HI.X.SX32 R215, R9, R121, 0x1, P2 ;  /* 0x0000007909d77211 */ /* 0x000fe200010f0eff */
[----:B------:R-:W-:Y:S01]  /*74f0*/  IMAD R35, R26, 0x86, RZ ;  /* 0x000000861a237824 */ /* 0x000fe200078e02ff */
[-C--:B------:R-:W-:Y:S01]  /*7500*/  IADD3 R188, P1, R7, R120.reuse, RZ ;  /* 0x0000007807bc7210 */ /* 0x080fe20007f3e0ff */
[----:B------:R-:W0:Y:S01]  /*7510*/  LDC R38, c[0x0][0x248] ;  /* 0x00009200ff267b82 */ /* 0x000e220000000800 */
[----:B------:R3:W2:Y:S01]  /*7520*/  LDG.E.U16 R236, desc[UR4][R236.64] ;  /* 0x00000004ecec7981 */ /* 0x0006a2000c1e1500 */
[----:B-1----:R-:W-:-:S03]  /*7530*/  IADD3 R8, P0, R11, R120, RZ ;  /* 0x000000780b087210 */ /* 0x002fc60007f1e0ff */
[----:B------:R1:W2:Y:S01]  /*7540*/  LDG.E.U16 R234, desc[UR4][R234.64] ;  /* 0x00000004eaea7981 */ /* 0x0002a2000c1e1500 */
[-C--:B------:R-:W-:Y:S02]  /*7550*/  IADD3 R6, P2, R212, R120.reuse, RZ ;  /* 0x00000078d4067210 */ /* 0x080fe40007f5e0ff */
[-C--:B------:R-:W-:Y:S01]  /*7560*/  LEA.HI.X.SX32 R9, R5, R121.reuse, 0x1, P0 ;  /* 0x0000007905097211 */ /* 0x080fe200000f0eff */
[----:B------:R-:W-:Y:S01]  /*7570*/  STS.U16 [R4+0x180], R162 ;  /* 0x000180a204007388 */ /* 0x000fe20000000400 */
[-C--:B------:R-:W-:Y:S01]  /*7580*/  LEA.HI.X.SX32 R189, R11, R121.reuse, 0x1, P1 ;  /* 0x000000790bbd7211 */ /* 0x080fe200008f0eff */
[C---:B------:R-:W-:Y:S01]  /*7590*/  IMAD R5, R26.reuse, 0x47, RZ ;  /* 0x000000471a057824 */ /* 0x040fe200078e02ff */
[-C--:B------:R-:W-:Y:S01]  /*75a0*/  IADD3 R218, P1, R39, R120.reuse, RZ ;  /* 0x0000007827da7210 */ /* 0x080fe20007f3e0ff */
[----:B------:R-:W-:Y:S01]  /*75b0*/  STS.U16 [R4+0x580], R160 ;  /* 0x000580a004007388 */ /* 0x000fe20000000400 */
[----:B------:R-:W-:Y:S01]  /*75c0*/  IMAD R3, R26, 0x43, RZ ;  /* 0x000000431a037824 */ /* 0x000fe200078e02ff */
[----:B------:R-:W-:Y:S01]  /*75d0*/  IADD3 R220, P0, R35, R120, RZ ;  /* 0x0000007823dc7210 */ /* 0x000fe20007f1e0ff */
[----:B------:R-:W4:Y:S01]  /*75e0*/  LDC R37, c[0x0][0x248] ;  /* 0x00009200ff257b82 */ /* 0x000f220000000800 */
[----:B------:R-:W-:Y:S01]  /*75f0*/  STS.U16 [R4+0x980], R158 ;  /* 0x0009809e04007388 */ /* 0x000fe20000000400 */
[----:B------:R-:W-:-:S03]  /*7600*/  LEA.HI.X.SX32 R7, R7, R121, 0x1, P2 ;  /* 0x0000007907077211 */ /* 0x000fc600010f0eff */
[----:B------:R-:W-:Y:S01]  /*7610*/  STS.U16 [R4+0xd80], R156 ;  /* 0x000d809c04007388 */ /* 0x000fe20000000400 */
[----:B------:R-:W-:Y:S02]  /*7620*/  IADD3 R216, P2, R23, R120, RZ ;  /* 0x0000007817d87210 */ /* 0x000fe40007f5e0ff */
[----:B------:R-:W5:Y:S01]  /*7630*/  LDC R42, c[0x0][0x248] ;  /* 0x00009200ff2a7b82 */ /* 0x000f620000000800 */
[----:B------:R-:W-:Y:S04]  /*7640*/  STS.U16 [R4+0x1180], R152 ;  /* 0x0011809804007388 */ /* 0x000fe80000000400 */
[----:B------:R-:W-:Y:S03]  /*7650*/  STS.U16 [R4+0x1580], R146 ;  /* 0x0015809204007388 */ /* 0x000fe60000000400 */
[----:B------:R-:W5:Y:S01]  /*7660*/  LDC R43, c[0x0][0x248] ;  /* 0x00009200ff2b7b82 */ /* 0x000f620000000800 */
[----:B------:R-:W-:Y:S04]  /*7670*/  STS.U16 [R4+0x1980], R136 ;  /* 0x0019808804007388 */ /* 0x000fe80000000400 */
[----:B------:R1:W-:Y:S01]  /*7680*/  STS.U16 [R4+0x1d80], R0 ;  /* 0x001d800004007388 */ /* 0x0003e20000000400 */
[----:B0-----:R-:W-:-:S02]  /*7690*/  IMAD R38, R38, 0x10e, RZ ;  /* 0x0000010e26267824 */ /* 0x001fc400078e02ff */
[C---:B------:R-:W-:Y:S01]  /*76a0*/  IMAD R31, R26.reuse, 0x7f, RZ ;  /* 0x0000007f1a1f7824 */ /* 0x040fe200078e02ff */
[----:B------:R0:W2:Y:S01]  /*76b0*/  LDG.E.U16 R222, desc[UR4][R8.64] ;  /* 0x0000000408de7981 */ /* 0x0000a2000c1e1500 */
[-C--:B------:R-:W-:Y:S01]  /*76c0*/  LEA.HI.X.SX32 R219, R5, R121.reuse, 0x1, P1 ;  /* 0x0000007905db7211 */ /* 0x080fe200008f0eff */
[C---:B------:R-:W-:Y:S01]  /*76d0*/  IMAD R5, R26.reuse, 0x4f, RZ ;  /* 0x0000004f1a057824 */ /* 0x040fe200078e02ff */
[-C--:B------:R-:W-:Y:S01]  /*76e0*/  LEA.HI.X.SX32 R221, R3, R121.reuse, 0x1, P0 ;  /* 0x0000007903dd7211 */ /* 0x080fe200000f0eff */
[C---:B------:R-:W-:Y:S01]  /*76f0*/  IMAD R11, R26.reuse, 0x53, RZ ;  /* 0x000000531a0b7824 */ /* 0x040fe200078e02ff */
[----:B------:R-:W2:Y:S01]  /*7700*/  LDG.E.U16 R3, desc[UR4][R6.64] ;  /* 0x0000000406037981 */ /* 0x000ea2000c1e1500 */
[C---:B---3--:R-:W-:Y:S01]  /*7710*/  IMAD R237, R26.reuse, 0x106, RZ ;  /* 0x000001061aed7824 */ /* 0x048fe200078e02ff */
[----:B-1----:R-:W1:Y:S02]  /*7720*/  LDC R235, c[0x0][0x248] ;  /* 0x00009200ffeb7b82 */ /* 0x002e640000000800 */
[----:B------:R3:W2:Y:S01]  /*7730*/  LDG.E.U16 R0, desc[UR4][R214.64] ;  /* 0x00000004d6007981 */ /* 0x0006a2000c1e1500 */
[C---:B0-----:R-:W-:Y:S01]  /*7740*/  IMAD R9, R26.reuse, 0x4b, RZ ;  /* 0x0000004b1a097824 */ /* 0x041fe200078e02ff */
[-C--:B------:R-:W-:Y:S01]  /*7750*/  IADD3 R10, P1, R17, R120.reuse, RZ ;  /* 0x00000078110a7210 */ /* 0x080fe20007f3e0ff */
[----:B----4-:R-:W-:Y:S01]  /*7760*/  IMAD R37, R37, 0x10c, RZ ;  /* 0x0000010c25257824 */ /* 0x010fe200078e02ff */
[----:B------:R0:W4:Y:S02]  /*7770*/  LDG.E.U16 R188, desc[UR4][R188.64] ;  /* 0x00000004bcbc7981 */ /* 0x000124000c1e1500 */
[-C--:B------:R-:W-:Y:S01]  /*7780*/  LEA.HI.X.SX32 R217, R9, R121.reuse, 0x1, P2 ;  /* 0x0000007909d97211 */ /* 0x080fe200010f0eff */
[----:B------:R-:W-:Y:S01]  /*7790*/  IMAD R9, R26, 0xb6, RZ ;  /* 0x000000b61a097824 */ /* 0x000fe200078e02ff */
[----:B------:R-:W1:Y:S01]  /*77a0*/  LDC R8, c[0x0][0x248] ;  /* 0x00009200ff087b82 */ /* 0x000e620000000800 */
[----:B-----5:R-:W-:Y:S01]  /*77b0*/  IMAD R42, R42, 0x116, RZ ;  /* 0x000001162a2a7824 */ /* 0x020fe200078e02ff */
[-C--:B---3--:R-:W-:Y:S01]  /*77c0*/  IADD3 R214, P0, R21, R120.reuse, RZ ;  /* 0x0000007815d67210 */ /* 0x088fe20007f1e0ff */
[C---:B------:R-:W-:Y:S01]  /*77d0*/  IMAD R7, R26.reuse, 0xbe, RZ ;  /* 0x000000be1a077824 */ /* 0x040fe200078e02ff */
[-C--:B------:R-:W-:Y:S01]  /*77e0*/  IADD3 R210, P2, R13, R120.reuse, RZ ;  /* 0x000000780dd27210 */ /* 0x080fe20007f5e0ff */
[C---:B------:R-:W-:Y:S01]  /*77f0*/  IMAD R6, R26.reuse, 0xc6, RZ ;  /* 0x000000c61a067824 */ /* 0x040fe200078e02ff */
[-C--:B------:R-:W-:Y:S01]  /*7800*/  LEA.HI.X.SX32 R215, R5, R121.reuse, 0x1, P0 ;  /* 0x0000007905d77211 */ /* 0x080fe200000f0eff */
[C---:B------:R-:W-:Y:S01]  /*7810*/  IMAD R5, R26.reuse, 0x5b, RZ ;  /* 0x0000005b1a057824 */ /* 0x040fe200078e02ff */
[-C--:B------:R-:W-:Y:S01]  /*7820*/  IADD3 R208, P0, R9, R120.reuse, RZ ;  /* 0x0000007809d07210 */ /* 0x080fe20007f1e0ff */
[C---:B------:R-:W-:Y:S01]  /*7830*/  IMAD R33, R26.reuse, 0x83, RZ ;  /* 0x000000831a217824 */ /* 0x040fe200078e02ff */
[-C--:B------:R-:W-:Y:S01]  /*7840*/  LEA.HI.X.SX32 R11, R11, R121.reuse, 0x1, P1 ;  /* 0x000000790b0b7211 */ /* 0x080fe200008f0eff */
[----:B------:R-:W-:Y:S01]  /*7850*/  IMAD R43, R43, 0x11c, RZ ;  /* 0x0000011c2b2b7824 */ /* 0x000fe200078e02ff */
[-C--:B------:R-:W-:Y:S01]  /*7860*/  LEA.HI.X.SX32 R211, R15, R121.reuse, 0x1, P2 ;  /* 0x000000790fd37211 */ /* 0x080fe200010f0eff */
[C---:B------:R-:W-:Y:S01]  /*7870*/  IMAD R15, R26.reuse, 0xd6, RZ ;  /* 0x000000d61a0f7824 */ /* 0x040fe200078e02ff */
[-C--:B------:R-:W-:Y:S01]  /*7880*/  LEA.HI.X.SX32 R209, R5, R121.reuse, 0x1, P0 ;  /* 0x0000007905d17211 */ /* 0x080fe200000f0eff */
[----:B------:R-:W-:Y:S01]  /*7890*/  IMAD R5, R26, 0xce, RZ ;  /* 0x000000ce1a057824 */ /* 0x000fe200078e02ff */
[-C--:B------:R-:W-:Y:S01]  /*78a0*/  IADD3 R206, P0, R7, R120.reuse, RZ ;  /* 0x0000007807ce7210 */ /* 0x080fe20007f1e0ff */
[----:B------:R3:W5:Y:S01]  /*78b0*/  LDG.E.U16 R212, desc[UR4][R10.64] ;  /* 0x000000040ad47981 */ /* 0x000762000c1e1500 */
[-C--:B------:R-:W-:Y:S01]  /*78c0*/  IADD3 R204, P1, R6, R120.reuse, RZ ;  /* 0x0000007806cc7210 */ /* 0x080fe20007f3e0ff */
[----:B0-----:R-:W0:Y:S01]  /*78d0*/  LDC R189, c[0x0][0x248] ;  /* 0x00009200ffbd7b82 */ /* 0x001e220000000800 */
[-C--:B------:R-:W-:Y:S01]  /*78e0*/  LEA.HI.X.SX32 R207, R19, R121.reuse, 0x1, P0 ;  /* 0x0000007913cf7211 */ /* 0x080fe200000f0eff */
[----:B------:R-:W-:Y:S01]  /*78f0*/  IMAD R111, R111, 0x186, RZ ;  /* 0x000001866f6f7824 */ /* 0x000fe200078e02ff */
[-C--:B------:R-:W-:Y:S01]  /*7900*/  LEA.HI.X.SX32 R205, R25, R121.reuse, 0x1, P1 ;  /* 0x0000007919cd7211 */ /* 0x080fe200008f0eff */
[C---:B------:R-:W-:Y:S01]  /*7910*/  IMAD R25, R26.reuse, 0xee, RZ ;  /* 0x000000ee1a197824 */ /* 0x040fe200078e02ff */
[-C--:B------:R-:W-:Y:S01]  /*7920*/  IADD3 R202, P2, R5, R120.reuse, RZ ;  /* 0x0000007805ca7210 */ /* 0x080fe20007f5e0ff */
[----:B------:R-:W-:Y:S01]  /*7930*/  IMAD R115, R115, 0x18c, RZ ;  /* 0x0000018c73737824 */ /* 0x000fe200078e02ff */
[-C--:B------:R-:W-:Y:S01]  /*7940*/  IADD3 R200, P0, R15, R120.reuse, RZ ;  /* 0x000000780fc87210 */ /* 0x080fe20007f1e0ff */
[C---:B---3--:R-:W-:Y:S01]  /*7950*/  IMAD R11, R26.reuse, 0x6b, RZ ;  /* 0x0000006b1a0b7824 */ /* 0x048fe200078e02ff */
[-C--:B------:R-:W-:Y:S01]  /*7960*/  LEA.HI.X.SX32 R203, R27, R121.reuse, 0x1, P2 ;  /* 0x000000791bcb7211 */ /* 0x080fe200010f0eff */
[C---:B------:R-:W-:Y:S01]  /*7970*/  IMAD R19, R26.reuse, 0xe6, RZ ;  /* 0x000000e61a137824 */ /* 0x040fe200078e02ff */
[-C--:B------:R-:W-:Y:S01]  /*7980*/  IADD3 R192, P2, R25, R120.reuse, RZ ;  /* 0x0000007819c07210 */ /* 0x080fe20007f5e0ff */
[----:B------:R-:W3:Y:S01]  /*7990*/  LDC R10, c[0x0][0x248] ;  /* 0x00009200ff0a7b82 */ /* 0x000ee20000000800 */
[-C--:B------:R-:W-:Y:S01]  /*79a0*/  LEA.HI.X.SX32 R201, R11, R121.reuse, 0x1, P0 ;  /* 0x000000790bc97211 */ /* 0x080fe200000f0eff */
[----:B------:R-:W-:Y:S01]  /*79b0*/  IMAD R11, R26, 0x6f, RZ ;  /* 0x0000006f1a0b7824 */ /* 0x000fe200078e02ff */
[-C--:B------:R-:W-:Y:S01]  /*79c0*/  IADD3 R198, P0, R18, R120.reuse, RZ ;  /* 0x0000007812c67210 */ /* 0x080fe20007f1e0ff */
[C---:B------:R-:W-:Y:S01]  /*79d0*/  IMAD R27, R26.reuse, 0x73, RZ ;  /* 0x000000731a1b7824 */ /* 0x040fe200078e02ff */
[-C--:B------:R-:W-:Y:S01]  /*79e0*/  LEA.HI.X.SX32 R193, R29, R121.reuse, 0x1, P2 ;  /* 0x000000791dc17211 */ /* 0x080fe200010f0eff */
[----:B------:R-:W-:Y:S01]  /*79f0*/  IMAD R29, R26, 0x7b, RZ ;  /* 0x0000007b1a1d7824 */ /* 0x000fe200078e02ff */
[-C--:B------:R-:W-:Y:S01]  /*7a00*/  LEA.HI.X.SX32 R199, R11, R121.reuse, 0x1, P0 ;  /* 0x000000790bc77211 */ /* 0x080fe200000f0eff */
[----:B------:R1:W4:Y:S01]  /*7a10*/  LDG.E.U16 R194, desc[UR4][R194.64] ;  /* 0x00000004c2c27981 */ /* 0x000322000c1e1500 */
[----:B------:R-:W-:Y:S01]  /*7a20*/  IADD3 R190, P0, R28, R120, RZ ;  /* 0x000000781cbe7210 */ /* 0x000fe20007f1e0ff */
[----:B------:R-:W2:Y:S01]  /*7a30*/  LDC R34, c[0x0][0x248] ;  /* 0x00009200ff227b82 */ /* 0x000ea20000000800 */
[----:B------:R-:W-:Y:S01]  /*7a40*/  SHF.L.U32 R11, R26, 0x2, RZ ;  /* 0x000000021a0b7819 */ /* 0x000fe200000006ff */
[----:B------:R1:W4:Y:S01]  /*7a50*/  LDG.E.U16 R228, desc[UR4][R228.64] ;  /* 0x00000004e4e47981 */ /* 0x000322000c1e1500 */
[----:B------:R-:W-:-:S02]  /*7a60*/  LEA.HI.X.SX32 R191, R29, R121, 0x1, P0 ;  /* 0x000000791dbf7211 */ /* 0x000fc400000f0eff */
[-C--:B------:R-:W-:Y:S01]  /*7a70*/  LEA R224, P0, R225, R120.reuse, 0x3 ;  /* 0x00000078e1e07211 */ /* 0x080fe200078018ff */
[----:B------:R-:W4:Y:S01]  /*7a80*/  LDG.E.U16 R232, desc[UR4][R232.64] ;  /* 0x00000004e8e87981 */ /* 0x000f22000c1e1500 */
[-C--:B------:R-:W-:Y:S01]  /*7a90*/  IADD3 R196, P1, R19, R120.reuse, RZ ;  /* 0x0000007813c47210 */ /* 0x080fe20007f3e0ff */
[----:B-1----:R-:W1:Y:S01]  /*7aa0*/  LDC R195, c[0x0][0x248] ;  /* 0x00009200ffc37b82 */ /* 0x002e620000000800 */
[-C--:B------:R-:W-:Y:S01]  /*7ab0*/  LEA.HI.X.SX32 R225, R11, R121.reuse, 0x1, P0 ;  /* 0x000000790be17211 */ /* 0x080fe200000f0eff */
[----:B------:R-:W-:Y:S01]  /*7ac0*/  IMAD R11, R26, 0x87, RZ ;  /* 0x000000871a0b7824 */ /* 0x000fe200078e02ff */
[-C--:B------:R-:W-:Y:S01]  /*7ad0*/  IADD3 R180, P0, R38, R120.reuse, RZ ;  /* 0x0000007826b47210 */ /* 0x080fe20007f1e0ff */
[C---:B------:R-:W-:Y:S01]  /*7ae0*/  IMAD R29, R26.reuse, 0x8b, RZ ;  /* 0x0000008b1a1d7824 */ /* 0x040fe200078e02ff */
[-C--:B------:R-:W-:Y:S01]  /*7af0*/  LEA.HI.X.SX32 R197, R27, R121.reuse, 0x1, P1 ;  /* 0x000000791bc57211 */ /* 0x080fe200008f0eff */
[C---:B------:R-:W-:Y:S01]  /*7b00*/  IMAD R27, R26.reuse, 0xfe, RZ ;  /* 0x000000fe1a1b7824 */ /* 0x040fe200078e02ff */
[-C--:B------:R-:W-:Y:S01]  /*7b10*/  LEA.HI.X.SX32 R181, R11, R121.reuse, 0x1, P0 ;  /* 0x000000790bb57211 */ /* 0x080fe200000f0eff */
[C---:B------:R-:W-:Y:S01]  /*7b20*/  IMAD R11, R26.reuse, 0x8f, RZ ;  /* 0x0000008f1a0b7824 */ /* 0x040fe200078e02ff */
[-C--:B------:R-:W-:Y:S01]  /*7b30*/  IADD3 R174, P0, R47, R120.reuse, RZ ;  /* 0x000000782fae7210 */ /* 0x080fe20007f1e0ff */
[----:B------:R0:W4:Y:S01]  /*7b40*/  LDG.E.U16 R224, desc[UR4][R224.64] ;  /* 0x00000004e0e07981 */ /* 0x000122000c1e1500 */
[-C--:B------:R-:W-:Y:S01]  /*7b50*/  IADD3 R186, P1, R27, R120.reuse, RZ ;  /* 0x000000781bba7210 */ /* 0x080fe20007f3e0ff */
[----:B------:R-:W3:Y:S01]  /*7b60*/  LDC R229, c[0x0][0x248] ;  /* 0x00009200ffe57b82 */ /* 0x000ee20000000800 */
[-C--:B------:R-:W-:Y:S01]  /*7b70*/  LEA.HI.X.SX32 R175, R11, R121.reuse, 0x1, P0 ;  /* 0x000000790baf7211 */ /* 0x080fe200000f0eff */
[----:B------:R-:W-:Y:S01]  /*7b80*/  IMAD R11, R26, 0x93, RZ ;  /* 0x000000931a0b7824 */ /* 0x000fe200078e02ff */
[----:B------:R-:W-:Y:S01]  /*7b90*/  LEA.HI.X.SX32 R187, R31, R121, 0x1, P1 ;  /* 0x000000791fbb7211 */ /* 0x000fe200008f0eff */
[----:B------:R-:W4:Y:S01]  /*7ba0*/  LDG.E.U16 R196, desc[UR4][R196.64] ;  /* 0x00000004c4c47981 */ /* 0x000f22000c1e1500 */
[----:B------:R-:W-:-:S02]  /*7bb0*/  IADD3 R182, P1, R37, R120, RZ ;  /* 0x0000007825b67210 */ /* 0x000fc40007f3e0ff */
[-C--:B------:R-:W-:Y:S01]  /*7bc0*/  IADD3 R172, P0, R51, R120.reuse, RZ ;  /* 0x0000007833ac7210 */ /* 0x080fe20007f1e0ff */
[----:B------:R0:W4:Y:S01]  /*7bd0*/  LDG.E.U16 R186, desc[UR4][R186.64] ;  /* 0x00000004baba7981 */ /* 0x000122000c1e1500 */
[-C--:B------:R-:W-:Y:S01]  /*7be0*/  LEA.HI.X.SX32 R183, R35, R121.reuse, 0x1, P1 ;  /* 0x0000007923b77211 */ /* 0x080fe200008f0eff */
[----:B0-----:R-:W0:Y:S01]  /*7bf0*/  LDC R225, c[0x0][0x248] ;  /* 0x00009200ffe17b82 */ /* 0x001e220000000800 */
[-C--:B------:R-:W-:Y:S01]  /*7c00*/  LEA.HI.X.SX32 R173, R11, R121.reuse, 0x1, P0 ;  /* 0x000000790bad7211 */ /* 0x080fe200000f0eff */
[----:B------:R-:W-:Y:S01]  /*7c10*/  IMAD R11, R26, 0x9b, RZ ;  /* 0x0000009b1a0b7824 */ /* 0x000fe200078e02ff */
[-C--:B------:R-:W-:Y:S01]  /*7c20*/  IADD3 R178, P1, R42, R120.reuse, RZ ;  /* 0x000000782ab27210 */ /* 0x080fe20007f3e0ff */
[----:B------:R-:W4:Y:S01]  /*7c30*/  LDG.E.U16 R230, desc[UR4][R230.64] ;  /* 0x00000004e6e67981 */ /* 0x000f22000c1e1500 */
[-C--:B------:R-:W-:Y:S02]  /*7c40*/  IADD3 R166, P0, R62, R120.reuse, RZ ;  /* 0x000000783ea67210 */ /* 0x080fe40007f1e0ff */
[-C--:B------:R-:W-:Y:S01]  /*7c50*/  LEA.HI.X.SX32 R179, R29, R121.reuse, 0x1, P1 ;  /* 0x000000791db37211 */ /* 0x080fe200008f0eff */
[----:B------:R-:W1:Y:S01]  /*7c60*/  LDC R187, c[0x0][0x248] ;  /* 0x00009200ffbb7b82 */ /* 0x000e620000000800 */
[-C--:B------:R-:W-:Y:S01]  /*7c70*/  IADD3 R170, P1, R55, R120.reuse, RZ ;  /* 0x0000007837aa7210 */ /* 0x080fe20007f3e0ff */
[----:B------:R-:W-:Y:S01]  /*7c80*/  IMAD R189, R189, 0x1bc, RZ ;  /* 0x000001bcbdbd7824 */ /* 0x000fe200078e02ff */
[-C--:B------:R-:W-:Y:S01]  /*7c90*/  LEA.HI.X.SX32 R167, R11, R121.reuse, 0x1, P0 ;  /* 0x000000790ba77211 */ /* 0x080fe200000f0eff */
[----:B------:R-:W4:Y:S01]  /*7ca0*/  LDG.E.U16 R242, desc[UR4][R242.64] ;  /* 0x00000004f2f27981 */ /* 0x000f22000c1e1500 */
[-C--:B------:R-:W-:Y:S01]  /*7cb0*/  IADD3 R164, P0, R63, R120.reuse, RZ ;  /* 0x000000783fa47210 */ /* 0x080fe20007f1e0ff */
[C---:B------:R-:W-:Y:S01]  /*7cc0*/  IMAD R11, R26.reuse, 0x9f, RZ ;  /* 0x0000009f1a0b7824 */ /* 0x040fe200078e02ff */
[-C--:B------:R-:W-:Y:S01]  /*7cd0*/  IADD3 R184, P2, R237, R120.reuse, RZ ;  /* 0x00000078edb87210 */ /* 0x080fe20007f5e0ff */
[----:B------:R-:W-:Y:S01]  /*7ce0*/  IMAD R29, R26, 0x97, RZ ;  /* 0x000000971a1d7824 */ /* 0x000fe200078e02ff */
[-C--:B------:R-:W-:Y:S01]  /*7cf0*/  LEA.HI.X.SX32 R171, R23, R121.reuse, 0x1, P1 ;  /* 0x0000007917ab7211 */ /* 0x080fe200008f0eff */
[----:B------:R-:W3:Y:S01]  /*7d00*/  LDC R197, c[0x0][0x248] ;  /* 0x00009200ffc57b82 */ /* 0x000ee20000000800 */
[----:B------:R-:W-:Y:S01]  /*7d10*/  IADD3 R162, P1, R67, R120, RZ ;  /* 0x0000007843a27210 */ /* 0x000fe20007f3e0ff */
[----:B------:R-:W4:Y:S01]  /*7d20*/  LDG.E.U16 R198, desc[UR4][R198.64] ;  /* 0x00000004c6c67981 */ /* 0x000f22000c1e1500 */
[----:B------:R-:W-:-:S02]  /*7d30*/  LEA.HI.X.SX32 R165, R21, R121, 0x1, P0 ;  /* 0x0000007915a57211 */ /* 0x000fc400000f0eff */
[-C--:B------:R-:W-:Y:S01]  /*7d40*/  IADD3 R158, P0, R77, R120.reuse, RZ ;  /* 0x000000784d9e7210 */ /* 0x080fe20007f1e0ff */
[----:B------:R-:W-:Y:S01]  /*7d50*/  IMAD R235, R235, 0x1ce, RZ ;  /* 0x000001ceebeb7824 */ /* 0x000fe200078e02ff */
[-C--:B------:R-:W-:Y:S01]  /*7d60*/  LEA.HI.X.SX32 R185, R33, R121.reuse, 0x1, P2 ;  /* 0x0000007921b97211 */ /* 0x080fe200010f0eff */
[C---:B------:R-:W-:Y:S01]  /*7d70*/  IMAD R23, R26.reuse, 0xa3, RZ ;  /* 0x000000a31a177824 */ /* 0x040fe200078e02ff */
[-C--:B------:R-:W-:Y:S01]  /*7d80*/  IADD3 R176, P2, R43, R120.reuse, RZ ;  /* 0x000000782bb07210 */ /* 0x080fe20007f5e0ff */
[----:B------:R0:W4:Y:S01]  /*7d90*/  LDG.E.U16 R164, desc[UR4][R164.64] ;  /* 0x00000004a4a47981 */ /* 0x000122000c1e1500 */
[-C--:B------:R-:W-:Y:S01]  /*7da0*/  LEA.HI.X.SX32 R163, R11, R121.reuse, 0x1, P1 ;  /* 0x000000790ba37211 */ /* 0x080fe200008f0eff */
[C---:B------:R-:W-:Y:S01]  /*7db0*/  IMAD R11, R26.reuse, 0xa7, RZ ;  /* 0x000000a71a0b7824 */ /* 0x040fe200078e02ff */
[-C--:B------:R-:W-:Y:S01]  /*7dc0*/  LEA.HI.X.SX32 R159, R17, R121.reuse, 0x1, P0 ;  /* 0x00000079119f7211 */ /* 0x080fe200000f0eff */
[----:B------:R-:W3:Y:S01]  /*7dd0*/  LDC R233, c[0x0][0x248] ;  /* 0x00009200ffe97b82 */ /* 0x000ee20000000800 */
[-C--:B------:R-:W-:Y:S01]  /*7de0*/  IADD3 R156, P0, R75, R120.reuse, RZ ;  /* 0x000000784b9c7210 */ /* 0x080fe20007f1e0ff */
[C---:B------:R-:W-:Y:S01]  /*7df0*/  IMAD R21, R26.reuse, 0xd7, RZ ;  /* 0x000000d71a157824 */ /* 0x040fe200078e02ff */
[-C--:B------:R-:W-:Y:S01]  /*7e00*/  LEA.HI.X.SX32 R177, R39, R121.reuse, 0x1, P2 ;  /* 0x0000007927b17211 */ /* 0x080fe200010f0eff */
[----:B------:R-:W-:Y:S01]  /*7e10*/  IMAD R17, R26, 0xab, RZ ;  /* 0x000000ab1a117824 */ /* 0x000fe200078e02ff */
[-C--:B------:R-:W-:Y:S01]  /*7e20*/  IADD3 R168, P2, R58, R120.reuse, RZ ;  /* 0x000000783aa87210 */ /* 0x080fe20007f5e0ff */
[----:B0-----:R-:W-:Y:S01]  /*7e30*/  IMAD R225, R225, 0x1c6, RZ ;  /* 0x000001c6e1e17824 */ /* 0x001fe200078e02ff */
[-C--:B------:R-:W-:Y:S01]  /*7e40*/  LEA.HI.X.SX32 R157, R11, R121.reuse, 0x1, P0 ;  /* 0x000000790b9d7211 */ /* 0x080fe200000f0eff */
[----:B------:R-:W-:Y:S01]  /*7e50*/  IMAD R11, R26, 0xaf, RZ ;  /* 0x000000af1a0b7824 */ /* 0x000fe200078e02ff */
[-C--:B------:R-:W-:Y:S01]  /*7e60*/  IADD3 R150, P0, R87, R120.reuse, RZ ;  /* 0x0000007857967210 */ /* 0x080fe20007f1e0ff */
[----:B------:R-:W0:Y:S01]  /*7e70*/  LDC R165, c[0x0][0x248] ;  /* 0x00009200ffa57b82 */ /* 0x000e220000000800 */
[-C--:B------:R-:W-:Y:S01]  /*7e80*/  LEA.HI.X.SX32 R169, R29, R121.reuse, 0x1, P2 ;  /* 0x000000791da97211 */ /* 0x080fe200010f0eff */
[----:B-1----:R-:W-:Y:S01]  /*7e90*/  IMAD R187, R187, 0x1be, RZ ;  /* 0x000001bebbbb7824 */ /* 0x002fe200078e02ff */
[-C--:B------:R-:W-:Y:S01]  /*7ea0*/  IADD3 R160, P2, R71, R120.reuse, RZ ;  /* 0x0000007847a07210 */ /* 0x080fe20007f5e0ff */
[----:B------:R-:W-:Y:S01]  /*7eb0*/  IMAD R195, R195, 0x1cc, RZ ;  /* 0x000001ccc3c37824 */ /* 0x000fe200078e02ff */
[-C--:B------:R-:W-:Y:S01]  /*7ec0*/  IADD3 R154, P1, R82, R120.reuse, RZ ;  /* 0x00000078529a7210 */ /* 0x080fe20007f3e0ff */
[----:B------:R-:W4:Y:S01]  /*7ed0*/  LDG.E.U16 R240, desc[UR4][R240.64] ;  /* 0x00000004f0f07981 */ /* 0x000f22000c1e1500 */
[-C--:B------:R-:W-:Y:S01]  /*7ee0*/  LEA.HI.X.SX32 R151, R11, R121.reuse, 0x1, P0 ;  /* 0x000000790b977211 */ /* 0x080fe200000f0eff */
[----:B------:R-:W-:Y:S01]  /*7ef0*/  IMAD R11, R26, 0xb3, RZ ;  /* 0x000000b31a0b7824 */ /* 0x000fe200078e02ff */
[-C--:B------:R-:W-:Y:S01]  /*7f00*/  LEA.HI.X.SX32 R161, R23, R121.reuse, 0x1, P2 ;  /* 0x0000007917a17211 */ /* 0x080fe200010f0eff */
[----:B------:R-:W1:Y:S01]  /*7f10*/  LDC R231, c[0x0][0x248] ;  /* 0x00009200ffe77b82 */ /* 0x000e620000000800 */
[----:B------:R-:W-:Y:S01]  /*7f20*/  LEA.HI.X.SX32 R155, R17, R121, 0x1, P1 ;  /* 0x00000079119b7211 */ /* 0x000fe200008f0eff */
[----:B------:R3:W4:Y:S01]  /*7f30*/  LDG.E.U16 R150, desc[UR4][R150.64] ;  /* 0x0000000496967981 */ /* 0x000722000c1e1500 */
[----:B------:R-:W-:-:S02]  /*7f40*/  IADD3 R148, P0, R91, R120, RZ ;  /* 0x000000785b947210 */ /* 0x000fc40007f1e0ff */
[-C--:B------:R-:W-:Y:S01]  /*7f50*/  IADD3 R152, P2, R83, R120.reuse, RZ ;  /* 0x0000007853987210 */ /* 0x080fe20007f5e0ff */
[C---:B------:R-:W-:Y:S01]  /*7f60*/  IMAD R17, R26.reuse, 0xbb, RZ ;  /* 0x000000bb1a117824 */ /* 0x040fe200078e02ff */
[-C--:B------:R-:W-:Y:S01]  /*7f70*/  IADD3 R146, P1, R95, R120.reuse, RZ ;  /* 0x000000785f927210 */ /* 0x080fe20007f3e0ff */
[----:B------:R-:W1:Y:S01]  /*7f80*/  LDC R199, c[0x0][0x248] ;  /* 0x00009200ffc77b82 */ /* 0x000e620000000800 */
[-C--:B------:R-:W-:Y:S01]  /*7f90*/  LEA.HI.X.SX32 R149, R11, R121.reuse, 0x1, P0 ;  /* 0x000000790b957211 */ /* 0x080fe200000f0eff */
[----:B------:R-:W4:Y:S01]  /*7fa0*/  LDG.E.U16 R204, desc[UR4][R204.64] ;  /* 0x00000004cccc7981 */ /* 0x000f22000c1e1500 */
[-C--:B------:R-:W-:Y:S01]  /*7fb0*/  LEA.HI.X.SX32 R153, R13, R121.reuse, 0x1, P2 ;  /* 0x000000790d997211 */ /* 0x080fe200010f0eff */
[----:B------:R-:W-:Y:S01]  /*7fc0*/  IMAD R13, R26, 0xb7, RZ ;  /* 0x000000b71a0d7824 */ /* 0x000fe200078e02ff */
[-C--:B------:R-:W-:Y:S01]  /*7fd0*/  LEA.HI.X.SX32 R147, R9, R121.reuse, 0x1, P1 ;  /* 0x0000007909937211 */ /* 0x080fe200008f0eff */
[----:B------:R0:W4:Y:S01]  /*7fe0*/  LDG.E.U16 R148, desc[UR4][R148.64] ;  /* 0x0000000494947981 */ /* 0x000122000c1e1500 */
[-C--:B------:R-:W-:Y:S01]  /*7ff0*/  IADD3 R140, P1, R103, R120.reuse, RZ ;  /* 0x00000078678c7210 */ /* 0x080fe20007f3e0ff */
[----:B---3--:R-:W3:Y:S01]  /*8000*/  LDC R151, c[0x0][0x248] ;  /* 0x00009200ff977b82 */ /* 0x008ee20000000800 */
[-C--:B------:R-:W-:Y:S01]  /*8010*/  IADD3 R144, P0, R98, R120.reuse, RZ ;  /* 0x0000007862907210 */ /* 0x080fe20007f1e0ff */
[----:B0-----:R-:W-:Y:S01]  /*8020*/  IMAD R165, R165, 0x1b6, RZ ;  /* 0x000001b6a5a57824 */ /* 0x001fe200078e02ff */
[-C--:B------:R-:W-:Y:S01]  /*8030*/  LEA.HI.X.SX32 R141, R7, R121.reuse, 0x1, P1 ;  /* 0x00000079078d7211 */ /* 0x080fe200008f0eff */
[----:B------:R-:W-:Y:S01]  /*8040*/  IMAD R7, R26, 0xbf, RZ ;  /* 0x000000bf1a077824 */ /* 0x000fe200078e02ff */
[-C--:B------:R-:W-:Y:S01]  /*8050*/  LEA.HI.X.SX32 R145, R13, R121.reuse, 0x1, P0 ;  /* 0x000000790d917211 */ /* 0x080fe200000f0eff */
[----:B------:R-:W-:Y:S01]  /*8060*/  IMAD R229, R229, 0x1d6, RZ ;  /* 0x000001d6e5e57824 */ /* 0x000fe200078e02ff */
[-C--:B------:R-:W-:Y:S01]  /*8070*/  IADD3 R142, P2, R102, R120.reuse, RZ ;  /* 0x00000078668e7210 */ /* 0x080fe20007f5e0ff */
[----:B------:R-:W0:Y:S01]  /*8080*/  LDC R149, c[0x0][0x248] ;  /* 0x00009200ff957b82 */ /* 0x000e220000000800 */
[-C--:B------:R-:W-:Y:S01]  /*8090*/  IADD3 R138, P0, R107, R120.reuse, RZ ;  /* 0x000000786b8a7210 */ /* 0x080fe20007f1e0ff */
[C---:B------:R-:W-:Y:S01]  /*80a0*/  IMAD R9, R26.reuse, 0xc3, RZ ;  /* 0x000000c31a097824 */ /* 0x040fe200078e02ff */
[-C--:B------:R-:W-:Y:S01]  /*80b0*/  IADD3 R136, P1, R111, R120.reuse, RZ ;  /* 0x000000786f887210 */ /* 0x080fe20007f3e0ff */
[----:B------:R1:W4:Y:S01]  /*80c0*/  LDG.E.U16 R140, desc[UR4][R140.64] ;  /* 0x000000048c8c7981 */ /* 0x000322000c1e1500 */
[-C--:B------:R-:W-:Y:S01]  /*80d0*/  LEA.HI.X.SX32 R139, R7, R121.reuse, 0x1, P0 ;  /* 0x00000079078b7211 */ /* 0x080fe200000f0eff */
[----:B------:R-:W-:Y:S01]  /*80e0*/  IMAD R7, R26, 0xc7, RZ ;  /* 0x000000c71a077824 */ /* 0x000fe200078e02ff */
[-C--:B------:R-:W-:Y:S01]  /*80f0*/  IADD3 R132, P0, R118, R120.reuse, RZ ;  /* 0x0000007876847210 */ /* 0x080fe20007f1e0ff */
[----:B------:R-:W0:Y:S01]  /*8100*/  LDC R243, c[0x0][0x248] ;  /* 0x00009200fff37b82 */ /* 0x000e220000000800 */
[-C--:B------:R-:W-:Y:S01]  /*8110*/  LEA.HI.X.SX32 R143, R17, R121.reuse, 0x1, P2 ;  /* 0x00000079118f7211 */ /* 0x080fe200010f0eff */
[----:B------:R-:W4:Y:S01]  /*8120*/  LDG.E.U16 R238, desc[UR4][R238.64] ;  /* 0x00000004eeee7981 */ /* 0x000f22000c1e1500 */
[-C--:B------:R-:W-:Y:S01]  /*8130*/  LEA.HI.X.SX32 R133, R7, R121.reuse, 0x1, P0 ;  /* 0x0000007907857211 */ /* 0x080fe200000f0eff */
[----:B------:R-:W-:Y:S01]  /*8140*/  IMAD R7, R26, 0xcb, RZ ;  /* 0x000000cb1a077824 */ /* 0x000fe200078e02ff */
[-C--:B------:R-:W-:Y:S01]  /*8150*/  IADD3 R134, P2, R115, R120.reuse, RZ ;  /* 0x0000007873867210 */ /* 0x080fe20007f5e0ff */
[----:B-1----:R-:W-:Y:S01]  /*8160*/  IMAD R141, R10, 0x1a6, RZ ;  /* 0x000001a60a8d7824 */ /* 0x002fe200078e02ff */
[-C--:B------:R-:W-:Y:S01]  /*8170*/  LEA.HI.X.SX32 R137, R9, R121.reuse, 0x1, P1 ;  /* 0x0000007909897211 */ /* 0x080fe200008f0eff */
[----:B------:R1:W4:Y:S01]  /*8180*/  LDG.E.U16 R132, desc[UR4][R132.64] ;  /* 0x0000000484847981 */ /* 0x000322000c1e1500 */
[-C--:B------:R-:W-:Y:S01]  /*8190*/  IADD3 R12, P0, R126, R120.reuse, RZ ;  /* 0x000000787e0c7210 */ /* 0x080fe20007f1e0ff */
[----:B------:R-:W-:Y:S01]  /*81a0*/  IMAD R9, R26, 0xcf, RZ ;  /* 0x000000cf1a097824 */ /* 0x000fe200078e02ff */
[-C--:B------:R-:W-:Y:S01]  /*81b0*/  LEA.HI.X.SX32 R135, R6, R121.reuse, 0x1, P2 ;  /* 0x0000007906877211 */ /* 0x080fe200010f0eff */
[----:B------:R-:W-:Y:S01]  /*81c0*/  IMAD R17, R26, 0xd3, RZ ;  /* 0x000000d31a117824 */ /* 0x000fe200078e02ff */
[----:B------:R-:W-:Y:S01]  /*81d0*/  IADD3 R6, P1, R127, R120, RZ ;  /* 0x000000787f067210 */ /* 0x000fe20007f3e0ff */
[----:B---3--:R-:W-:Y:S01]  /*81e0*/  IMAD R151, R151, 0x1ae, RZ ;  /* 0x000001ae97977824 */ /* 0x008fe200078e02ff */
[----:B------:R-:W3:Y:S01]  /*81f0*/  LDC R241, c[0x0][0x248] ;  /* 0x00009200fff17b82 */ /* 0x000ee20000000800 */
[----:B0-----:R-:W-:Y:S01]  /*8200*/  IMAD R149, R149, 0x1ac, RZ ;  /* 0x000001ac95957824 */ /* 0x001fe200078e02ff */
[----:B------:R-:W4:Y:S01]  /*8210*/  LDG.E.U16 R248, desc[UR4][R248.64] ;  /* 0x00000004f8f87981 */ /* 0x000f22000c1e1500 */
[----:B-1----:R-:W-:Y:S01]  /*8220*/  IMAD R133, R8, 0x19e, RZ ;  /* 0x0000019e08857824 */ /* 0x002fe200078e02ff */
[----:B------:R-:W-:-:S02]  /*8230*/  LEA.HI.X.SX32 R13, R7, R121, 0x1, P0 ;  /* 0x00000079070d7211 */ /* 0x000fc400000f0eff */
[-C--:B------:R-:W-:Y:S01]  /*8240*/  IADD3 R8, P0, R141, R120.reuse, RZ ;  /* 0x000000788d087210 */ /* 0x080fe20007f1e0ff */
[C---:B------:R-:W-:Y:S01]  /*8250*/  IMAD R23, R26.reuse, 0xeb, RZ ;  /* 0x000000eb1a177824 */ /* 0x040fe200078e02ff */
[-C--:B------:R-:W-:Y:S01]  /*8260*/  IADD3 R10, P2, R133, R120.reuse, RZ ;  /* 0x00000078850a7210 */ /* 0x080fe20007f5e0ff */
[----:B------:R-:W0:Y:S01]  /*8270*/  LDC R205, c[0x0][0x248] ;  /* 0x00009200ffcd7b82 */ /* 0x000e220000000800 */
[-C--:B------:R-:W-:Y:S01]  /*8280*/  LEA.HI.X.SX32 R7, R5, R121.reuse, 0x1, P1 ;  /* 0x0000007905077211 */ /* 0x080fe200008f0eff */
[----:B------:R-:W-:Y:S01]  /*8290*/  IMAD R197, R197, 0x1dc, RZ ;  /* 0x000001dcc5c57824 */ /* 0x000fe200078e02ff */
[-C--:B------:R-:W-:Y:S01]  /*82a0*/  LEA.HI.X.SX32 R11, R9, R121.reuse, 0x1, P2 ;  /* 0x00000079090b7211 */ /* 0x080fe200010f0eff */
[----:B------:R1:W4:Y:S01]  /*82b0*/  LDG.E.U16 R5, desc[UR4][R12.64] ;  /* 0x000000040c057981 */ /* 0x000322000c1e1500 */
[-C--:B------:R-:W-:Y:S02]  /*82c0*/  LEA.HI.X.SX32 R9, R17, R121.reuse, 0x1, P0 ;  /* 0x0000007911097211 */ /* 0x080fe400000f0eff */
[-C--:B------:R-:W-:Y:S01]  /*82d0*/  IADD3 R16, P0, R149, R120.reuse, RZ ;  /* 0x0000007895107210 */ /* 0x080fe20007f1e0ff */
[----:B------:R-:W4:Y:S01]  /*82e0*/  LDG.E.U16 R6, desc[UR4][R6.64] ;  /* 0x0000000406067981 */ /* 0x000f22000c1e1500 */
[-C--:B------:R-:W-:Y:S01]  /*82f0*/  IADD3 R14, P2, R165, R120.reuse, RZ ;  /* 0x00000078a50e7210 */ /* 0x080fe20007f5e0ff */
[----:B------:R-:W2:Y:S01]  /*8300*/  LDC R239, c[0x0][0x248] ;  /* 0x00009200ffef7b82 */ /* 0x000ea20000000800 */
[-C--:B------:R-:W-:Y:S01]  /*8310*/  LEA.HI.X.SX32 R17, R15, R121.reuse, 0x1, P0 ;  /* 0x000000790f117211 */ /* 0x080fe200000f0eff */
[----:B------:R-:W4:Y:S01]  /*8320*/  LDG.E.U16 R8, desc[UR4][R8.64] ;  /* 0x0000000408087981 */ /* 0x000f22000c1e1500 */
[----:B-1----:R-:W-:Y:S01]  /*8330*/  IMAD R13, R26, 0xdb, RZ ;  /* 0x000000db1a0d7824 */ /* 0x002fe200078e02ff */
[----:B------:R-:W-:Y:S01]  /*8340*/  IADD3 R12, P0, R189, R120, RZ ;  /* 0x00000078bd0c7210 */ /* 0x000fe20007f1e0ff */
[----:B------:R-:W-:Y:S01]  /*8350*/  IMAD R233, R233, 0x1de, RZ ;  /* 0x000001dee9e97824 */ /* 0x000fe200078e02ff */
[----:B------:R-:W4:Y:S01]  /*8360*/  LDG.E.U16 R136, desc[UR4][R136.64] ;  /* 0x0000000488887981 */ /* 0x000f22000c1e1500 */
[----:B------:R-:W-:Y:S01]  /*8370*/  IMAD R231, R231, 0x1e6, RZ ;  /* 0x000001e6e7e77824 */ /* 0x000fe200078e02ff */
[----:B------:R-:W1:Y:S02]  /*8380*/  LDC R33, c[0x0][0x248] ;  /* 0x00009200ff217b82 */ /* 0x000e640000000800 */
[----:B------:R3:W4:Y:S01]  /*8390*/  LDG.E.U16 R7, desc[UR4][R10.64] ;  /* 0x000000040a077981 */ /* 0x000722000c1e1500 */
[----:B------:R-:W-:-:S02]  /*83a0*/  LEA.HI.X.SX32 R15, R13, R121, 0x1, P2 ;  /* 0x000000790d0f7211 */ /* 0x000fc400010f0eff */
[-C--:B------:R-:W-:Y:S01]  /*83b0*/  LEA.HI.X.SX32 R13, R18, R121.reuse, 0x1, P0 ;  /* 0x00000079120d7211 */ /* 0x080fe200000f0eff */
[----:B------:R3:W4:Y:S01]  /*83c0*/  LDG.E.U16 R9, desc[UR4][R16.64] ;  /* 0x0000000410097981 */ /* 0x000722000c1e1500 */
[----:B------:R-:W-:Y:S01]  /*83d0*/  IMAD R199, R199, 0x1ec, RZ ;  /* 0x000001ecc7c77824 */ /* 0x000fe200078e02ff */
[----:B------:R-:W5:Y:S01]  /*83e0*/  LDC R35, c[0x0][0x248] ;  /* 0x00009200ff237b82 */ /* 0x000f620000000800 */
[C---:B------:R-:W-:Y:S01]  /*83f0*/  IMAD R29, R26.reuse, 0xf3, RZ ;  /* 0x000000f31a1d7824 */ /* 0x040fe200078e02ff */
[----:B------:R-:W4:Y:S01]  /*8400*/  LDG.E.U16 R134, desc[UR4][R134.64] ;  /* 0x0000000486867981 */ /* 0x000f22000c1e1500 */
[-C--:B---3--:R-:W-:Y:S02]  /*8410*/  IADD3 R10, P1, R151, R120.reuse, RZ ;  /* 0x00000078970a7210 */ /* 0x088fe40007f3e0ff */
[-C--:B------:R-:W-:Y:S01]  /*8420*/  IADD3 R20, P0, R187, R120.reuse, RZ ;  /* 0x00000078bb147210 */ /* 0x080fe20007f1e0ff */
[----:B------:R-:W3:Y:S01]  /*8430*/  LDG.E.U16 R12, desc[UR4][R12.64] ;  /* 0x000000040c0c7981 */ /* 0x000ee2000c1e1500 */
[-C--:B------:R-:W-:Y:S01]  /*8440*/  LEA.HI.X.SX32 R11, R21, R121.reuse, 0x1, P1 ;  /* 0x00000079150b7211 */ /* 0x080fe200008f0eff */
[C---:B------:R-:W-:Y:S01]  /*8450*/  IMAD R17, R26.reuse, 0xdf, RZ ;  /* 0x000000df1a117824 */ /* 0x040fe200078e02ff */
[-C--:B------:R-:W-:Y:S01]  /*8460*/  IADD3 R18, P2, R195, R120.reuse, RZ ;  /* 0x00000078c3127210 */ /* 0x080fe20007f5e0ff */
[----:B------:R-:W5:Y:S01]  /*8470*/  LDC R32, c[0x0][0x248] ;  /* 0x00009200ff207b82 */ /* 0x000f620000000800 */
[----:B------:R-:W-:Y:S01]  /*8480*/  IMAD R243, R243, 0x1ee, RZ ;  /* 0x000001eef3f37824 */ /* 0x000fe200078e02ff */
[----:B------:R-:W3:Y:S01]  /*8490*/  LDG.E.U16 R10, desc[UR4][R10.64] ;  /* 0x000000040a0a7981 */ /* 0x000ee2000c1e1500 */
[-C--:B------:R-:W-:Y:S01]  /*84a0*/  LEA.HI.X.SX32 R21, R17, R121.reuse, 0x1, P0 ;  /* 0x0000007911157211 */ /* 0x080fe200000f0eff */
[----:B------:R-:W-:Y:S01]  /*84b0*/  IMAD R17, R26, 0xe7, RZ ;  /* 0x000000e71a117824 */ /* 0x000fe200078e02ff */
[----:B------:R-:W-:Y:S01]  /*84c0*/  IADD3 R16, P0, R235, R120, RZ ;  /* 0x00000078eb107210 */ /* 0x000fe20007f1e0ff */
[----:B------:R-:W-:Y:S01]  /*84d0*/  IMAD R49, R56, 0x228, RZ ;  /* 0x0000022838317824 */ /* 0x000fe200078e02ff */
[-C--:B------:R-:W-:Y:S01]  /*84e0*/  LEA.HI.X.SX32 R19, R19, R121.reuse, 0x1, P2 ;  /* 0x0000007913137211 */ /* 0x080fe200010f0eff */
[----:B------:R-:W3:Y:S01]  /*84f0*/  LDG.E.U16 R13, desc[UR4][R20.64] ;  /* 0x00000004140d7981 */ /* 0x000ee2000c1e1500 */
[----:B------:R-:W-:Y:S01]  /*8500*/  IMAD R241, R241, 0x1f6, RZ ;  /* 0x000001f6f1f17824 */ /* 0x000fe200078e02ff */
[----:B------:R-:W5:Y:S02]  /*8510*/  LDC R40, c[0x0][0x248] ;  /* 0x00009200ff287b82 */ /* 0x000f640000000800 */
[----:B------:R2:W3:Y:S01]  /*8520*/  LDG.E.U16 R11, desc[UR4][R14.64] ;  /* 0x000000040e0b7981 */ /* 0x0004e2000c1e1500 */
[----:B------:R-:W-:-:S02]  /*8530*/  LEA.HI.X.SX32 R17, R17, R121, 0x1, P0 ;  /* 0x0000007911117211 */ /* 0x000fc400000f0eff */
[-C--:B------:R-:W-:Y:S01]  /*8540*/  IADD3 R22, P0, R229, R120.reuse, RZ ;  /* 0x00000078e5167210 */ /* 0x080fe20007f1e0ff */
[----:B------:R-:W-:Y:S01]  /*8550*/  IMAD R64, R64, 0x127, RZ ;  /* 0x0000012740407824 */ /* 0x000fe200078e02ff */
[----:B------:R-:W3:Y:S01]  /*8560*/  LDG.E.U16 R142, desc[UR4][R142.64] ;  /* 0x000000048e8e7981 */ /* 0x000ee2000c1e1500 */
[----:B0-----:R-:W-:Y:S01]  /*8570*/  IMAD R205, R205, 0x1fc, RZ ;  /* 0x000001fccdcd7824 */ /* 0x001fe200078e02ff */
[----:B------:R-:W0:Y:S02]  /*8580*/  LDC R45, c[0x0][0x248] ;  /* 0x00009200ff2d7b82 */ /* 0x000e240000000800 */
[----:B------:R-:W3:Y:S01]  /*8590*/  LDG.E.U16 R138, desc[UR4][R138.64] ;  /* 0x000000048a8a7981 */ /* 0x000ee2000c1e1500 */
[C---:B--2---:R-:W-:Y:S01]  /*85a0*/  IMAD R15, R26.reuse, 0xe3, RZ ;  /* 0x000000e31a0f7824 */ /* 0x044fe200078e02ff */
[-C--:B------:R-:W-:Y:S01]  /*85b0*/  IADD3 R14, P1, R225, R120.reuse, RZ ;  /* 0x00000078e10e7210 */ /* 0x080fe20007f3e0ff */
[----:B------:R-:W-:Y:S01]  /*85c0*/  IMAD R21, R26, 0xef, RZ ;  /* 0x000000ef1a157824 */ /* 0x000fe200078e02ff */
[----:B------:R-:W2:Y:S02]  /*85d0*/  LDG.E.U16 R16, desc[UR4][R16.64] ;  /* 0x0000000410107981 */ /* 0x000ea4000c1e1500 */
[-C--:B------:R-:W-:Y:S01]  /*85e0*/  LEA.HI.X.SX32 R15, R15, R121.reuse, 0x1, P1 ;  /* 0x000000790f0f7211 */ /* 0x080fe200008f0eff */
[----:B------:R-:W-:Y:S01]  /*85f0*/  IMAD R239, R239, 0x1fe, RZ ;  /* 0x000001feefef7824 */ /* 0x000fe200078e02ff */
[----:B------:R-:W-:Y:S01]  /*8600*/  LEA.HI.X.SX32 R23, R23, R121, 0x1, P0 ;  /* 0x0000007917177211 */ /* 0x000fe200000f0eff */
[----:B------:R-:W0:Y:S01]  /*8610*/  LDC R36, c[0x0][0x248] ;  /* 0x00009200ff247b82 */ /* 0x000e220000000800 */
[----:B------:R-:W2:Y:S04]  /*8620*/  LDG.E.U16 R144, desc[UR4][R144.64] ;  /* 0x0000000490907981 */ /* 0x000ea8000c1e1500 */
[----:B------:R-:W2:Y:S01]  /*8630*/  LDG.E.U16 R14, desc[UR4][R14.64] ;  /* 0x000000040e0e7981 */ /* 0x000ea2000c1e1500 */
[----:B------:R-:W-:-:S02]  /*8640*/  IADD3 R24, P0, R233, R120, RZ ;  /* 0x00000078e9187210 */ /* 0x000fc40007f1e0ff */
[-C--:B------:R-:W-:Y:S01]  /*8650*/  IADD3 R20, P2, R231, R120.reuse, RZ ;  /* 0x00000078e7147210 */ /* 0x080fe20007f5e0ff */
[----:B------:R-:W2:Y:S01]  /*8660*/  LDG.E.U16 R17, desc[UR4][R22.64] ;  /* 0x0000000416117981 */ /* 0x000ea2000c1e1500 */
[----:B------:R-:W0:Y:S03]  /*8670*/  LDC R39, c[0x0][0x248] ;  /* 0x00009200ff277b82 */ /* 0x000e260000000800 */
[----:B------:R-:W3:Y:S04]  /*8680*/  LDG.E.U16 R154, desc[UR4][R154.64] ;  /* 0x000000049a9a7981 */ /* 0x000ee8000c1e1500 */
[----:B------:R5:W2:Y:S01]  /*8690*/  LDG.E.U16 R15, desc[UR4][R18.64] ;  /* 0x00000004120f7981 */ /* 0x000aa2000c1e1500 */
[----:B-1----:R-:W-:Y:S01]  /*86a0*/  IMAD R41, R33, 0x206, RZ ;  /* 0x0000020621297824 */ /* 0x002fe200078e02ff */
[----:B------:R-:W1:Y:S02]  /*86b0*/  LDC R44, c[0x0][0x248] ;  /* 0x00009200ff2c7b82 */ /* 0x000e640000000800 */
[----:B------:R-:W2:Y:S04]  /*86c0*/  LDG.E.U16 R152, desc[UR4][R152.64] ;  /* 0x0000000498987981 */ /* 0x000ea8000c1e1500 */
[----:B------:R-:W2:Y:S01]  /*86d0*/  LDG.E.U16 R146, desc[UR4][R146.64] ;  /* 0x0000000492927981 */ /* 0x000ea2000c1e1500 */
[----:B-----5:R-:W-:Y:S01]  /*86e0*/  IADD3 R18, P1, R197, R120, RZ ;  /* 0x00000078c5127210 */ /* 0x020fe20007f3e0ff */
[----:B------:R-:W-:Y:S01]  /*86f0*/  IMAD R35, R35, 0x20a, RZ ;  /* 0x0000020a23237824 */ /* 0x000fe200078e02ff */
[----:B------:R-:W5:Y:S01]  /*8700*/  LDC R56, c[0x0][0x248] ;  /* 0x00009200ff387b82 */ /* 0x000f620000000800 */
[----:B------:R-:W3:Y:S01]  /*8710*/  LDG.E.U16 R160, desc[UR4][R160.64] ;  /* 0x00000004a0a07981 */ /* 0x000ee2000c1e1500 */
[----:B------:R-:W-:-:S02]  /*8720*/  LEA.HI.X.SX32 R19, R25, R121, 0x1, P1 ;  /* 0x0000007919137211 */ /* 0x000fc400008f0eff */
[-C--:B------:R-:W-:Y:S01]  /*8730*/  IADD3 R22, P1, R199, R120.reuse, RZ ;  /* 0x00000078c7167210 */ /* 0x080fe20007f3e0ff */
[----:B------:R-:W2:Y:S01]  /*8740*/  LDG.E.U16 R158, desc[UR4][R158.64] ;  /* 0x000000049e9e7981 */ /* 0x000ea2000c1e1500 */
[-C--:B------:R-:W-:Y:S02]  /*8750*/  LEA.HI.X.SX32 R25, R21, R121.reuse, 0x1, P0 ;  /* 0x0000007915197211 */ /* 0x080fe400000f0eff */
[-C--:B------:R-:W-:Y:S01]  /*8760*/  LEA.HI.X.SX32 R21, R29, R121.reuse, 0x1, P2 ;  /* 0x000000791d157211 */ /* 0x080fe200010f0eff */
[----:B------:R-:W2:Y:S01]  /*8770*/  LDG.E.U16 R18, desc[UR4][R18.64] ;  /* 0x0000000412127981 */ /* 0x000ea2000c1e1500 */
[----:B------:R-:W-:Y:S01]  /*8780*/  LEA.HI.X.SX32 R23, R28, R121, 0x1, P1 ;  /* 0x000000791c177211 */ /* 0x000fe200008f0eff */
[----:B------:R-:W-:Y:S01]  /*8790*/  IMAD R29, R26, 0xf7, RZ ;  /* 0x000000f71a1d7824 */ /* 0x000fe200078e02ff */
[----:B------:R-:W4:Y:S01]  /*87a0*/  LDC R114, c[0x0][0x248] ;  /* 0x00009200ff727b82 */ /* 0x000f220000000800 */
[----:B------:R-:W2:Y:S01]  /*87b0*/  LDG.E.U16 R20, desc[UR4][R20.64] ;  /* 0x0000000414147981 */ /* 0x000ea2000c1e1500 */
[----:B------:R-:W-:-:S03]  /*87c0*/  IADD3 R30, P1, R241, R120, RZ ;  /* 0x00000078f11e7210 */ /* 0x000fc60007f3e0ff */
[----:B------:R-:W2:Y:S01]  /*87d0*/  LDG.E.U16 R162, desc[UR4][R162.64] ;  /* 0x00000004a2a27981 */ /* 0x000ea2000c1e1500 */
[----:B------:R-:W-:Y:S02]  /*87e0*/  IMAD R33, R26, 0x103, RZ ;  /* 0x000001031a217824 */ /* 0x000fe400078e02ff */
[----:B------:R-:W-:Y:S01]  /*87f0*/  IMAD R57, R40, 0x216, RZ ;  /* 0x0000021628397824 */ /* 0x000fe200078e02ff */
[----:B------:R1:W2:Y:S01]  /*8800*/  LDG.E.U16 R19, desc[UR4][R24.64] ;  /* 0x0000000418137981 */ /* 0x0002a2000c1e1500 */
[----:B0-----:R-:W-:Y:S01]  /*8810*/  IMAD R45, R45, 0x10b, RZ ;  /* 0x0000010b2d2d7824 */ /* 0x001fe200078e02ff */
[----:B------:R-:W0:Y:S02]  /*8820*/  LDC R40, c[0x0][0x248] ;  /* 0x00009200ff287b82 */ /* 0x000e240000000800 */
[----:B------:R1:W2:Y:S04]  /*8830*/  LDG.E.U16 R21, desc[UR4][R22.64] ;  /* 0x0000000416157981 */ /* 0x0002a8000c1e1500 */
[----:B------:R-:W3:Y:S01]  /*8840*/  LDG.E.U16 R166, desc[UR4][R166.64] ;  /* 0x00000004a6a67981 */ /* 0x000ee2000c1e1500 */
[----:B-1----:R-:W-:Y:S01]  /*8850*/  IMAD R25, R26, 0xfb, RZ ;  /* 0x000000fb1a197824 */ /* 0x002fe200078e02ff */
[----:B------:R-:W1:Y:S02]  /*8860*/  LDC R116, c[0x0][0x248] ;  /* 0x00009200ff747b82 */ /* 0x000e640000000800 */
[----:B------:R-:W2:Y:S01]  /*8870*/  LDG.E.U16 R156, desc[UR4][R156.64] ;  /* 0x000000049c9c7981 */ /* 0x000ea2000c1e1500 */
[----:B------:R-:W-:-:S02]  /*8880*/  IADD3 R22, P0, R243, R120, RZ ;  /* 0x00000078f3167210 */ /* 0x000fc40007f1e0ff */
[-C--:B------:R-:W-:Y:S01]  /*8890*/  IADD3 R24, P2, R205, R120.reuse, RZ ;  /* 0x00000078cd187210 */ /* 0x080fe20007f5e0ff */
[----:B------:R-:W2:Y:S01]  /*88a0*/  LDG.E.U16 R174, desc[UR4][R174.64] ;  /* 0x00000004aeae7981 */ /* 0x000ea2000c1e1500 */
[-C--:B------:R-:W-:Y:S01]  /*88b0*/  LEA.HI.X.SX32 R23, R29, R121.reuse, 0x1, P0 ;  /* 0x000000791d177211 */ /* 0x080fe200000f0eff */
[----:B------:R-:W-:Y:S01]  /*88c0*/  IMAD R29, R26, 0xff, RZ ;  /* 0x000000ff1a1d7824 */ /* 0x000fe200078e02ff */
[----:B------:R-:W-:Y:S01]  /*88d0*/  IADD3 R28, P0, R239, R120, RZ ;  /* 0x00000078ef1c7210 */ /* 0x000fe20007f1e0ff */
[----:B------:R-:W-:Y:S01]  /*88e0*/  IMAD R39, R39, 0x10d, RZ ;  /* 0x0000010d27277824 */ /* 0x000fe200078e02ff */
[-C--:B------:R-:W-:Y:S01]  /*88f0*/  LEA.HI.X.SX32 R31, R25, R121.reuse, 0x1, P1 ;  /* 0x00000079191f7211 */ /* 0x080fe200008f0eff */
[----:B------:R-:W2:Y:S01]  /*8900*/  LDG.E.U16 R22, desc[UR4][R22.64] ;  /* 0x0000000416167981 */ /* 0x000ea2000c1e1500 */
[-C--:B------:R-:W-:Y:S01]  /*8910*/  LEA.HI.X.SX32 R25, R27, R121.reuse, 0x1, P2 ;  /* 0x000000791b197211 */ /* 0x080fe200010f0eff */
[----:B-----5:R-:W-:Y:S01]  /*8920*/  IMAD R56, R56, 0x11f, RZ ;  /* 0x0000011f38387824 */ /* 0x020fe200078e02ff */
[----:B------:R-:W-:Y:S01]  /*8930*/  LEA.HI.X.SX32 R29, R29, R121, 0x1, P0 ;  /* 0x000000791d1d7211 */ /* 0x000fe200000f0eff */
[----:B------:R-:W5:Y:S01]  /*8940*/  LDC R249, c[0x0][0x248] ;  /* 0x00009200fff97b82 */ /* 0x000f620000000800 */
[----:B------:R-:W2:Y:S04]  /*8950*/  LDG.E.U16 R168, desc[UR4][R168.64] ;  /* 0x00000004a8a87981 */ /* 0x000ea8000c1e1500 */
[----:B------:R-:W2:Y:S03]  /*8960*/  LDG.E.U16 R24, desc[UR4][R24.64] ;  /* 0x0000000418187981 */ /* 0x000ea6000c1e1500 */
[----:B------:R-:W1:Y:S01]  /*8970*/  LDC R131, c[0x0][0x248] ;  /* 0x00009200ff837b82 */ /* 0x000e620000000800 */
[----:B------:R0:W2:Y:S01]  /*8980*/  LDG.E.U16 R23, desc[UR4][R30.64] ;  /* 0x000000041e177981 */ /* 0x0000a2000c1e1500 */
[----:B------:R-:W-:-:S03]  /*8990*/  IMAD R27, R26, 0x105, RZ ;  /* 0x000001051a1b7824 */ /* 0x000fc600078e02ff */
[----:B------:R-:W3:Y:S03]  /*89a0*/  LDG.E.U16 R172, desc[UR4][R172.64] ;  /* 0x00000004acac7981 */ /* 0x000ee6000c1e1500 */
[----:B------:R-:W1:Y:S01]  /*89b0*/  LDC R129, c[0x0][0x248] ;  /* 0x00009200ff817b82 */ /* 0x000e620000000800 */
[----:B------:R0:W2:Y:S02]  /*89c0*/  LDG.E.U16 R25, desc[UR4][R28.64] ;  /* 0x000000041c197981 */ /* 0x0000a4000c1e1500 */
[----:B0-----:R-:W-:Y:S01]  /*89d0*/  IMAD R31, R34, 0x208, RZ ;  /* 0x00000208221f7824 */ /* 0x001fe200078e02ff */
[-C--:B------:R-:W-:Y:S01]  /*89e0*/  IADD3 R34, P0, R41, R120.reuse, RZ ;  /* 0x0000007829227210 */ /* 0x080fe20007f1e0ff */
[----:B------:R-:W2:Y:S03]  /*89f0*/  LDG.E.U16 R176, desc[UR4][R176.64] ;  /* 0x00000004b0b07981 */ /* 0x000ea6000c1e1500 */
[----:B------:R-:W0:Y:S01]  /*8a00*/  LDC R41, c[0x0][0x248] ;  /* 0x00009200ff297b82 */ /* 0x000e220000000800 */
[----:B------:R-:W2:Y:S01]  /*8a10*/  LDG.E.U16 R170, desc[UR4][R170.64] ;  /* 0x00000004aaaa7981 */ /* 0x000ea2000c1e1500 */
[----:B------:R-:W-:Y:S01]  /*8a20*/  IMAD R29, R32, 0x20e, RZ ;  /* 0x0000020e201d7824 */ /* 0x000fe200078e02ff */
[-C--:B------:R-:W-:Y:S01]  /*8a30*/  IADD3 R32, P1, R31, R120.reuse, RZ ;  /* 0x000000781f207210 */ /* 0x080fe20007f3e0ff */
[----:B------:R-:W-:Y:S01]  /*8a40*/  IMAD R31, R26, 0x107, RZ ;  /* 0x000001071a1f7824 */ /* 0x000fe200078e02ff */
[-C--:B------:R-:W-:Y:S01]  /*8a50*/  IADD3 R28, P2, R35, R120.reuse, RZ ;  /* 0x00000078231c7210 */ /* 0x080fe20007f5e0ff */
[----:B------:R-:W3:Y:S01]  /*8a60*/  LDG.E.U16 R178, desc[UR4][R178.64] ;  /* 0x00000004b2b27981 */ /* 0x000ee2000c1e1500 */
[-C--:B------:R-:W-:Y:S01]  /*8a70*/  LEA.HI.X.SX32 R35, R33, R121.reuse, 0x1, P0 ;  /* 0x0000007921237211 */ /* 0x080fe200000f0eff */
[----:B------:R-:W1:Y:S01]  /*8a80*/  LDC R128, c[0x0][0x248] ;  /* 0x00009200ff807b82 */ /* 0x000e620000000800 */
[----:B------:R-:W-:Y:S01]  /*8a90*/  IADD3 R30, P0, R29, R120, RZ ;  /* 0x000000781d1e7210 */ /* 0x000fe20007f1e0ff */
[----:B------:R-:W2:Y:S01]  /*8aa0*/  LDG.E.U16 R184, desc[UR4][R184.64] ;  /* 0x00000004b8b87981 */ /* 0x000ea2000c1e1500 */
[----:B------:R-:W-:-:S02]  /*8ab0*/  LEA.HI.X.SX32 R29, R27, R121, 0x1, P2 ;  /* 0x000000791b1d7211 */ /* 0x000fc400010f0eff */
[-C--:B------:R-:W-:Y:S01]  /*8ac0*/  LEA.HI.X.SX32 R33, R123, R121.reuse, 0x1, P1 ;  /* 0x000000797b217211 */ /* 0x080fe200008f0eff */
[----:B------:R-:W3:Y:S01]  /*8ad0*/  LDG.E.U16 R26, desc[UR4][R34.64] ;  /* 0x00000004221a7981 */ /* 0x000ee2000c1e1500 */
[----:B------:R-:W-:Y:S01]  /*8ae0*/  LEA.HI.X.SX32 R31, R31, R121, 0x1, P0 ;  /* 0x000000791f1f7211 */ /* 0x000fe200000f0eff */
[----:B------:R-:W5:Y:S02]  /*8af0*/  LDC R123, c[0x0][0x248] ;  /* 0x00009200ff7b7b82 */ /* 0x000f640000000800 */
[----:B------:R-:W3:Y:S04]  /*8b00*/  LDG.E.U16 R28, desc[UR4][R28.64] ;  /* 0x000000041c1c7981 */ /* 0x000ee8000c1e1500 */
[----:B------:R0:W3:Y:S02]  /*8b10*/  LDG.E.U16 R27, desc[UR4][R32.64] ;  /* 0x00000004201b7981 */ /* 0x0000e4000c1e1500 */
[----:B0-----:R-:W-:Y:S01]  /*8b20*/  IMAD R41, R41, 0x10f, RZ ;  /* 0x0000010f29297824 */ /* 0x001fe200078e02ff */
[----:B------:R-:W0:Y:S01]  /*8b30*/  LDC R130, c[0x0][0x248] ;  /* 0x00009200ff827b82 */ /* 0x000e220000000800 */
[----:B------:R-:W3:Y:S04]  /*8b40*/  LDG.E.U16 R182, desc[UR4][R182.64] ;  /* 0x00000004b6b67981 */ /* 0x000ee8000c1e1500 */
[----:B------:R1:W3:Y:S01]  /*8b50*/  LDG.E.U16 R29, desc[UR4][R30.64] ;  /* 0x000000041e1d7981 */ /* 0x0002e2000c1e1500 */
[----:B------:R-:W-:-:S02]  /*8b60*/  IMAD R33, R36, 0x21a, RZ ;  /* 0x0000021a24217824 */ /* 0x000fc400078e02ff */
[----:B------:R-:W0:Y:S01]  /*8b70*/  LDC R137, c[0x0][0x248] ;  /* 0x00009200ff897b82 */ /* 0x000e220000000800 */
[----:B------:R-:W3:Y:S04]  /*8b80*/  LDG.E.U16 R180, desc[UR4][R180.64] ;  /* 0x00000004b4b47981 */ /* 0x000ee8000c1e1500 */
[----:B------:R-:W2:Y:S01]  /*8b90*/  LDG.E.U16 R216, desc[UR4][R216.64] ;  /* 0x00000004d8d87981 */ /* 0x000ea2000c1e1500 */
[----:B-1----:R-:W-:Y:S01]  /*8ba0*/  IADD3 R30, P0, R57, R120, RZ ;  /* 0x00000078391e7210 */ /* 0x002fe20007f1e0ff */
[----:B------:R-:W-:Y:S01]  /*8bb0*/  IMAD R35, R46, 0x218, RZ ;  /* 0x000002182e237824 */ /* 0x000fe200078e02ff */
[----:B------:R-:W1:Y:S01]  /*8bc0*/  LDC R135, c[0x0][0x248] ;  /* 0x00009200ff877b82 */ /* 0x000e620000000800 */
[----:B------:R-:W3:Y:S01]  /*8bd0*/  LDG.E.U16 R190, desc[UR4][R190.64] ;  /* 0x00000004bebe7981 */ /* 0x000ee2000c1e1500 */
[----:B------:R-:W-:-:S02]  /*8be0*/  LEA.HI.X.SX32 R31, R45, R121, 0x1, P0 ;  /* 0x000000792d1f7211 */ /* 0x000fc400000f0eff */
[-C--:B------:R-:W-:Y:S01]  /*8bf0*/  IADD3 R32, P0, R33, R120.reuse, RZ ;  /* 0x0000007821207210 */ /* 0x080fe20007f1e0ff */
[----:B------:R-:W-:Y:S01]  /*8c00*/  IMAD R57, R44, 0x21c, RZ ;  /* 0x0000021c2c397824 */ /* 0x000fe200078e02ff */
[-C--:B------:R-:W-:Y:S01]  /*8c10*/  IADD3 R36, P1, R35, R120.reuse, RZ ;  /* 0x0000007823247210 */ /* 0x080fe20007f3e0ff */
[----:B------:R-:W3:Y:S01]  /*8c20*/  LDG.E.U16 R30, desc[UR4][R30.64] ;  /* 0x000000041e1e7981 */ /* 0x000ee2000c1e1500 */
[-C--:B------:R-:W-:Y:S01]  /*8c30*/  LEA.HI.X.SX32 R33, R39, R121.reuse, 0x1, P0 ;  /* 0x0000007927217211 */ /* 0x080fe200000f0eff */
[----:B------:R-:W5:Y:S01]  /*8c40*/  LDC R46, c[0x0][0x248] ;  /* 0x00009200ff2e7b82 */ /* 0x000f620000000800 */
[----:B------:R-:W-:Y:S01]  /*8c50*/  IADD3 R34, P2, R57, R120, RZ ;  /* 0x0000007839227210 */ /* 0x000fe20007f5e0ff */
[----:B------:R-:W3:Y:S04]  /*8c60*/  LDG.E.U16 R214, desc[UR4][R214.64] ;  /* 0x00000004d6d67981 */ /* 0x000ee8000c1e1500 */
[----:B------:R-:W3:Y:S02]  /*8c70*/  LDG.E.U16 R208, desc[UR4][R208.64] ;  /* 0x00000004d0d07981 */ /* 0x000ee4000c1e1500 */
[----:B------:R-:W0:Y:S01]  /*8c80*/  LDC R39, c[0x0][0x248] ;  /* 0x00009200ff277b82 */ /* 0x000e220000000800 */
[-C--:B------:R-:W-:Y:S01]  /*8c90*/  LEA.HI.X.SX32 R37, R37, R121.reuse, 0x1, P1 ;  /* 0x0000007925257211 */ /* 0x080fe200008f0eff */
[----:B------:R-:W3:Y:S01]  /*8ca0*/  LDG.E.U16 R32, desc[UR4][R32.64] ;  /* 0x0000000420207981 */ /* 0x000ee2000c1e1500 */
[----:B------:R-:W-:Y:S01]  /*8cb0*/  LEA.HI.X.SX32 R35, R38, R121, 0x1, P2 ;  /* 0x0000007926237211 */ /* 0x000fe200010f0eff */
[----:B------:R-:W-:-:S02]  /*8cc0*/  IMAD R57, R54, 0x226, RZ ;  /* 0x0000022636397824 */ /* 0x000fc400078e02ff */
[----:B------:R1:W3:Y:S02]  /*8cd0*/  LDG.E.U16 R31, desc[UR4][R36.64] ;  /* 0x00000004241f7981 */ /* 0x0002e4000c1e1500 */
[----:B------:R-:W4:Y:S02]  /*8ce0*/  LDC R44, c[0x0][0x248] ;  /* 0x00009200ff2c7b82 */ /* 0x000f240000000800 */
[----:B------:R-:W3:Y:S04]  /*8cf0*/  LDG.E.U16 R210, desc[UR4][R210.64] ;  /* 0x00000004d2d27981 */ /* 0x000ee8000c1e1500 */
[----:B------:R1:W3:Y:S02]  /*8d00*/  LDG.E.U16 R33, desc[UR4][R34.64] ;  /* 0x0000000422217981 */ /* 0x0002e4000c1e1500 */
[----:B-1----:R-:W-:Y:S01]  /*8d10*/  IMAD R37, R40, 0x22a, RZ ;  /* 0x0000022a28257824 */ /* 0x002fe200078e02ff */
[-C--:B------:R-:W-:Y:S01]  /*8d20*/  IADD3 R36, P2, R49, R120.reuse, RZ ;  /* 0x0000007831247210 */ /* 0x080fe20007f5e0ff */
[----:B------:R-:W1:Y:S01]  /*8d30*/  LDC R45, c[0x0][0x248] ;  /* 0x00009200ff2d7b82 */ /* 0x000e620000000800 */
[-C--:B------:R-:W-:Y:S01]  /*8d40*/  IADD3 R40, P1, R57, R120.reuse, RZ ;  /* 0x0000007839287210 */ /* 0x080fe20007f3e0ff */
[----:B------:R-:W3:Y:S01]  /*8d50*/  LDG.E.U16 R202, desc[UR4][R202.64] ;  /* 0x00000004caca7981 */ /* 0x000ee2000c1e1500 */
[----:B------:R-:W-:Y:S01]  /*8d60*/  IADD3 R34, P0, R59, R120, RZ ;  /* 0x000000783b227210 */ /* 0x000fe20007f1e0ff */
[----:B0-----:R-:W-:-:S04]  /*8d70*/  IMAD R39, R39, 0x115, RZ ;  /* 0x0000011527277824 */ /* 0x001fc800078e02ff */
[----:B------:R-:W0:Y:S01]  /*8d80*/  LDC R54, c[0x0][0x248] ;  /* 0x00009200ff367b82 */ /* 0x000e220000000800 */
[----:B------:R-:W3:Y:S01]  /*8d90*/  LDG.E.U16 R200, desc[UR4][R200.64] ;  /* 0x00000004c8c87981 */ /* 0x000ee2000c1e1500 */
[-C--:B------:R-:W-:Y:S02]  /*8da0*/  LEA.HI.X.SX32 R35, R41, R121.reuse, 0x1, P0 ;  /* 0x0000007929237211 */ /* 0x080fe400000f0eff */
[-C--:B------:R-:W-:Y:S01]  /*8db0*/  IADD3 R38, P0, R37, R120.reuse, RZ ;  /* 0x0000007825267210 */ /* 0x080fe20007f1e0ff */
[----:B------:R-:W3:Y:S01]  /*8dc0*/  LDG.E.U16 R206, desc[UR4][R206.64] ;  /* 0x00000004cece7981 */ /* 0x000ee2000c1e1500 */
[-C--:B------:R-:W-:Y:S02]  /*8dd0*/  LEA.HI.X.SX32 R37, R213, R121.reuse, 0x1, P2 ;  /* 0x00000079d5257211 */ /* 0x080fe400010f0eff */
[-C--:B------:R-:W-:Y:S01]  /*8de0*/  LEA.HI.X.SX32 R41, R53, R121.reuse, 0x1, P1 ;  /* 0x0000007935297211 */ /* 0x080fe200008f0eff */
[----:B------:R-:W-:Y:S01]  /*8df0*/  IMAD R53, R48, 0x22c, RZ ;  /* 0x0000022c30357824 */ /* 0x000fe200078e02ff */
[----:B------:R-:W-:Y:S01]  /*8e00*/  LEA.HI.X.SX32 R39, R39, R121, 0x1, P0 ;  /* 0x0000007927277211 */ /* 0x000fe200000f0eff */
[----:B------:R-:W3:Y:S01]  /*8e10*/  LDG.E.U16 R36, desc[UR4][R36.64] ;  /* 0x0000000424247981 */ /* 0x000ee2000c1e1500 */
[----:B-----5:R-:W-:Y:S01]  /*8e20*/  IMAD R46, R46, 0x238, RZ ;  /* 0x000002382e2e7824 */ /* 0x020fe200078e02ff */
[----:B------:R-:W5:Y:S02]  /*8e30*/  LDC R59, c[0x0][0x248] ;  /* 0x00009200ff3b7b82 */ /* 0x000f640000000800 */
[----:B------:R-:W3:Y:S04]  /*8e40*/  LDG.E.U16 R34, desc[UR4][R34.64] ;  /* 0x0000000422227981 */ /* 0x000ee8000c1e1500 */
[----:B------:R-:W3:Y:S02]  /*8e50*/  LDG.E.U16 R192, desc[UR4][R192.64] ;  /* 0x00000004c0c07981 */ /* 0x000ee4000c1e1500 */
[----:B------:R-:W5:Y:S02]  /*8e60*/  LDC R49, c[0x0][0x248] ;  /* 0x00009200ff317b82 */ /* 0x000f640000000800 */
[----:B------:R1:W3:Y:S04]  /*8e70*/  LDG.E.U16 R37, desc[UR4][R38.64] ;  /* 0x0000000426257981 */ /* 0x0002e8000c1e1500 */
[----:B------:R4:W3:Y:S02]  /*8e80*/  LDG.E.U16 R35, desc[UR4][R40.64] ;  /* 0x0000000428237981 */ /* 0x0008e4000c1e1500 */
[----:B------:R-:W5:Y:S02]  /*8e90*/  LDC R48, c[0x0][0x248] ;  /* 0x00009200ff307b82 */ /* 0x000f640000000800 */
[----:B------:R-:W3:Y:S01]  /*8ea0*/  LDG.E.U16 R218, desc[UR4][R218.64] ;  /* 0x00000004dada7981 */ /* 0x000ee2000c1e1500 */
[----:B-1----:R-:W-:-:S03]  /*8eb0*/  IADD3 R38, P0, R53, R120, RZ ;  /* 0x0000007835267210 */ /* 0x002fc60007f1e0ff */
[----:B------:R-:W2:Y:S01]  /*8ec0*/  LDG.E.U16 R220, desc[UR4][R220.64] ;  /* 0x00000004dcdc7981 */ /* 0x000ea2000c1e1500 */
[-C--:B------:R-:W-:Y:S01]  /*8ed0*/  LEA.HI.X.SX32 R39, R42, R121.reuse, 0x1, P0 ;  /* 0x000000792a277211 */ /* 0x080fe200000f0eff */
[----:B----4-:R-:W-:Y:S01]  /*8ee0*/  IMAD R40, R44, 0x236, RZ ;  /* 0x000002362c287824 */ /* 0x010fe200078e02ff */
[-C--:B------:R-:W-:Y:S01]  /*8ef0*/  IADD3 R42, P2, R46, R120.reuse, RZ ;  /* 0x000000782e2a7210 */ /* 0x080fe20007f5e0ff */
[----:B------:R-:W-:Y:S01]  /*8f00*/  IMAD R41, R45, 0x11b, RZ ;  /* 0x0000011b2d297824 */ /* 0x000fe200078e02ff */
[----:B------:R-:W1:Y:S01]  /*8f10*/  LDC R46, c[0x0][0x248] ;  /* 0x00009200ff2e7b82 */ /* 0x000e620000000800 */
[-C--:B------:R-:W-:Y:S01]  /*8f20*/  IADD3 R44, P1, R52, R120.reuse, RZ ;  /* 0x00000078342c7210 */ /* 0x080fe20007f3e0ff */
[----:B------:R-:W4:Y:S01]  /*8f30*/  LDG.E.U16 R38, desc[UR4][R38.64] ;  /* 0x0000000426267981 */ /* 0x000f22000c1e1500 */
[----:B------:R-:W-:Y:S02]  /*8f40*/  IADD3 R40, P0, R40, R120, RZ ;  /* 0x0000007828287210 */ /* 0x000fe40007f1e0ff */
[-C--:B------:R-:W-:Y:S01]  /*8f50*/  LEA.HI.X.SX32 R45, R50, R121.reuse, 0x1, P1 ;  /* 0x00000079322d7211 */ /* 0x080fe200008f0eff */
[----:B------:R-:W4:Y:S01]  /*8f60*/  LDG.E.U16 R246, desc[UR4][R246.64] ;  /* 0x00000004f6f67981 */ /* 0x000f22000c1e1500 */
[-C--:B------:R-:W-:Y:S01]  /*8f70*/  LEA.HI.X.SX32 R41, R41, R121.reuse, 0x1, P0 ;  /* 0x0000007929297211 */ /* 0x080fe200000f0eff */
[----:B------:R-:W1:Y:S01]  /*8f80*/  LDC R50, c[0x0][0x248] ;  /* 0x00009200ff327b82 */ /* 0x000e620000000800 */
[----:B------:R-:W-:Y:S01]  /*8f90*/  LEA.HI.X.SX32 R43, R43, R121, 0x1, P2 ;  /* 0x000000792b2b7211 */ /* 0x000fe200010f0eff */
[----:B0-----:R-:W-:Y:S01]  /*8fa0*/  IMAD R54, R54, 0x23e, RZ ;  /* 0x0000023e36367824 */ /* 0x001fe200078e02ff */
[----:B------:R-:W4:Y:S01]  /*8fb0*/  LDG.E.U16 R244, desc[UR4][R244.64] ;  /* 0x00000004f4f47981 */ /* 0x000f22000c1e1500 */
[----:B-----5:R-:W-:-:S02]  /*8fc0*/  IMAD R59, R59, 0x11d, RZ ;  /* 0x0000011d3b3b7824 */ /* 0x020fc400078e02ff */
[----:B------:R-:W-:Y:S01]  /*8fd0*/  IMAD R49, R49, 0x23c, RZ ;  /* 0x0000023c31317824 */ /* 0x000fe200078e02ff */
[----:B------:R-:W5:Y:S01]  /*8fe0*/  LDG.E.U16 R40, desc[UR4][R40.64] ;  /* 0x0000000428287981 */ /* 0x000f62000c1e1500 */
[----:B------:R-:W0:Y:S03]  /*8ff0*/  LDC R53, c[0x0][0x248] ;  /* 0x00009200ff357b82 */ /* 0x000e260000000800 */
[----:B------:R1:W4:Y:S05]  /*9000*/  LDG.E.U16 R39, desc[UR4][R44.64] ;  /* 0x000000042c277981 */ /* 0x00032a000c1e1500 */
[----:B------:R-:W0:Y:S01]  /*9010*/  LDC R57, c[0x0][0x248] ;  /* 0x00009200ff397b82 */ /* 0x000e220000000800 */
[----:B------:R1:W4:Y:S02]  /*9020*/  LDG.E.U16 R41, desc[UR4][R42.64] ;  /* 0x000000042a297981 */ /* 0x000324000c1e1500 */
[----:B-1----:R-:W-:Y:S01]  /*9030*/  IMAD R45, R48, 0x246, RZ ;  /* 0x00000246302d7824 */ /* 0x002fe200078e02ff */
[----:B------:R-:W-:-:S04]  /*9040*/  IADD3 R44, P2, R54, R120, RZ ;  /* 0x00000078362c7210 */ /* 0x000fc80007f5e0ff */
[----:B------:R-:W1:Y:S01]  /*9050*/  LDC R52, c[0x0][0x248] ;  /* 0x00009200ff347b82 */ /* 0x000e620000000800 */
[-C--:B------:R-:W-:Y:S01]  /*9060*/  IADD3 R42, P0, R60, R120.reuse, RZ ;  /* 0x000000783c2a7210 */ /* 0x080fe20007f1e0ff */
[----:B------:R-:W-:Y:S01]  /*9070*/  IMAD R54, R46, 0x123, RZ ;  /* 0x000001232e367824 */ /* 0x000fe200078e02ff */
[-C--:B------:R-:W-:Y:S02]  /*9080*/  IADD3 R48, P1, R49, R120.reuse, RZ ;  /* 0x0000007831307210 */ /* 0x080fe40007f3e0ff */
[-C--:B------:R-:W-:Y:S01]  /*9090*/  LEA.HI.X.SX32 R43, R59, R121.reuse, 0x1, P0 ;  /* 0x000000793b2b7211 */ /* 0x080fe200000f0eff */
[----:B------:R-:W-:Y:S01]  /*90a0*/  IMAD R50, R50, 0x248, RZ ;  /* 0x0000024832327824 */ /* 0x000fe200078e02ff */
[----:B------:R-:W-:Y:S01]  /*90b0*/  IADD3 R46, P0, R45, R120, RZ ;  /* 0x000000782d2e7210 */ /* 0x000fe20007f1e0ff */
[----:B0-----:R-:W-:Y:S01]  /*90c0*/  IMAD R53, R53, 0x24a, RZ ;  /* 0x0000024a35357824 */ /* 0x001fe200078e02ff */
[-C--:B------:R-:W-:Y:S01]  /*90d0*/  LEA.HI.X.SX32 R49, R47, R121.reuse, 0x1, P1 ;  /* 0x000000792f317211 */ /* 0x080fe200008f0eff */
[----:B------:R-:W4:Y:S01]  /*90e0*/  LDG.E.U16 R42, desc[UR4][R42.64] ;  /* 0x000000042a2a7981 */ /* 0x000f22000c1e1500 */
[-C--:B------:R-:W-:Y:S01]  /*90f0*/  LEA.HI.X.SX32 R45, R56, R121.reuse, 0x1, P2 ;  /* 0x00000079382d7211 */ /* 0x080fe200010f0eff */
[----:B------:R-:W0:Y:S01]  /*9100*/  LDC R59, c[0x0][0x248] ;  /* 0x00009200ff3b7b82 */ /* 0x000e220000000800 */
[----:B------:R-:W-:Y:S01]  /*9110*/  LEA.HI.X.SX32 R47, R54, R121, 0x1, P0 ;  /* 0x00000079362f7211 */ /* 0x000fe200000f0eff */
[----:B------:R-:W-:-:S02]  /*9120*/  IMAD R57, R57, 0x24c, RZ ;  /* 0x0000024c39397824 */ /* 0x000fc400078e02ff */
[----:B------:R-:W4:Y:S04]  /*9130*/  LDG.E.U16 R44, desc[UR4][R44.64] ;  /* 0x000000042c2c7981 */ /* 0x000f28000c1e1500 */
[----:B------:R-:W0:Y:S01]  /*9140*/  LDC R56, c[0x0][0x248] ;  /* 0x00009200ff387b82 */ /* 0x000e220000000800 */
[----:B------:R1:W4:Y:S04]  /*9150*/  LDG.E.U16 R43, desc[UR4][R48.64] ;  /* 0x00000004302b7981 */ /* 0x000328000c1e1500 */
[----:B------:R1:W4:Y:S03]  /*9160*/  LDG.E.U16 R45, desc[UR4][R46.64] ;  /* 0x000000042e2d7981 */ /* 0x000326000c1e1500 */
[----:B------:R-:W0:Y:S01]  /*9170*/  LDC R54, c[0x0][0x248] ;  /* 0x00009200ff367b82 */ /* 0x000e220000000800 */
[----:B-1----:R-:W-:Y:S01]  /*9180*/  IMAD R49, R52, 0x125, RZ ;  /* 0x0000012534317824 */ /* 0x002fe200078e02ff */
[----:B------:R-:W-:-:S02]  /*9190*/  IADD3 R52, P1, R53, R120, RZ ;  /* 0x0000007835347210 */ /* 0x000fc40007f3e0ff */
[----:B------:R-:W-:-:S04]  /*91a0*/  IADD3 R46, P0, R50, R120, RZ ;  /* 0x00000078322e7210 */ /* 0x000fc80007f1e0ff */
[----:B------:R-:W1:Y:S01]  /*91b0*/  LDC R60, c[0x0][0x248] ;  /* 0x00009200ff3c7b82 */ /* 0x000e620000000800 */
[-C--:B------:R-:W-:Y:S02]  /*91c0*/  IADD3 R48, P2, R57, R120.reuse, RZ ;  /* 0x0000007839307210 */ /* 0x080fe40007f5e0ff */
[-C--:B------:R-:W-:Y:S02]  /*91d0*/  LEA.HI.X.SX32 R47, R223, R121.reuse, 0x1, P0 ;  /* 0x00000079df2f7211 */ /* 0x080fe400000f0eff */
[----:B------:R-:W-:Y:S02]  /*91e0*/  IADD3 R50, P0, R61, R120, RZ ;  /* 0x000000783d327210 */ /* 0x000fe40007f1e0ff */
[-C--:B------:R-:W-:Y:S01]  /*91f0*/  LEA.HI.X.SX32 R53, R49, R121.reuse, 0x1, P1 ;  /* 0x0000007931357211 */ /* 0x080fe200008f0eff */
[----:B0-----:R-:W-:Y:S01]  /*9200*/  IMAD R56, R56, 0x256, RZ ;  /* 0x0000025638387824 */ /* 0x001fe200078e02ff */
[-C--:B------:R-:W-:Y:S01]  /*9210*/  LEA.HI.X.SX32 R49, R51, R121.reuse, 0x1, P2 ;  /* 0x0000007933317211 */ /* 0x080fe200010f0eff */
[----:B------:R-:W0:Y:S01]  /*9220*/  LDC R61, c[0x0][0x248] ;  /* 0x00009200ff3d7b82 */ /* 0x000e220000000800 */
[----:B------:R-:W-:Y:S01]  /*9230*/  LEA.HI.X.SX32 R51, R64, R121, 0x1, P0 ;  /* 0x0000007940337211 */ /* 0x000fe200000f0eff */
[----:B------:R-:W4:Y:S01]  /*9240*/  LDG.E.U16 R46, desc[UR4][R46.64] ;  /* 0x000000042e2e7981 */ /* 0x000f22000c1e1500 */
[----:B------:R-:W-:-:S03]  /*9250*/  IMAD R54, R54, 0x258, RZ ;  /* 0x0000025836367824 */ /* 0x000fc600078e02ff */
[----:B------:R-:W4:Y:S02]  /*9260*/  LDG.E.U16 R48, desc[UR4][R48.64] ;  /* 0x0000000430307981 */ /* 0x000f24000c1e1500 */
[----:B------:R-:W1:Y:S02]  /*9270*/  LDC R64, c[0x0][0x248] ;  /* 0x00009200ff407b82 */ /* 0x000e640000000800 */
[----:B------:R-:W4:Y:S04]  /*9280*/  LDG.E.U16 R47, desc[UR4][R52.64] ;  /* 0x00000004342f7981 */ /* 0x000f28000c1e1500 */
[----:B------:R0:W4:Y:S01]  /*9290*/  LDG.E.U16 R49, desc[UR4][R50.64] ;  /* 0x0000000432317981 */ /* 0x000122000c1e1500 */
[----:B------:R-:W-:Y:S01]  /*92a0*/  IMAD R59, R59, 0x25e, RZ ;  /* 0x0000025e3b3b7824 */ /* 0x000fe200078e02ff */
[----:B------:R-:W3:Y:S01]  /*92b0*/  LDC R139, c[0x0][0x248] ;  /* 0x00009200ff8b7b82 */ /* 0x000ee20000000800 */
[-C--:B0-----:R-:W-:Y:S01]  /*92c0*/  IADD3 R50, P0, R56, R120.reuse, RZ ;  /* 0x0000007838327210 */ /* 0x081fe20007f1e0ff */
[----:B------:R-:W-:Y:S01]  /*92d0*/  IMAD R123, R123, 0x144, RZ ;  /* 0x000001447b7b7824 */ /* 0x000fe200078e02ff */
[-C--:B------:R-:W-:Y:S01]  /*92e0*/  IADD3 R56, P1, R54, R120.reuse, RZ ;  /* 0x0000007836387210 */ /* 0x080fe20007f3e0ff */
[----:B------:R-:W-:Y:S01]  /*92f0*/  IMAD R249, R249, 0x184, RZ ;  /* 0x00000184f9f97824 */ /* 0x000fe200078e02ff */
[----:B------:R-:W-:-:S03]  /*9300*/  IADD3 R54, P2, R69, R120, RZ ;  /* 0x0000007845367210 */ /* 0x000fc60007f5e0ff */
[----:B------:R-:W0:Y:S01]  /*9310*/  LDC R143, c[0x0][0x248] ;  /* 0x00009200ff8f7b82 */ /* 0x000e220000000800 */
[----:B------:R-:W-:-:S07]  /*9320*/  LEA.HI.X.SX32 R51, R66, R121, 0x1, P0 ;  /* 0x0000007942337211 */ /* 0x000fce00000f0eff */
[----:B------:R-:W0:Y:S01]  /*9330*/  LDC R69, c[0x0][0x248] ;  /* 0x00009200ff457b82 */ /* 0x000e220000000800 */
[-C--:B------:R-:W-:Y:S01]  /*9340*/  IADD3 R52, P0, R70, R120.reuse, RZ ;  /* 0x0000007846347210 */ /* 0x080fe20007f1e0ff */
[----:B------:R-:W-:Y:S01]  /*9350*/  IMAD R61, R61, 0x266, RZ ;  /* 0x000002663d3d7824 */ /* 0x000fe200078e02ff */
[-C--:B------:R-:W-:Y:S01]  /*9360*/  LEA.HI.X.SX32 R57, R55, R121.reuse, 0x1, P1 ;  /* 0x0000007937397211 */ /* 0x080fe200008f0eff */
[----:B-1----:R-:W-:Y:S01]  /*9370*/  IMAD R64, R64, 0x268, RZ ;  /* 0x0000026840407824 */ /* 0x002fe200078e02ff */
[-C--:B------:R-:W-:Y:S01]  /*9380*/  LEA.HI.X.SX32 R53, R72, R121.reuse, 0x1, P0 ;  /* 0x0000007948357211 */ /* 0x080fe200000f0eff */
[----:B------:R-:W4:Y:S02]  /*9390*/  LDG.E.U16 R50, desc[UR4][R50.64] ;  /* 0x0000000432327981 */ /* 0x000f24000c1e1500 */
[----:B------:R-:W1:Y:S01]  /*93a0*/  LDC R66, c[0x0][0x248] ;  /* 0x00009200ff427b82 */ /* 0x000e620000000800 */
[----:B------:R-:W-:Y:S01]  /*93b0*/  LEA.HI.X.SX32 R55, R58, R121, 0x1, P2 ;  /* 0x000000793a377211 */ /* 0x000fe200010f0eff */
[----:B------:R-:W4:Y:S06]  /*93c0*/  LDG.E.U16 R52, desc[UR4][R52.64] ;  /* 0x0000000434347981 */ /* 0x000f2c000c1e1500 */
[----:B------:R-:W1:Y:S01]  /*93d0*/  LDC R72, c[0x0][0x248] ;  /* 0x00009200ff487b82 */ /* 0x000e620000000800 */
[----:B------:R0:W4:Y:S04]  /*93e0*/  LDG.E.U16 R51, desc[UR4][R56.64] ;  /* 0x0000000438337981 */ /* 0x000128000c1e1500 */
[----:B------:R0:W4:Y:S02]  /*93f0*/  LDG.E.U16 R53, desc[UR4][R54.64] ;  /* 0x0000000436357981 */ /* 0x000124000c1e1500 */
[----:B0-----:R-:W-:Y:S01]  /*9400*/  IMAD R69, R69, 0x135, RZ ;  /* 0x0000013545457824 */ /* 0x001fe200078e02ff */
[----:B------:R-:W0:Y:S01]  /*9410*/  LDC R70, c[0x0][0x248] ;  /* 0x00009200ff467b82 */ /* 0x000e220000000800 */
[----:B------:R-:W-:Y:S01]  /*9420*/  IMAD R57, R60, 0x133, RZ ;  /* 0x000001333c397824 */ /* 0x000fe200078e02ff */
[----:B------:R-:W-:-:S02]  /*9430*/  IADD3 R60, P1, R61, R120, RZ ;  /* 0x000000783d3c7210 */ /* 0x000fc40007f3e0ff */
[-C--:B------:R-:W-:Y:S02]  /*9440*/  IADD3 R54, P0, R59, R120.reuse, RZ ;  /* 0x000000783b367210 */ /* 0x080fe40007f1e0ff */
[-C--:B------:R-:W-:Y:S02]  /*9450*/  IADD3 R56, P2, R64, R120.reuse, RZ ;  /* 0x0000007840387210 */ /* 0x080fe40007f5e0ff */
[----:B------:R-:W2:Y:S01]  /*9460*/  LDC R145, c[0x0][0x248] ;  /* 0x00009200ff917b82 */ /* 0x000ea20000000800 */
[-C--:B------:R-:W-:Y:S02]  /*9470*/  LEA.HI.X.SX32 R55, R65, R121.reuse, 0x1, P0 ;  /* 0x0000007941377211 */ /* 0x080fe400000f0eff */
[-C--:B------:R-:W-:Y:S02]  /*9480*/  IADD3 R58, P0, R68, R120.reuse, RZ ;  /* 0x00000078443a7210 */ /* 0x080fe40007f1e0ff */
[-C--:B------:R-:W-:Y:S01]  /*9490*/  LEA.HI.X.SX32 R61, R57, R121.reuse, 0x1, P1 ;  /* 0x00000079393d7211 */ /* 0x080fe200008f0eff */
[----:B-1----:R-:W-:Y:S01]  /*94a0*/  IMAD R72, R72, 0x26e, RZ ;  /* 0x0000026e48487824 */ /* 0x002fe200078e02ff */
[-C--:B------:R-:W-:Y:S01]  /*94b0*/  LEA.HI.X.SX32 R57, R227, R121.reuse, 0x1, P2 ;  /* 0x00000079e3397211 */ /* 0x080fe200010f0eff */
[----:B------:R-:W4:Y:S01]  /*94c0*/  LDG.E.U16 R54, desc[UR4][R54.64] ;  /* 0x0000000436367981 */ /* 0x000f22000c1e1500 */
[----:B------:R-:W-:Y:S01]  /*94d0*/  LEA.HI.X.SX32 R59, R69, R121, 0x1, P0 ;  /* 0x00000079453b7211 */ /* 0x000fe200000f0eff */
[----:B------:R-:W-:Y:S01]  /*94e0*/  IMAD R65, R79, 0x278, RZ ;  /* 0x000002784f417824 */ /* 0x000fe200078e02ff */
[----:B------:R-:W1:Y:S01]  /*94f0*/  LDC R69, c[0x0][0x248] ;  /* 0x00009200ff457b82 */ /* 0x000e620000000800 */
[----:B------:R-:W4:Y:S01]  /*9500*/  LDG.E.U16 R56, desc[UR4][R56.64] ;  /* 0x0000000438387981 */ /* 0x000f22000c1e1500 */
[----:B------:R-:W-:-:S03]  /*9510*/  IADD3 R64, P1, R72, R120, RZ ;  /* 0x0000007848407210 */ /* 0x000fc60007f3e0ff */
[----:B------:R-:W4:Y:S03]  /*9520*/  LDG.E.U16 R55, desc[UR4][R60.64] ;  /* 0x000000043c377981 */ /* 0x000f26000c1e1500 */
[----:B------:R-:W3:Y:S01]  /*9530*/  LDC R72, c[0x0][0x248] ;  /* 0x00009200ff487b82 */ /* 0x000ee20000000800 */
[----:B------:R0:W4:Y:S01]  /*9540*/  LDG.E.U16 R57, desc[UR4][R58.64] ;  /* 0x000000043a397981 */ /* 0x000122000c1e1500 */
[----:B------:R-:W-:-:S06]  /*9550*/  IMAD R68, R80, 0x13b, RZ ;  /* 0x0000013b50447824 */ /* 0x000fcc00078e02ff */
[----:B------:R-:W2:Y:S01]  /*9560*/  LDC R79, c[0x0][0x248] ;  /* 0x00009200ff4f7b82 */ /* 0x000ea20000000800 */
[----:B0-----:R-:W-:-:S07]  /*9570*/  IMAD R58, R66, 0x26c, RZ ;  /* 0x0000026c423a7824 */ /* 0x001fce00078e02ff */
[----:B------:R-:W0:Y:S01]  /*9580*/  LDC R66, c[0x0][0x248] ;  /* 0x00009200ff427b82 */ /* 0x000e220000000800 */
[----:B------:R-:W-:Y:S01]  /*9590*/  IMAD R60, R78, 0x276, RZ ;  /* 0x000002764e3c7824 */ /* 0x000fe200078e02ff */
[----:B------:R-:W-:Y:S01]  /*95a0*/  IADD3 R58, P0, R58, R120, RZ ;  /* 0x000000783a3a7210 */ /* 0x000fe20007f1e0ff */
[----:B------:R-:W-:-:S03]  /*95b0*/  IMAD R61, R74, 0x137, RZ ;  /* 0x000001374a3d7824 */ /* 0x000fc600078e02ff */
[-C--:B------:R-:W-:Y:S02]  /*95c0*/  LEA.HI.X.SX32 R59, R62, R121.reuse, 0x1, P0 ;  /* 0x000000793e3b7211 */ /* 0x080fe400000f0eff */
[----:B------:R-:W5:Y:S01]  /*95d0*/  LDC R74, c[0x0][0x248] ;  /* 0x00009200ff4a7b82 */ /* 0x000f620000000800 */
[-C--:B------:R-:W-:Y:S02]  /*95e0*/  IADD3 R60, P0, R60, R120.reuse, RZ ;  /* 0x000000783c3c7210 */ /* 0x080fe40007f1e0ff */
[----:B------:R-:W-:Y:S01]  /*95f0*/  IADD3 R62, P2, R65, R120, RZ ;  /* 0x00000078413e7210 */ /* 0x000fe20007f5e0ff */
[----:B-1----:R-:W-:Y:S01]  /*9600*/  IMAD R69, R69, 0x27a, RZ ;  /* 0x0000027a45457824 */ /* 0x002fe200078e02ff */
[-C--:B------:R-:W-:Y:S01]  /*9610*/  LEA.HI.X.SX32 R65, R61, R121.reuse, 0x1, P1 ;  /* 0x000000793d417211 */ /* 0x080fe200008f0eff */
[----:B------:R-:W4:Y:S02]  /*9620*/  LDG.E.U16 R58, desc[UR4][R58.64] ;  /* 0x000000043a3a7981 */ /* 0x000f24000c1e1500 */
[----:B------:R-:W1:Y:S01]  /*9630*/  LDC R80, c[0x0][0x248] ;  /* 0x00009200ff507b82 */ /* 0x000e620000000800 */
[----:B------:R-:W-:-:S02]  /*9640*/  LEA.HI.X.SX32 R61, R68, R121, 0x1, P0 ;  /* 0x00000079443d7211 */ /* 0x000fc400000f0eff */
[----:B------:R-:W-:-:S03]  /*9650*/  LEA.HI.X.SX32 R63, R63, R121, 0x1, P2 ;  /* 0x000000793f3f7211 */ /* 0x000fc600010f0eff */
[----:B------:R-:W4:Y:S02]  /*9660*/  LDG.E.U16 R60, desc[UR4][R60.64] ;  /* 0x000000043c3c7981 */ /* 0x000f24000c1e1500 */
[----:B------:R-:W1:Y:S02]  /*9670*/  LDC R78, c[0x0][0x248] ;  /* 0x00009200ff4e7b82 */ /* 0x000e640000000800 */
[----:B------:R0:W4:Y:S04]  /*9680*/  LDG.E.U16 R59, desc[UR4][R64.64] ;  /* 0x00000004403b7981 */ /* 0x000128000c1e1500 */
[----:B------:R3:W4:Y:S02]  /*9690*/  LDG.E.U16 R61, desc[UR4][R62.64] ;  /* 0x000000043e3d7981 */ /* 0x000724000c1e1500 */
[----:B------:R-:W4:Y:S01]  /*96a0*/  LDC R155, c[0x0][0x248] ;  /* 0x00009200ff9b7b82 */ /* 0x000f220000000800 */
[----:B0-----:R-:W-:-:S02]  /*96b0*/  IMAD R64, R66, 0x27e, RZ ;  /* 0x0000027e42407824 */ /* 0x001fc400078e02ff */
[----:B------:R-:W-:-:S05]  /*96c0*/  IMAD R66, R81, 0x286, RZ ;  /* 0x0000028651427824 */ /* 0x000fca00078e02ff */
[----:B------:R-:W0:Y:S01]  /*96d0*/  LDC R153, c[0x0][0x248] ;  /* 0x00009200ff997b82 */ /* 0x000e220000000800 */
[----:B---3--:R-:W-:Y:S01]  /*96e0*/  IMAD R63, R70, 0x13d, RZ ;  /* 0x0000013d463f7824 */ /* 0x008fe200078e02ff */
[-C--:B------:R-:W-:Y:S01]  /*96f0*/  IADD3 R62, P0, R69, R120.reuse, RZ ;  /* 0x00000078453e7210 */ /* 0x080fe20007f1e0ff */
[----:B------:R-:W-:Y:S01]  /*9700*/  IMAD R65, R76, 0x13f, RZ ;  /* 0x0000013f4c417824 */ /* 0x000fe200078e02ff */
[-C--:B------:R-:W-:Y:S01]  /*9710*/  IADD3 R68, P1, R73, R120.reuse, RZ ;  /* 0x0000007849447210 */ /* 0x080fe20007f3e0ff */
[----:B------:R-:W-:Y:S01]  /*9720*/  IMAD R70, R72, 0x143, RZ ;  /* 0x0000014348467824 */ /* 0x000fe200078e02ff */
[-C--:B------:R-:W-:Y:S02]  /*9730*/  IADD3 R64, P2, R64, R120.reuse, RZ ;  /* 0x0000007840407210 */ /* 0x080fe40007f5e0ff */
[----:B------:R-:W-:Y:S01]  /*9740*/  LEA.HI.X.SX32 R63, R63, R121, 0x1, P0 ;  /* 0x000000793f3f7211 */ /* 0x000fe200000f0eff */
[----:B------:R-:W3:Y:S01]  /*9750*/  LDC R81, c[0x0][0x248] ;  /* 0x00009200ff517b82 */ /* 0x000ee20000000800 */
[----:B------:R-:W-:-:S02]  /*9760*/  IADD3 R66, P0, R66, R120, RZ ;  /* 0x0000007842427210 */ /* 0x000fc40007f1e0ff */
[-C--:B------:R-:W-:Y:S01]  /*9770*/  LEA.HI.X.SX32 R69, R67, R121.reuse, 0x1, P1 ;  /* 0x0000007943457211 */ /* 0x080fe200008f0eff */
[----:B-----5:R-:W-:Y:S01]  /*9780*/  IMAD R74, R74, 0x288, RZ ;  /* 0x000002884a4a7824 */ /* 0x020fe200078e02ff */
[-C--:B------:R-:W-:Y:S01]  /*9790*/  LEA.HI.X.SX32 R65, R65, R121.reuse, 0x1, P2 ;  /* 0x0000007941417211 */ /* 0x080fe200010f0eff */
[----:B------:R-:W5:Y:S01]  /*97a0*/  LDG.E.U16 R62, desc[UR4][R62.64] ;  /* 0x000000043e3e7981 */ /* 0x000f62000c1e1500 */
[----:B------:R-:W-:Y:S01]  /*97b0*/  LEA.HI.X.SX32 R67, R70, R121, 0x1, P0 ;  /* 0x0000007946437211 */ /* 0x000fe200000f0eff */
[----:B------:R-:W0:Y:S01]  /*97c0*/  LDC R76, c[0x0][0x248] ;  /* 0x00009200ff4c7b82 */ /* 0x000e220000000800 */
[----:B--2---:R-:W-:Y:S01]  /*97d0*/  IMAD R72, R79, 0x28a, RZ ;  /* 0x0000028a4f487824 */ /* 0x004fe200078e02ff */
[----:B------:R-:W2:Y:S01]  /*97e0*/  LDG.E.U16 R64, desc[UR4][R64.64] ;  /* 0x0000000440407981 */ /* 0x000ea2000c1e1500 */
[----:B------:R-:W-:-:S03]  /*97f0*/  IMAD R70, R85, 0x28e, RZ ;  /* 0x0000028e55467824 */ /* 0x000fc600078e02ff */
[----:B------:R1:W2:Y:S01]  /*9800*/  LDG.E.U16 R63, desc[UR4][R68.64] ;  /* 0x00000004443f7981 */ /* 0x0002a2000c1e1500 */
[----:B------:R-:W-:Y:S01]  /*9810*/  IADD3 R72, P1, R72, R120, RZ ;  /* 0x0000007848487210 */ /* 0x000fe20007f3e0ff */
[----:B------:R-:W0:Y:S02]  /*9820*/  LDC R79, c[0x0][0x248] ;  /* 0x00009200ff4f7b82 */ /* 0x000e240000000800 */
[----:B------:R1:W5:Y:S02]  /*9830*/  LDG.E.U16 R65, desc[UR4][R66.64] ;  /* 0x0000000442417981 */ /* 0x000364000c1e1500 */
[----:B-1----:R-:W-:-:S04]  /*9840*/  IMAD R68, R80, 0x28c, RZ ;  /* 0x0000028c50447824 */ /* 0x002fc800078e02ff */
[----:B------:R-:W1:Y:S01]  /*9850*/  LDC R85, c[0x0][0x248] ;  /* 0x00009200ff557b82 */ /* 0x000e620000000800 */
[----:B------:R-:W-:Y:S01]  /*9860*/  IMAD R69, R84, 0x145, RZ ;  /* 0x0000014554457824 */ /* 0x000fe200078e02ff */
[-C--:B------:R-:W-:Y:S01]  /*9870*/  IADD3 R66, P0, R74, R120.reuse, RZ ;  /* 0x000000784a427210 */ /* 0x080fe20007f1e0ff */
[----:B------:R-:W-:Y:S01]  /*9880*/  IMAD R74, R89, 0x147, RZ ;  /* 0x00000147594a7824 */ /* 0x000fe200078e02ff */
[-C--:B------:R-:W-:Y:S02]  /*9890*/  IADD3 R68, P2, R68, R120.reuse, RZ ;  /* 0x0000007844447210 */ /* 0x080fe40007f5e0ff */
[-C--:B------:R-:W-:Y:S02]  /*98a0*/  LEA.HI.X.SX32 R67, R123, R121.reuse, 0x1, P0 ;  /* 0x000000797b437211 */ /* 0x080fe400000f0eff */
[----:B------:R-:W1:Y:S01]  /*98b0*/  LDC R80, c[0x0][0x248] ;  /* 0x00009200ff507b82 */ /* 0x000e620000000800 */
[----:B------:R-:W-:Y:S02]  /*98c0*/  IADD3 R70, P0, R70, R120, RZ ;  /* 0x0000007846467210 */ /* 0x000fe40007f1e0ff */
[-C--:B------:R-:W-:Y:S01]  /*98d0*/  LEA.HI.X.SX32 R73, R69, R121.reuse, 0x1, P1 ;  /* 0x0000007945497211 */ /* 0x080fe200008f0eff */
[----:B------:R-:W-:Y:S01]  /*98e0*/  IMAD R78, R78, 0x296, RZ ;  /* 0x000002964e4e7824 */ /* 0x000fe200078e02ff */
[-C--:B------:R-:W-:Y:S01]  /*98f0*/  LEA.HI.X.SX32 R69, R71, R121.reuse, 0x1, P2 ;  /* 0x0000007947457211 */ /* 0x080fe200010f0eff */
[----:B------:R-:W2:Y:S01]  /*9900*/  LDG.E.U16 R66, desc[UR4][R66.64] ;  /* 0x0000000442427981 */ /* 0x000ea2000c1e1500 */
[----:B------:R-:W-:Y:S01]  /*9910*/  LEA.HI.X.SX32 R71, R74, R121, 0x1, P0 ;  /* 0x000000794a477211 */ /* 0x000fe200000f0eff */
[----:B------:R-:W1:Y:S02]  /*9920*/  LDC R84, c[0x0][0x248] ;  /* 0x00009200ff547b82 */ /* 0x000e640000000800 */
[----:B------:R-:W2:Y:S01]  /*9930*/  LDG.E.U16 R68, desc[UR4][R68.64] ;  /* 0x0000000444447981 */ /* 0x000ea2000c1e1500 */
[----:B------:R-:W-:-:S03]  /*9940*/  IMAD R74, R86, 0x29c, RZ ;  /* 0x0000029c564a7824 */ /* 0x000fc600078e02ff */
[----:B------:R3:W2:Y:S02]  /*9950*/  LDG.E.U16 R67, desc[UR4][R72.64] ;  /* 0x0000000448437981 */ /* 0x0006a4000c1e1500 */
[----:B------:R-:W1:Y:S02]  /*9960*/  LDC R89, c[0x0][0x248] ;  /* 0x00009200ff597b82 */ /* 0x000e640000000800 */
[----:B------:R0:W2:Y:S06]  /*9970*/  LDG.E.U16 R69, desc[UR4][R70.64] ;  /* 0x0000000446457981 */ /* 0x0000ac000c1e1500 */
[----:B------:R-:W1:Y:S01]  /*9980*/  LDC R123, c[0x0][0x248] ;  /* 0x00009200ff7b7b82 */ /* 0x000e620000000800 */
[----:B---3--:R-:W-:-:S02]  /*9990*/  IMAD R72, R88, 0x29a, RZ ;  /* 0x0000029a58487824 */ /* 0x008fc400078e02ff */
[----:B0-----:R-:W-:Y:S01]  /*99a0*/  IMAD R71, R81, 0x14b, RZ ;  /* 0x0000014b51477824 */ /* 0x001fe200078e02ff */
[----:B------:R-:W-:-:S04]  /*99b0*/  IADD3 R70, P0, R78, R120, RZ ;  /* 0x000000784e467210 */ /* 0x000fc80007f1e0ff */
[----:B------:R-:W0:Y:S01]  /*99c0*/  LDC R81, c[0x0][0x248] ;  /* 0x00009200ff517b82 */ /* 0x000e220000000800 */
[----:B------:R-:W-:Y:S01]  /*99d0*/  IMAD R73, R92, 0x14d, RZ ;  /* 0x0000014d5c497824 */ /* 0x000fe200078e02ff */
[-C--:B------:R-:W-:Y:S01]  /*99e0*/  LEA.HI.X.SX32 R71, R71, R121.reuse, 0x1, P0 ;  /* 0x0000007947477211 */ /* 0x080fe200000f0eff */
[----:B------:R-:W-:Y:S01]  /*99f0*/  IMAD R76, R76, 0x298, RZ ;  /* 0x000002984c4c7824 */ /* 0x000fe200078e02ff */
[-C--:B------:R-:W-:Y:S02]  /*9a00*/  IADD3 R72, P0, R72, R120.reuse, RZ ;  /* 0x0000007848487210 */ /* 0x080fe40007f1e0ff */
[-C--:B------:R-:W-:Y:S01]  /*9a10*/  IADD3 R74, P2, R74, R120.reuse, RZ ;  /* 0x000000784a4a7210 */ /* 0x080fe20007f5e0ff */
[----:B------:R-:W3:Y:S01]  /*9a20*/  LDG.E.U16 R70, desc[UR4][R70.64] ;  /* 0x0000000446467981 */ /* 0x000ee2000c1e1500 */
[----:B------:R-:W-:Y:S01]  /*9a30*/  LEA.HI.X.SX32 R73, R73, R121, 0x1, P0 ;  /* 0x0000007949497211 */ /* 0x000fe200000f0eff */
[----:B------:R-:W0:Y:S01]  /*9a40*/  LDC R86, c[0x0][0x248] ;  /* 0x00009200ff567b82 */ /* 0x000e220000000800 */
[----:B------:R-:W-:-:S02]  /*9a50*/  IADD3 R76, P1, R76, R120, RZ ;  /* 0x000000784c4c7210 */ /* 0x000fc40007f3e0ff */
[-C--:B------:R-:W-:Y:S01]  /*9a60*/  LEA.HI.X.SX32 R75, R75, R121.reuse, 0x1, P2 ;  /* 0x000000794b4b7211 */ /* 0x080fe200010f0eff */
[----:B------:R-:W2:Y:S01]  /*9a70*/  LDG.E.U16 R72, desc[UR4][R72.64] ;  /* 0x0000000448487981 */ /* 0x000ea2000c1e1500 */
[----:B------:R-:W-:Y:S01]  /*9a80*/  LEA.HI.X.SX32 R77, R77, R121, 0x1, P1 ;  /* 0x000000794d4d7211 */ /* 0x000fe200008f0eff */
[----:B------:R-:W-:Y:S02]  /*9a90*/  IMAD R78, R90, 0x2aa, RZ ;  /* 0x000002aa5a4e7824 */ /* 0x000fe400078e02ff */
[----:B-1----:R-:W-:Y:S01]  /*9aa0*/  IMAD R123, R123, 0x154, RZ ;  /* 0x000001547b7b7824 */ /* 0x002fe200078e02ff */
[----:B------:R-:W1:Y:S01]  /*9ab0*/  LDC R88, c[0x0][0x248] ;  /* 0x00009200ff587b82 */ /* 0x000e620000000800 */
[----:B------:R0:W2:Y:S04]  /*9ac0*/  LDG.E.U16 R71, desc[UR4][R76.64] ;  /* 0x000000044c477981 */ /* 0x0000a8000c1e1500 */
[----:B------:R0:W2:Y:S03]  /*9ad0*/  LDG.E.U16 R73, desc[UR4][R74.64] ;  /* 0x000000044a497981 */ /* 0x0000a6000c1e1500 */
[----:B------:R-:W1:Y:S01]  /*9ae0*/  LDC R90, c[0x0][0x248] ;  /* 0x00009200ff5a7b82 */ /* 0x000e620000000800 */
[----:B0-----:R-:W-:-:S02]  /*9af0*/  IMAD R76, R84, 0x2a8, RZ ;  /* 0x000002a8544c7824 */ /* 0x001fc400078e02ff */
[----:B------:R-:W-:-:S05]  /*9b00*/  IMAD R74, R79, 0x29e, RZ ;  /* 0x0000029e4f4a7824 */ /* 0x000fca00078e02ff */
[----:B------:R-:W0:Y:S01]  /*9b10*/  LDC R92, c[0x0][0x248] ;  /* 0x00009200ff5c7b82 */ /* 0x000e220000000800 */
[----:B------:R-:W-:Y:S02]  /*9b20*/  IMAD R75, R80, 0x14f, RZ ;  /* 0x0000014f504b7824 */ /* 0x000fe400078e02ff */
[----:B------:R-:W-:Y:S01]  /*9b30*/  IMAD R80, R85, 0x2a6, RZ ;  /* 0x000002a655507824 */ /* 0x000fe200078e02ff */
[-C--:B------:R-:W-:Y:S01]  /*9b40*/  IADD3 R74, P0, R74, R120.reuse, RZ ;  /* 0x000000784a4a7210 */ /* 0x080fe20007f1e0ff */
[----:B------:R-:W-:Y:S01]  /*9b50*/  IMAD R77, R89, 0x153, RZ ;  /* 0x00000153594d7824 */ /* 0x000fe200078e02ff */
[-C--:B------:R-:W-:Y:S01]  /*9b60*/  IADD3 R76, P2, R76, R120.reuse, RZ ;  /* 0x000000784c4c7210 */ /* 0x080fe20007f5e0ff */
[----:B------:R-:W-:Y:S01]  /*9b70*/  IMAD R79, R81, 0x155, RZ ;  /* 0x00000155514f7824 */ /* 0x000fe200078e02ff */
[----:B------:R-:W-:Y:S01]  /*9b80*/  IADD3 R80, P1, R80, R120, RZ ;  /* 0x0000007850507210 */ /* 0x000fe20007f3e0ff */
[----:B------:R-:W1:Y:S01]  /*9b90*/  LDC R89, c[0x0][0x248] ;  /* 0x00009200ff597b82 */ /* 0x000e620000000800 */
[----:B------:R-:W-:-:S02]  /*9ba0*/  LEA.HI.X.SX32 R75, R75, R121, 0x1, P0 ;  /* 0x000000794b4b7211 */ /* 0x000fc400000f0eff */
[----:B------:R-:W-:Y:S02]  /*9bb0*/  IADD3 R78, P0, R78, R120, RZ ;  /* 0x000000784e4e7210 */ /* 0x000fe40007f1e0ff */
[-C--:B------:R-:W-:Y:S01]  /*9bc0*/  LEA.HI.X.SX32 R81, R77, R121.reuse, 0x1, P1 ;  /* 0x000000794d517211 */ /* 0x080fe200008f0eff */
[----:B------:R-:W2:Y:S01]  /*9bd0*/  LDG.E.U16 R74, desc[UR4][R74.64] ;  /* 0x000000044a4a7981 */ /* 0x000ea2000c1e1500 */
[-C--:B------:R-:W-:Y:S01]  /*9be0*/  LEA.HI.X.SX32 R77, R123, R121.reuse, 0x1, P2 ;  /* 0x000000797b4d7211 */ /* 0x080fe200010f0eff */
[----:B------:R-:W4:Y:S01]  /*9bf0*/  LDC R147, c[0x0][0x248] ;  /* 0x00009200ff937b82 */ /* 0x000f220000000800 */
[----:B------:R-:W-:-:S03]  /*9c00*/  LEA.HI.X.SX32 R79, R79, R121, 0x1, P0 ;  /* 0x000000794f4f7211 */ /* 0x000fc600000f0eff */
[----:B------:R-:W2:Y:S01]  /*9c10*/  LDG.E.U16 R76, desc[UR4][R76.64] ;  /* 0x000000044c4c7981 */ /* 0x000ea2000c1e1500 */
[----:B------:R-:W-:-:S03]  /*9c20*/  IMAD R84, R93, 0x2ae, RZ ;  /* 0x000002ae5d547824 */ /* 0x000fc600078e02ff */
[----:B------:R0:W2:Y:S01]  /*9c30*/  LDG.E.U16 R75, desc[UR4][R80.64] ;  /* 0x00000004504b7981 */ /* 0x0000a2000c1e1500 */
[----:B------:R-:W-:Y:S01]  /*9c40*/  IMAD R85, R99, 0x2b8, RZ ;  /* 0x000002b863557824 */ /* 0x000fe200078e02ff */
[----:B------:R-:W1:Y:S02]  /*9c50*/  LDC R93, c[0x0][0x248] ;  /* 0x00009200ff5d7b82 */ /* 0x000e640000000800 */
[----:B------:R0:W2:Y:S02]  /*9c60*/  LDG.E.U16 R77, desc[UR4][R78.64] ;  /* 0x000000044e4d7981 */ /* 0x0000a4000c1e1500 */
[----:B0-----:R-:W-:Y:S01]  /*9c70*/  IMAD R80, R97, 0x2b6, RZ ;  /* 0x000002b661507824 */ /* 0x001fe200078e02ff */
[----:B------:R-:W-:Y:S01]  /*9c80*/  IADD3 R84, P1, R84, R120, RZ ;  /* 0x0000007854547210 */ /* 0x000fe20007f3e0ff */
[----:B------:R-:W-:Y:S02]  /*9c90*/  IMAD R81, R94, 0x157, RZ ;  /* 0x000001575e517824 */ /* 0x000fe400078e02ff */
[----:B------:R-:W0:Y:S01]  /*9ca0*/  LDC R99, c[0x0][0x248] ;  /* 0x00009200ff637b82 */ /* 0x000e220000000800 */
[----:B------:R-:W-:-:S05]  /*9cb0*/  IMAD R78, R86, 0x2ac, RZ ;  /* 0x000002ac564e7824 */ /* 0x000fca00078e02ff */
[-C--:B------:R-:W-:Y:S01]  /*9cc0*/  IADD3 R78, P0, R78, R120.reuse, RZ ;  /* 0x000000784e4e7210 */ /* 0x080fe20007f1e0ff */
[----:B------:R-:W-:Y:S01]  /*9cd0*/  IMAD R86, R100, 0x15b, RZ ;  /* 0x0000015b64567824 */ /* 0x000fe200078e02ff */
[----:B------:R-:W0:Y:S02]  /*9ce0*/  LDC R94, c[0x0][0x248] ;  /* 0x00009200ff5e7b82 */ /* 0x000e240000000800 */
[-C--:B------:R-:W-:Y:S02]  /*9cf0*/  LEA.HI.X.SX32 R79, R82, R121.reuse, 0x1, P0 ;  /* 0x00000079524f7211 */ /* 0x080fe400000f0eff */
[-C--:B------:R-:W-:Y:S02]  /*9d00*/  IADD3 R80, P0, R80, R120.reuse, RZ ;  /* 0x0000007850507210 */ /* 0x080fe40007f1e0ff */
[----:B------:R-:W-:Y:S01]  /*9d10*/  IADD3 R82, P2, R85, R120, RZ ;  /* 0x0000007855527210 */ /* 0x000fe20007f5e0ff */
[----:B------:R-:W2:Y:S01]  /*9d20*/  LDG.E.U16 R78, desc[UR4][R78.64] ;  /* 0x000000044e4e7981 */ /* 0x000ea2000c1e1500 */
[-C--:B------:R-:W-:Y:S01]  /*9d30*/  LEA.HI.X.SX32 R85, R81, R121.reuse, 0x1, P1 ;  /* 0x0000007951557211 */ /* 0x080fe200008f0eff */
[----:B------:R-:W0:Y:S01]  /*9d40*/  LDC R100, c[0x0][0x248] ;  /* 0x00009200ff647b82 */ /* 0x000e220000000800 */
[----:B------:R-:W-:-:S02]  /*9d50*/  LEA.HI.X.SX32 R81, R86, R121, 0x1, P0 ;  /* 0x0000007956517211 */ /* 0x000fc400000f0eff */
[----:B------:R-:W-:-:S03]  /*9d60*/  LEA.HI.X.SX32 R83, R83, R121, 0x1, P2 ;  /* 0x0000007953537211 */ /* 0x000fc600010f0eff */
[----:B------:R-:W2:Y:S02]  /*9d70*/  LDG.E.U16 R80, desc[UR4][R80.64] ;  /* 0x0000000450507981 */ /* 0x000ea4000c1e1500 */
[----:B------:R-:W0:Y:S02]  /*9d80*/  LDC R123, c[0x0][0x248] ;  /* 0x00009200ff7b7b82 */ /* 0x000e240000000800 */
[----:B------:R1:W2:Y:S04]  /*9d90*/  LDG.E.U16 R79, desc[UR4][R84.64] ;  /* 0x00000004544f7981 */ /* 0x0002a8000c1e1500 */
[----:B------:R1:W2:Y:S01]  /*9da0*/  LDG.E.U16 R81, desc[UR4][R82.64] ;  /* 0x0000000452517981 */ /* 0x0002a2000c1e1500 */
[----:B------:R-:W-:Y:S01]  /*9db0*/  IMAD R86, R101, 0x2c6, RZ ;  /* 0x000002c665567824 */ /* 0x000fe200078e02ff */
[----:B------:R-:W4:Y:S01]  /*9dc0*/  LDC R97, c[0x0][0x248] ;  /* 0x00009200ff617b82 */ /* 0x000f220000000800 */
[----:B-1----:R-:W-:-:S02]  /*9dd0*/  IMAD R84, R92, 0x2be, RZ ;  /* 0x000002be5c547824 */ /* 0x002fc400078e02ff */
[----:B------:R-:W-:-:S05]  /*9de0*/  IMAD R82, R88, 0x2ba, RZ ;  /* 0x000002ba58527824 */ /* 0x000fca00078e02ff */
[----:B------:R-:W1:Y:S01]  /*9df0*/  LDC R101, c[0x0][0x248] ;  /* 0x00009200ff657b82 */ /* 0x000e620000000800 */
        /* <DEDUP_REMOVED lines=13> */
[----:B------:R-:W5:Y:S01]  /*9ed0*/  LDC R161, c[0x0][0x248] ;  /* 0x00009200ffa17b82 */ /* 0x000f620000000800 */
[----:B------:R-:W-:-:S03]  /*9ee0*/  LEA.HI.X.SX32 R87, R90, R121, 0x1, P0 ;  /* 0x000000795a577211 */ /* 0x000fc600000f0eff */
[----:B------:R-:W2:Y:S01]  /*9ef0*/  LDG.E.U16 R84, desc[UR4][R84.64] ;  /* 0x0000000454547981 */ /* 0x000ea2000c1e1500 */
[----:B0-----:R-:W-:Y:S02]  /*9f00*/  IMAD R92, R99, 0x2ca, RZ ;  /* 0x000002ca635c7824 */ /* 0x001fe400078e02ff */
[----:B------:R-:W-:Y:S01]  /*9f10*/  IMAD R123, R123, 0x164, RZ ;  /* 0x000001647b7b7824 */ /* 0x000fe200078e02ff */
[----:B------:R0:W2:Y:S01]  /*9f20*/  LDG.E.U16 R83, desc[UR4][R88.64] ;  /* 0x0000000458537981 */ /* 0x0000a2000c1e1500 */
[----:B------:R-:W-:Y:S01]  /*9f30*/  IMAD R90, R105, 0x2ce, RZ ;  /* 0x000002ce695a7824 */ /* 0x000fe200078e02ff */
[----:B------:R-:W5:Y:S02]  /*9f40*/  LDC R159, c[0x0][0x248] ;  /* 0x00009200ff9f7b82 */ /* 0x000f640000000800 */
[----:B------:R0:W2:Y:S02]  /*9f50*/  LDG.E.U16 R85, desc[UR4][R86.64] ;  /* 0x0000000456557981 */ /* 0x0000a4000c1e1500 */
[----:B0-----:R-:W-:Y:S01]  /*9f60*/  IMAD R88, R100, 0x2cc, RZ ;  /* 0x000002cc64587824 */ /* 0x001fe200078e02ff */
[----:B------:R-:W-:Y:S01]  /*9f70*/  IADD3 R92, P1, R92, R120, RZ ;  /* 0x000000785c5c7210 */ /* 0x000fe20007f3e0ff */
[----:B------:R-:W-:-:S02]  /*9f80*/  IMAD R89, R104, 0x165, RZ ;  /* 0x0000016568597824 */ /* 0x000fc400078e02ff */
[----:B------:R-:W0:Y:S01]  /*9f90*/  LDC R99, c[0x0][0x248] ;  /* 0x00009200ff637b82 */ /* 0x000e220000000800 */
[----:B------:R-:W-:Y:S01]  /*9fa0*/  IMAD R86, R94, 0x2c8, RZ ;  /* 0x000002c85e567824 */ /* 0x000fe200078e02ff */
[----:B------:R-:W-:-:S04]  /*9fb0*/  IADD3 R88, P2, R88, R120, RZ ;  /* 0x0000007858587210 */ /* 0x000fc80007f5e0ff */
[-C--:B------:R-:W-:Y:S01]  /*9fc0*/  IADD3 R86, P0, R86, R120.reuse, RZ ;  /* 0x0000007856567210 */ /* 0x080fe20007f1e0ff */
[----:B------:R-:W-:Y:S01]  /*9fd0*/  IMAD R94, R109, 0x167, RZ ;  /* 0x000001676d5e7824 */ /* 0x000fe200078e02ff */
[-C--:B------:R-:W-:Y:S01]  /*9fe0*/  LEA.HI.X.SX32 R93, R89, R121.reuse, 0x1, P1 ;  /* 0x00000079595d7211 */ /* 0x080fe200008f0eff */
[----:B------:R-:W5:Y:S01]  /*9ff0*/  LDC R100, c[0x0][0x248] ;  /* 0x00009200ff647b82 */ /* 0x000f620000000800 */
[-C--:B------:R-:W-:Y:S02]  /*a000*/  LEA.HI.X.SX32 R87, R123, R121.reuse, 0x1, P0 ;  /* 0x000000797b577211 */ /* 0x080fe400000f0eff */
[----:B------:R-:W-:Y:S02]  /*a010*/  IADD3 R90, P0, R90, R120, RZ ;  /* 0x000000785a5a7210 */ /* 0x000fe40007f1e0ff */
[-C--:B------:R-:W-:Y:S01]  /*a020*/  LEA.HI.X.SX32 R89, R91, R121.reuse, 0x1, P2 ;  /* 0x000000795b597211 */ /* 0x080fe200010f0eff */
[----:B------:R-:W2:Y:S01]  /*a030*/  LDG.E.U16 R86, desc[UR4][R86.64] ;  /* 0x0000000456567981 */ /* 0x000ea2000c1e1500 */
[----:B------:R-:W-:Y:S01]  /*a040*/  LEA.HI.X.SX32 R91, R94, R121, 0x1, P0 ;  /* 0x000000795e5b7211 */ /* 0x000fe200000f0eff */
[----:B------:R-:W5:Y:S02]  /*a050*/  LDC R105, c[0x0][0x248] ;  /* 0x00009200ff697b82 */ /* 0x000f640000000800 */
[----:B------:R-:W2:Y:S01]  /*a060*/  LDG.E.U16 R88, desc[UR4][R88.64] ;  /* 0x0000000458587981 */ /* 0x000ea2000c1e1500 */
[----:B------:R-:W-:-:S05]  /*a070*/  IMAD R94, R106, 0x2dc, RZ ;  /* 0x000002dc6a5e7824 */ /* 0x000fca00078e02ff */
[----:B------:R-:W0:Y:S01]  /*a080*/  LDC R104, c[0x0][0x248] ;  /* 0x00009200ff687b82 */ /* 0x000e220000000800 */
[----:B------:R-:W2:Y:S04]  /*a090*/  LDG.E.U16 R87, desc[UR4][R92.64] ;  /* 0x000000045c577981 */ /* 0x000ea8000c1e1500 */
[----:B------:R1:W2:Y:S03]  /*a0a0*/  LDG.E.U16 R89, desc[UR4][R90.64] ;  /* 0x000000045a597981 */ /* 0x0002a6000c1e1500 */
[----:B------:R-:W5:Y:S01]  /*a0b0*/  LDC R109, c[0x0][0x248] ;  /* 0x00009200ff6d7b82 */ /* 0x000f620000000800 */
[----:B-1----:R-:W-:-:S07]  /*a0c0*/  IMAD R90, R96, 0x2d6, RZ ;  /* 0x000002d6605a7824 */ /* 0x002fce00078e02ff */
[----:B------:R-:W1:Y:S01]  /*a0d0*/  LDC R123, c[0x0][0x248] ;  /* 0x00009200ff7b7b82 */ /* 0x000e620000000800 */
[----:B------:R-:W-:Y:S02]  /*a0e0*/  IMAD R91, R101, 0x16b, RZ ;  /* 0x0000016b655b7824 */ /* 0x000fe400078e02ff */
[----:B----4-:R-:W-:Y:S01]  /*a0f0*/  IMAD R96, R97, 0x2d8, RZ ;  /* 0x000002d861607824 */ /* 0x010fe200078e02ff */
[----:B------:R-:W-:Y:S01]  /*a100*/  IADD3 R90, P0, R90, R120, RZ ;  /* 0x000000785a5a7210 */ /* 0x000fe20007f1e0ff */
[----:B------:R-:W-:-:S03]  /*a110*/  IMAD R92, R108, 0x2da, RZ ;  /* 0x000002da6c5c7824 */ /* 0x000fc600078e02ff */
[----:B------:R-:W4:Y:S01]  /*a120*/  LDC R101, c[0x0][0x248] ;  /* 0x00009200ff657b82 */ /* 0x000f220000000800 */
[-C--:B------:R-:W-:Y:S01]  /*a130*/  LEA.HI.X.SX32 R91, R91, R121.reuse, 0x1, P0 ;  /* 0x000000795b5b7211 */ /* 0x080fe200000f0eff */
[----:B------:R-:W-:Y:S01]  /*a140*/  IMAD R93, R112, 0x16d, RZ ;  /* 0x0000016d705d7824 */ /* 0x000fe200078e02ff */
[-C--:B------:R-:W-:Y:S02]  /*a150*/  IADD3 R96, P1, R96, R120.reuse, RZ ;  /* 0x0000007860607210 */ /* 0x080fe40007f3e0ff */
[-C--:B------:R-:W-:Y:S01]  /*a160*/  IADD3 R92, P0, R92, R120.reuse, RZ ;  /* 0x000000785c5c7210 */ /* 0x080fe20007f1e0ff */
[----:B------:R-:W2:Y:S01]  /*a170*/  LDG.E.U16 R90, desc[UR4][R90.64] ;  /* 0x000000045a5a7981 */ /* 0x000ea2000c1e1500 */
[----:B------:R-:W-:Y:S01]  /*a180*/  IADD3 R94, P2, R94, R120, RZ ;  /* 0x000000785e5e7210 */ /* 0x000fe20007f5e0ff */
[----:B------:R-:W3:Y:S01]  /*a190*/  LDC R106, c[0x0][0x248] ;  /* 0x00009200ff6a7b82 */ /* 0x000ee20000000800 */
[-C--:B------:R-:W-:Y:S02]  /*a1a0*/  LEA.HI.X.SX32 R97, R95, R121.reuse, 0x1, P1 ;  /* 0x000000795f617211 */ /* 0x080fe400008f0eff */
[----:B------:R-:W-:-:S02]  /*a1b0*/  LEA.HI.X.SX32 R93, R93, R121, 0x1, P0 ;  /* 0x000000795d5d7211 */ /* 0x000fc400000f0eff */
[----:B------:R-:W-:-:S03]  /*a1c0*/  LEA.HI.X.SX32 R95, R98, R121, 0x1, P2 ;  /* 0x00000079625f7211 */ /* 0x000fc600010f0eff */
[----:B------:R-:W2:Y:S01]  /*a1d0*/  LDG.E.U16 R92, desc[UR4][R92.64] ;  /* 0x000000045c5c7981 */ /* 0x000ea2000c1e1500 */
[----:B------:R-:W-:Y:S01]  /*a1e0*/  IMAD R98, R110, 0x2ea, RZ ;  /* 0x000002ea6e627824 */ /* 0x000fe200078e02ff */
[----:B------:R-:W3:Y:S02]  /*a1f0*/  LDC R108, c[0x0][0x248] ;  /* 0x00009200ff6c7b82 */ /* 0x000ee40000000800 */
[----:B------:R0:W2:Y:S04]  /*a200*/  LDG.E.U16 R91, desc[UR4][R96.64] ;  /* 0x00000004605b7981 */ /* 0x0000a8000c1e1500 */
[----:B------:R5:W2:Y:S01]  /*a210*/  LDG.E.U16 R93, desc[UR4][R94.64] ;  /* 0x000000045e5d7981 */ /* 0x000aa2000c1e1500 */
[----:B-1----:R-:W-:Y:S01]  /*a220*/  IMAD R123, R123, 0x174, RZ ;  /* 0x000001747b7b7824 */ /* 0x002fe200078e02ff */
[----:B------:R-:W1:Y:S01]  /*a230*/  LDC R110, c[0x0][0x248] ;  /* 0x00009200ff6e7b82 */ /* 0x000e620000000800 */
[----:B0-----:R-:W-:-:S02]  /*a240*/  IMAD R96, R104, 0x2e8, RZ ;  /* 0x000002e868607824 */ /* 0x001fc400078e02ff */
[----:B-----5:R-:W-:-:S05]  /*a250*/  IMAD R94, R99, 0x2de, RZ ;  /* 0x000002de635e7824 */ /* 0x020fca00078e02ff */
[----:B------:R-:W0:Y:S01]  /*a260*/  LDC R112, c[0x0][0x248] ;  /* 0x00009200ff707b82 */ /* 0x000e220000000800 */
[----:B------:R-:W-:Y:S02]  /*a270*/  IMAD R95, R100, 0x16f, RZ ;  /* 0x0000016f645f7824 */ /* 0x000fe400078e02ff */
[----:B------:R-:W-:Y:S01]  /*a280*/  IMAD R100, R105, 0x2e6, RZ ;  /* 0x000002e669647824 */ /* 0x000fe200078e02ff */
[-C--:B------:R-:W-:Y:S01]  /*a290*/  IADD3 R94, P0, R94, R120.reuse, RZ ;  /* 0x000000785e5e7210 */ /* 0x080fe20007f1e0ff */
[----:B------:R-:W-:Y:S01]  /*a2a0*/  IMAD R97, R109, 0x173, RZ ;  /* 0x000001736d617824 */ /* 0x000fe200078e02ff */
[-C--:B------:R-:W-:Y:S01]  /*a2b0*/  IADD3 R96, P2, R96, R120.reuse, RZ ;  /* 0x0000007860607210 */ /* 0x080fe20007f5e0ff */
[----:B----4-:R-:W-:Y:S01]  /*a2c0*/  IMAD R99, R101, 0x175, RZ ;  /* 0x0000017565637824 */ /* 0x010fe200078e02ff */
[----:B------:R-:W-:Y:S01]  /*a2d0*/  IADD3 R100, P1, R100, R120, RZ ;  /* 0x0000007864647210 */ /* 0x000fe20007f3e0ff */
[----:B------:R-:W4:Y:S01]  /*a2e0*/  LDC R109, c[0x0][0x248] ;  /* 0x00009200ff6d7b82 */ /* 0x000f220000000800 */
[----:B------:R-:W-:-:S02]  /*a2f0*/  LEA.HI.X.SX32 R95, R95, R121, 0x1, P0 ;  /* 0x000000795f5f7211 */ /* 0x000fc400000f0eff */
[----:B------:R-:W-:Y:S02]  /*a300*/  IADD3 R98, P0, R98, R120, RZ ;  /* 0x0000007862627210 */ /* 0x000fe40007f1e0ff */
[-C--:B------:R-:W-:Y:S01]  /*a310*/  LEA.HI.X.SX32 R101, R97, R121.reuse, 0x1, P1 ;  /* 0x0000007961657211 */ /* 0x080fe200008f0eff */
[----:B------:R-:W5:Y:S01]  /*a320*/  LDG.E.U16 R94, desc[UR4][R94.64] ;  /* 0x000000045e5e7981 */ /* 0x000f62000c1e1500 */
[-C--:B------:R-:W-:Y:S01]  /*a330*/  LEA.HI.X.SX32 R97, R123, R121.reuse, 0x1, P2 ;  /* 0x000000797b617211 */ /* 0x080fe200010f0eff */
[----:B------:R-:W2:Y:S01]  /*a340*/  LDC R163, c[0x0][0x248] ;  /* 0x00009200ffa37b82 */ /* 0x000ea20000000800 */
[----:B------:R-:W-:-:S03]  /*a350*/  LEA.HI.X.SX32 R99, R99, R121, 0x1, P0 ;  /* 0x0000007963637211 */ /* 0x000fc600000f0eff */
[----:B------:R-:W5:Y:S01]  /*a360*/  LDG.E.U16 R96, desc[UR4][R96.64] ;  /* 0x0000000460607981 */ /* 0x000f62000c1e1500 */
[----:B------:R-:W-:-:S03]  /*a370*/  IMAD R104, R113, 0x2ee, RZ ;  /* 0x000002ee71687824 */ /* 0x000fc600078e02ff */
[----:B------:R-:W1:Y:S01]  /*a380*/  LDC R123, c[0x0][0x248] ;  /* 0x00009200ff7b7b82 */ /* 0x000e620000000800 */
[----:B------:R3:W5:Y:S04]  /*a390*/  LDG.E.U16 R95, desc[UR4][R100.64] ;  /* 0x00000004645f7981 */ /* 0x000768000c1e1500 */
[----:B------:R3:W5:Y:S01]  /*a3a0*/  LDG.E.U16 R97, desc[UR4][R98.64] ;  /* 0x0000000462617981 */ /* 0x000762000c1e1500 */
[----:B------:R-:W-:Y:S02]  /*a3b0*/  IMAD R105, R119, 0x2f8, RZ ;  /* 0x000002f877697824 */ /* 0x000fe400078e02ff */
[----:B------:R-:W4:Y:S01]  /*a3c0*/  LDC R113, c[0x0][0x248] ;  /* 0x00009200ff717b82 */ /* 0x000f220000000800 */
[----:B---3--:R-:W-:Y:S02]  /*a3d0*/  IMAD R100, R117, 0x2f6, RZ ;  /* 0x000002f675647824 */ /* 0x008fe400078e02ff */
[----:B------:R-:W-:Y:S01]  /*a3e0*/  IMAD R98, R106, 0x2ec, RZ ;  /* 0x000002ec6a627824 */ /* 0x000fe200078e02ff */
[----:B------:R-:W-:Y:S01]  /*a3f0*/  IADD3 R104, P1, R104, R120, RZ ;  /* 0x0000007868687210 */ /* 0x000fe20007f3e0ff */
[----:B------:R-:W-:-:S03]  /*a400*/  IMAD R101, R114, 0x177, RZ ;  /* 0x0000017772657824 */ /* 0x000fc600078e02ff */
[----:B------:R-:W3:Y:S01]  /*a410*/  LDC R119, c[0x0][0x248] ;  /* 0x00009200ff777b82 */ /* 0x000ee20000000800 */
[----:B------:R-:W-:Y:S01]  /*a420*/  IADD3 R98, P0, R98, R120, RZ ;  /* 0x0000007862627210 */ /* 0x000fe20007f1e0ff */
[----:B------:R-:W-:-:S03]  /*a430*/  IMAD R106, R122, 0x17b, RZ ;  /* 0x0000017b7a6a7824 */ /* 0x000fc600078e02ff */
[-C--:B------:R-:W-:Y:S02]  /*a440*/  LEA.HI.X.SX32 R99, R102, R121.reuse, 0x1, P0 ;  /* 0x0000007966637211 */ /* 0x080fe400000f0eff */
[-C--:B------:R-:W-:Y:S01]  /*a450*/  IADD3 R100, P0, R100, R120.reuse, RZ ;  /* 0x0000007864647210 */ /* 0x080fe20007f1e0ff */
[----:B------:R-:W3:Y:S01]  /*a460*/  LDC R114, c[0x0][0x248] ;  /* 0x00009200ff727b82 */ /* 0x000ee20000000800 */
[----:B------:R-:W-:Y:S01]  /*a470*/  IADD3 R102, P2, R105, R120, RZ ;  /* 0x0000007869667210 */ /* 0x000fe20007f5e0ff */
[----:B------:R-:W5:Y:S01]  /*a480*/  LDG.E.U16 R98, desc[UR4][R98.64] ;  /* 0x0000000462627981 */ /* 0x000f62000c1e1500 */
[-C--:B------:R-:W-:Y:S02]  /*a490*/  LEA.HI.X.SX32 R105, R101, R121.reuse, 0x1, P1 ;  /* 0x0000007965697211 */ /* 0x080fe400008f0eff */
[-C--:B------:R-:W-:Y:S02]  /*a4a0*/  LEA.HI.X.SX32 R101, R106, R121.reuse, 0x1, P0 ;  /* 0x000000796a657211 */ /* 0x080fe400000f0eff */
[----:B------:R-:W-:Y:S01]  /*a4b0*/  LEA.HI.X.SX32 R103, R103, R121, 0x1, P2 ;  /* 0x0000007967677211 */ /* 0x000fe200010f0eff */
[----:B------:R-:W3:Y:S02]  /*a4c0*/  LDC R122, c[0x0][0x248] ;  /* 0x00009200ff7a7b82 */ /* 0x000ee40000000800 */
[----:B------:R-:W5:Y:S01]  /*a4d0*/  LDG.E.U16 R100, desc[UR4][R100.64] ;  /* 0x0000000464647981 */ /* 0x000f62000c1e1500 */
[----:B-1----:R-:W-:-:S03]  /*a4e0*/  IMAD R106, R123, 0x306, RZ ;  /* 0x000003067b6a7824 */ /* 0x002fc600078e02ff */
[----:B------:R0:W5:Y:S02]  /*a4f0*/  LDG.E.U16 R99, desc[UR4][R104.64] ;  /* 0x0000000468637981 */ /* 0x000164000c1e1500 */
[----:B------:R-:W1:Y:S02]  /*a500*/  LDC R123, c[0x0][0x248] ;  /* 0x00009200ff7b7b82 */ /* 0x000e640000000800 */
[----:B------:R4:W5:Y:S01]  /*a510*/  LDG.E.U16 R101, desc[UR4][R102.64] ;  /* 0x0000000466657981 */ /* 0x000962000c1e1500 */
[----:B0-----:R-:W-:-:S05]  /*a520*/  IMAD R104, R112, 0x2fe, RZ ;  /* 0x000002fe70687824 */ /* 0x001fca00078e02ff */
[----:B------:R-:W0:Y:S01]  /*a530*/  LDC R117, c[0x0][0x248] ;  /* 0x00009200ff757b82 */ /* 0x000e220000000800 */
[----:B----4-:R-:W-:Y:S02]  /*a540*/  IMAD R102, R108, 0x2fa, RZ ;  /* 0x000002fa6c667824 */ /* 0x010fe400078e02ff */
[----:B------:R-:W-:-:S05]  /*a550*/  IMAD R103, R109, 0x17d, RZ ;  /* 0x0000017d6d677824 */ /* 0x000fca00078e02ff */
[----:B------:R-:W4:Y:S01]  /*a560*/  LDC R167, c[0x0][0x248] ;  /* 0x00009200ffa77b82 */ /* 0x000f220000000800 */
[----:B------:R-:W-:Y:S01]  /*a570*/  IMAD R108, R110, 0x2fc, RZ ;  /* 0x000002fc6e6c7824 */ /* 0x000fe200078e02ff */
[-C--:B------:R-:W-:Y:S01]  /*a580*/  IADD3 R102, P0, R102, R120.reuse, RZ ;  /* 0x0000007866667210 */ /* 0x080fe20007f1e0ff */
[----:B------:R-:W-:Y:S01]  /*a590*/  IMAD R105, R116, 0x17f, RZ ;  /* 0x0000017f74697824 */ /* 0x000fe200078e02ff */
[-C--:B------:R-:W-:Y:S01]  /*a5a0*/  IADD3 R104, P2, R104, R120.reuse, RZ ;  /* 0x0000007868687210 */ /* 0x080fe20007f5e0ff */
[----:B------:R-:W-:Y:S01]  /*a5b0*/  IMAD R110, R113, 0x183, RZ ;  /* 0x00000183716e7824 */ /* 0x000fe200078e02ff */
[-C--:B------:R-:W-:Y:S02]  /*a5c0*/  IADD3 R108, P1, R108, R120.reuse, RZ ;  /* 0x000000786c6c7210 */ /* 0x080fe40007f3e0ff */
[----:B------:R-:W-:Y:S01]  /*a5d0*/  LEA.HI.X.SX32 R103, R103, R121, 0x1, P0 ;  /* 0x0000007967677211 */ /* 0x000fe200000f0eff */
[----:B------:R-:W1:Y:S01]  /*a5e0*/  LDC R116, c[0x0][0x248] ;  /* 0x00009200ff747b82 */ /* 0x000e620000000800 */
[----:B------:R-:W-:-:S02]  /*a5f0*/  IADD3 R106, P0, R106, R120, RZ ;  /* 0x000000786a6a7210 */ /* 0x000fc40007f1e0ff */
[-C--:B------:R-:W-:Y:S01]  /*a600*/  LEA.HI.X.SX32 R109, R107, R121.reuse, 0x1, P1 ;  /* 0x000000796b6d7211 */ /* 0x080fe200008f0eff */
[----:B------:R-:W5:Y:S01]  /*a610*/  LDG.E.U16 R102, desc[UR4][R102.64] ;  /* 0x0000000466667981 */ /* 0x000f62000c1e1500 */
[-C--:B------:R-:W-:Y:S02]  /*a620*/  LEA.HI.X.SX32 R105, R105, R121.reuse, 0x1, P2 ;  /* 0x0000007969697211 */ /* 0x080fe400010f0eff */
[----:B------:R-:W-:Y:S01]  /*a630*/  LEA.HI.X.SX32 R107, R110, R121, 0x1, P0 ;  /* 0x000000796e6b7211 */ /* 0x000fe200000f0eff */
[----:B------:R-:W4:Y:S02]  /*a640*/  LDC R157, c[0x0][0x248] ;  /* 0x00009200ff9d7b82 */ /* 0x000f240000000800 */
[----:B------:R-:W5:Y:S01]  /*a650*/  LDG.E.U16 R104, desc[UR4][R104.64] ;  /* 0x0000000468687981 */ /* 0x000f62000c1e1500 */
[----:B---3--:R-:W-:-:S03]  /*a660*/  IMAD R112, R119, 0x30a, RZ ;  /* 0x0000030a77707824 */ /* 0x008fc600078e02ff */
[----:B------:R3:W5:Y:S02]  /*a670*/  LDG.E.U16 R103, desc[UR4][R108.64] ;  /* 0x000000046c677981 */ /* 0x000764000c1e1500 */
[----:B------:R-:W4:Y:S02]  /*a680*/  LDC R169, c[0x0][0x248] ;  /* 0x00009200ffa97b82 */ /* 0x000f240000000800 */
[----:B------:R0:W5:Y:S01]  /*a690*/  LDG.E.U16 R105, desc[UR4][R106.64] ;  /* 0x000000046a697981 */ /* 0x000162000c1e1500 */
[----:B------:R-:W-:Y:S02]  /*a6a0*/  IMAD R110, R125, 0x30e, RZ ;  /* 0x0000030e7d6e7824 */ /* 0x000fe400078e02ff */
[----:B---3--:R-:W-:Y:S01]  /*a6b0*/  IMAD R108, R122, 0x30c, RZ ;  /* 0x0000030c7a6c7824 */ /* 0x008fe200078e02ff */
[-C--:B------:R-:W-:Y:S01]  /*a6c0*/  IADD3 R112, P1, R112, R120.reuse, RZ ;  /* 0x0000007870707210 */ /* 0x080fe20007f3e0ff */
[----:B------:R-:W-:Y:S01]  /*a6d0*/  IMAD R109, R124, 0x185, RZ ;  /* 0x000001857c6d7824 */ /* 0x000fe200078e02ff */
[----:B------:R-:W3:Y:S01]  /*a6e0*/  LDC R119, c[0x0][0x248] ;  /* 0x00009200ff777b82 */ /* 0x000ee20000000800 */
[----:B0-----:R-:W-:Y:S01]  /*a6f0*/  IMAD R106, R114, 0x308, RZ ;  /* 0x00000308726a7824 */ /* 0x001fe200078e02ff */
[----:B------:R-:W-:-:S04]  /*a700*/  IADD3 R108, P2, R108, R120, RZ ;  /* 0x000000786c6c7210 */ /* 0x000fc80007f5e0ff */
[-C--:B------:R-:W-:Y:S01]  /*a710*/  IADD3 R106, P0, R106, R120.reuse, RZ ;  /* 0x000000786a6a7210 */ /* 0x080fe20007f1e0ff */
[----:B------:R-:W-:Y:S01]  /*a720*/  IMAD R114, R131, 0x187, RZ ;  /* 0x0000018783727824 */ /* 0x000fe200078e02ff */
[-C--:B------:R-:W-:Y:S01]  /*a730*/  LEA.HI.X.SX32 R113, R109, R121.reuse, 0x1, P1 ;  /* 0x000000796d717211 */ /* 0x080fe200008f0eff */
[----:B------:R-:W0:Y:S01]  /*a740*/  LDC R122, c[0x0][0x248] ;  /* 0x00009200ff7a7b82 */ /* 0x000e220000000800 */
[-C--:B------:R-:W-:Y:S02]  /*a750*/  LEA.HI.X.SX32 R107, R249, R121.reuse, 0x1, P0 ;  /* 0x00000079f96b7211 */ /* 0x080fe400000f0eff */
[----:B------:R-:W-:Y:S02]  /*a760*/  IADD3 R110, P0, R110, R120, RZ ;  /* 0x000000786e6e7210 */ /* 0x000fe40007f1e0ff */
[-C--:B------:R-:W-:Y:S01]  /*a770*/  LEA.HI.X.SX32 R109, R111, R121.reuse, 0x1, P2 ;  /* 0x000000796f6d7211 */ /* 0x080fe200010f0eff */
[----:B------:R-:W5:Y:S01]  /*a780*/  LDG.E.U16 R106, desc[UR4][R106.64] ;  /* 0x000000046a6a7981 */ /* 0x000f62000c1e1500 */
[----:B------:R-:W-:Y:S01]  /*a790*/  LEA.HI.X.SX32 R111, R114, R121, 0x1, P0 ;  /* 0x00000079726f7211 */ /* 0x000fe200000f0eff */
[----:B------:R-:W4:Y:S02]  /*a7a0*/  LDC R125, c[0x0][0x248] ;  /* 0x00009200ff7d7b82 */ /* 0x000f240000000800 */
[----:B------:R-:W5:Y:S01]  /*a7b0*/  LDG.E.U16 R108, desc[UR4][R108.64] ;  /* 0x000000046c6c7981 */ /* 0x000f62000c1e1500 */
[----:B------:R-:W-:-:S05]  /*a7c0*/  IMAD R114, R128, 0x31c, RZ ;  /* 0x0000031c80727824 */ /* 0x000fca00078e02ff */
[----:B------:R-:W3:Y:S01]  /*a7d0*/  LDC R124, c[0x0][0x248] ;  /* 0x00009200ff7c7b82 */ /* 0x000ee20000000800 */
[----:B------:R-:W5:Y:S04]  /*a7e0*/  LDG.E.U16 R107, desc[UR4][R112.64] ;  /* 0x00000004706b7981 */ /* 0x000f68000c1e1500 */
[----:B------:R1:W5:Y:S03]  /*a7f0*/  LDG.E.U16 R109, desc[UR4][R110.64] ;  /* 0x000000046e6d7981 */ /* 0x000366000c1e1500 */
[----:B------:R-:W0:Y:S01]  /*a800*/  LDC R249, c[0x0][0x248] ;  /* 0x00009200fff97b82 */ /* 0x000e220000000800 */
[----:B-1----:R-:W-:-:S07]  /*a810*/  IMAD R110, R116, 0x316, RZ ;  /* 0x00000316746e7824 */ /* 0x002fce00078e02ff */
[----:B------:R-:W1:Y:S01]  /*a820*/  LDC R131, c[0x0][0x248] ;  /* 0x00009200ff837b82 */ /* 0x000e620000000800 */
[----:B------:R-:W-:Y:S02]  /*a830*/  IMAD R111, R123, 0x18b, RZ ;  /* 0x0000018b7b6f7824 */ /* 0x000fe400078e02ff */
[----:B------:R-:W-:Y:S01]  /*a840*/  IMAD R116, R117, 0x318, RZ ;  /* 0x0000031875747824 */ /* 0x000fe200078e02ff */
[----:B------:R-:W-:Y:S01]  /*a850*/  IADD3 R110, P0, R110, R120, RZ ;  /* 0x000000786e6e7210 */ /* 0x000fe20007f1e0ff */
[----:B------:R-:W-:-:S03]  /*a860*/  IMAD R112, R129, 0x31a, RZ ;  /* 0x0000031a81707824 */ /* 0x000fc600078e02ff */
[----:B------:R-:W1:Y:S01]  /*a870*/  LDC R123, c[0x0][0x248] ;  /* 0x00009200ff7b7b82 */ /* 0x000e620000000800 */
[-C--:B------:R-:W-:Y:S01]  /*a880*/  LEA.HI.X.SX32 R111, R111, R121.reuse, 0x1, P0 ;  /* 0x000000796f6f7211 */ /* 0x080fe200000f0eff */
[----:B------:R-:W-:Y:S01]  /*a890*/  IMAD R113, R130, 0x18d, RZ ;  /* 0x0000018d82717824 */ /* 0x000fe200078e02ff */
[-C--:B------:R-:W-:Y:S02]  /*a8a0*/  IADD3 R116, P1, R116, R120.reuse, RZ ;  /* 0x0000007874747210 */ /* 0x080fe40007f3e0ff */
[-C--:B------:R-:W-:Y:S01]  /*a8b0*/  IADD3 R112, P0, R112, R120.reuse, RZ ;  /* 0x0000007870707210 */ /* 0x080fe20007f1e0ff */
[----:B------:R-:W5:Y:S01]  /*a8c0*/  LDG.E.U16 R110, desc[UR4][R110.64] ;  /* 0x000000046e6e7981 */ /* 0x000f62000c1e1500 */
[----:B------:R-:W-:Y:S01]  /*a8d0*/  IADD3 R114, P2, R114, R120, RZ ;  /* 0x0000007872727210 */ /* 0x000fe20007f5e0ff */
[----:B------:R-:W2:Y:S01]  /*a8e0*/  LDC R130, c[0x0][0x248] ;  /* 0x00009200ff827b82 */ /* 0x000ea20000000800 */
[-C--:B------:R-:W-:Y:S02]  /*a8f0*/  LEA.HI.X.SX32 R117, R115, R121.reuse, 0x1, P1 ;  /* 0x0000007973757211 */ /* 0x080fe400008f0eff */
[----:B------:R-:W-:-:S02]  /*a900*/  LEA.HI.X.SX32 R113, R113, R121, 0x1, P0 ;  /* 0x0000007971717211 */ /* 0x000fc400000f0eff */
[----:B------:R-:W-:-:S03]  /*a910*/  LEA.HI.X.SX32 R115, R118, R121, 0x1, P2 ;  /* 0x0000007976737211 */ /* 0x000fc600010f0eff */
[----:B------:R-:W5:Y:S01]  /*a920*/  LDG.E.U16 R112, desc[UR4][R112.64] ;  /* 0x0000000470707981 */ /* 0x000f62000c1e1500 */
[----:B------:R-:W-:Y:S01]  /*a930*/  IMAD R118, R137, 0x32a, RZ ;  /* 0x0000032a89767824 */ /* 0x000fe200078e02ff */
[----:B------:R-:W2:Y:S02]  /*a940*/  LDC R128, c[0x0][0x248] ;  /* 0x00009200ff807b82 */ /* 0x000ea40000000800 */
[----:B------:R3:W5:Y:S04]  /*a950*/  LDG.E.U16 R111, desc[UR4][R116.64] ;  /* 0x00000004746f7981 */ /* 0x000768000c1e1500 */
[----:B------:R4:W5:Y:S01]  /*a960*/  LDG.E.U16 R113, desc[UR4][R114.64] ;  /* 0x0000000472717981 */ /* 0x000962000c1e1500 */
[----:B0-----:R-:W-:Y:S01]  /*a970*/  IMAD R249, R249, 0x194, RZ ;  /* 0x00000194f9f97824 */ /* 0x001fe200078e02ff */
[----:B------:R-:W0:Y:S01]  /*a980*/  LDC R129, c[0x0][0x248] ;  /* 0x00009200ff817b82 */ /* 0x000e220000000800 */
[----:B---3--:R-:W-:-:S02]  /*a990*/  IMAD R116, R124, 0x328, RZ ;  /* 0x000003287c747824 */ /* 0x008fc400078e02ff */
[----:B----4-:R-:W-:-:S05]  /*a9a0*/  IMAD R114, R119, 0x31e, RZ ;  /* 0x0000031e77727824 */ /* 0x010fca00078e02ff */
[----:B------:R-:W3:Y:S01]  /*a9b0*/  LDC R137, c[0x0][0x248] ;  /* 0x00009200ff897b82 */ /* 0x000ee20000000800 */
[----:B------:R-:W-:Y:S02]  /*a9c0*/  IMAD R115, R122, 0x18f, RZ ;  /* 0x0000018f7a737824 */ /* 0x000fe400078e02ff */
[----:B------:R-:W-:Y:S01]  /*a9d0*/  IMAD R122, R125, 0x326, RZ ;  /* 0x000003267d7a7824 */ /* 0x000fe200078e02ff */
[-C--:B------:R-:W-:Y:S01]  /*a9e0*/  IADD3 R114, P0, R114, R120.reuse, RZ ;  /* 0x0000007872727210 */ /* 0x080fe20007f1e0ff */
[----:B------:R-:W-:Y:S01]  /*a9f0*/  IMAD R117, R135, 0x193, RZ ;  /* 0x0000019387757824 */ /* 0x000fe200078e02ff */
[-C--:B------:R-:W-:Y:S01]  /*aa00*/  IADD3 R116, P2, R116, R120.reuse, RZ ;  /* 0x0000007874747210 */ /* 0x080fe20007f5e0ff */
[----:B-1----:R-:W-:Y:S01]  /*aa10*/  IMAD R119, R123, 0x195, RZ ;  /* 0x000001957b777824 */ /* 0x002fe200078e02ff */
[----:B------:R-:W-:Y:S01]  /*aa20*/  IADD3 R122, P1, R122, R120, RZ ;  /* 0x000000787a7a7210 */ /* 0x000fe20007f3e0ff */
[----:B------:R-:W1:Y:S01]  /*aa30*/  LDC R135, c[0x0][0x248] ;  /* 0x00009200ff877b82 */ /* 0x000e620000000800 */
[----:B------:R-:W-:-:S02]  /*aa40*/  LEA.HI.X.SX32 R115, R115, R121, 0x1, P0 ;  /* 0x0000007973737211 */ /* 0x000fc400000f0eff */
[-C--:B------:R-:W-:Y:S02]  /*aa50*/  IADD3 R118, P0, R118, R120.reuse, RZ ;  /* 0x0000007876767210 */ /* 0x080fe40007f1e0ff */
[-C--:B------:R-:W-:Y:S01]  /*aa60*/  LEA.HI.X.SX32 R123, R117, R121.reuse, 0x1, P1 ;  /* 0x00000079757b7211 */ /* 0x080fe200008f0eff */
[----:B------:R-:W-:Y:S01]  /*aa70*/  IMAD R124, R131, 0x32e, RZ ;  /* 0x0000032e837c7824 */ /* 0x000fe200078e02ff */
[-C--:B------:R-:W-:Y:S01]  /*aa80*/  LEA.HI.X.SX32 R117, R249, R121.reuse, 0x1, P2 ;  /* 0x00000079f9757211 */ /* 0x080fe200010f0eff */
[----:B------:R-:W4:Y:S01]  /*aa90*/  LDG.E.U16 R114, desc[UR4][R114.64] ;  /* 0x0000000472727981 */ /* 0x000f22000c1e1500 */
[----:B------:R-:W-:Y:S01]  /*aaa0*/  LEA.HI.X.SX32 R119, R119, R121, 0x1, P0 ;  /* 0x0000007977777211 */ /* 0x000fe200000f0eff */
[----:B------:R-:W-:Y:S01]  /*aab0*/  IMAD R125, R139, 0x197, RZ ;  /* 0x000001978b7d7824 */ /* 0x000fe200078e02ff */
[----:B------:R-:W-:Y:S01]  /*aac0*/  IADD3 R124, P1, R124, R120, RZ ;  /* 0x000000787c7c7210 */ /* 0x000fe20007f3e0ff */
[----:B------:R-:W4:Y:S01]  /*aad0*/  LDG.E.U16 R116, desc[UR4][R116.64] ;  /* 0x0000000474747981 */ /* 0x000f22000c1e1500 */
[----:B------:R-:W0:Y:S03]  /*aae0*/  LDC R139, c[0x0][0x248] ;  /* 0x00009200ff8b7b82 */ /* 0x000e260000000800 */
[----:B------:R-:W4:Y:S05]  /*aaf0*/  LDG.E.U16 R115, desc[UR4][R122.64] ;  /* 0x000000047a737981 */ /* 0x000f2a000c1e1500 */
[----:B------:R-:W0:Y:S01]  /*ab00*/  LDC R249, c[0x0][0x248] ;  /* 0x00009200fff97b82 */ /* 0x000e220000000800 */
[----:B------:R2:W4:Y:S07]  /*ab10*/  LDG.E.U16 R117, desc[UR4][R118.64] ;  /* 0x0000000476757981 */ /* 0x00052e000c1e1500 */
[----:B------:R-:W0:Y:S01]  /*ab20*/  LDC R175, c[0x0][0x248] ;  /* 0x00009200ffaf7b82 */ /* 0x000e220000000800 */
[----:B--2---:R-:W-:-:S02]  /*ab30*/  IMAD R118, R130, 0x32c, RZ ;  /* 0x0000032c82767824 */ /* 0x004fc400078e02ff */
[----:B------:R-:W-:Y:S02]  /*ab40*/  IMAD R130, R143, 0x336, RZ ;  /* 0x000003368f827824 */ /* 0x000fe400078e02ff */
[----:B------:R-:W-:Y:S01]  /*ab50*/  IMAD R122, R145, 0x338, RZ ;  /* 0x00000338917a7824 */ /* 0x000fe200078e02ff */
[-C--:B------:R-:W-:Y:S02]  /*ab60*/  IADD3 R118, P0, R118, R120.reuse, RZ ;  /* 0x0000007876767210 */ /* 0x080fe40007f1e0ff */
[----:B------:R-:W2:Y:S01]  /*ab70*/  LDC R145, c[0x0][0x248] ;  /* 0x00009200ff917b82 */ /* 0x000ea20000000800 */
[----:B------:R-:W-:Y:S01]  /*ab80*/  IMAD R123, R155, 0x19b, RZ ;  /* 0x0000019b9b7b7824 */ /* 0x000fe200078e02ff */
[-C--:B------:R-:W-:Y:S02]  /*ab90*/  LEA.HI.X.SX32 R125, R125, R121.reuse, 0x1, P1 ;  /* 0x000000797d7d7211 */ /* 0x080fe400008f0eff */
[----:B------:R-:W-:Y:S02]  /*aba0*/  LEA.HI.X.SX32 R119, R126, R121, 0x1, P0 ;  /* 0x000000797e777211 */ /* 0x000fe400000f0eff */
[----:B------:R-:W-:-:S02]  /*abb0*/  IADD3 R130, P0, R130, R120, RZ ;  /* 0x0000007882827210 */ /* 0x000fc40007f1e0ff */
[----:B------:R-:W-:Y:S01]  /*abc0*/  IADD3 R122, P2, R122, R120, RZ ;  /* 0x000000787a7a7210 */ /* 0x000fe20007f5e0ff */
[----:B------:R-:W2:Y:S01]  /*abd0*/  LDC R143, c[0x0][0x248] ;  /* 0x00009200ff8f7b82 */ /* 0x000ea20000000800 */
[----:B------:R-:W4:Y:S01]  /*abe0*/  LDG.E.U16 R118, desc[UR4][R118.64] ;  /* 0x0000000476767981 */ /* 0x000f22000c1e1500 */
[-C--:B------:R-:W-:Y:S02]  /*abf0*/  LEA.HI.X.SX32 R131, R123, R121.reuse, 0x1, P0 ;  /* 0x000000797b837211 */ /* 0x080fe400000f0eff */
[----:B------:R-:W-:-:S03]  /*ac00*/  LEA.HI.X.SX32 R123, R127, R121, 0x1, P2 ;  /* 0x000000797f7b7211 */ /* 0x000fc600010f0eff */
[----:B------:R-:W4:Y:S01]  /*ac10*/  LDG.E.U16 R130, desc[UR4][R130.64] ;  /* 0x0000000482827981 */ /* 0x000f22000c1e1500 */
[----:B------:R-:W2:Y:S03]  /*ac20*/  LDC R155, c[0x0][0x248] ;  /* 0x00009200ff9b7b82 */ /* 0x000ea60000000800 */
[----:B------:R1:W4:Y:S01]  /*ac30*/  LDG.E.U16 R119, desc[UR4][R124.64] ;  /* 0x000000047c777981 */ /* 0x000322000c1e1500 */
[----:B---3--:R-:W-:-:S04]  /*ac40*/  IMAD R126, R137, 0x33e, RZ ;  /* 0x0000033e897e7824 */ /* 0x008fc800078e02ff */
[----:B------:R-:W3:Y:S01]  /*ac50*/  LDC R173, c[0x0][0x248] ;  /* 0x00009200ffad7b82 */ /* 0x000ee20000000800 */
[----:B------:R0:W4:Y:S01]  /*ac60*/  LDG.E.U16 R131, desc[UR4][R122.64] ;  /* 0x000000047a837981 */ /* 0x000122000c1e1500 */
[----:B-1----:R-:W-:-:S06]  /*ac70*/  IMAD R124, R135, 0x33c, RZ ;  /* 0x0000033c877c7824 */ /* 0x002fcc00078e02ff */
[----:B------:R-:W1:Y:S01]  /*ac80*/  LDC R177, c[0x0][0x248] ;  /* 0x00009200ffb17b82 */ /* 0x000e620000000800 */
[-C--:B------:R-:W-:Y:S01]  /*ac90*/  IADD3 R124, P1, R124, R120.reuse, RZ ;  /* 0x000000787c7c7210 */ /* 0x080fe20007f3e0ff */
[----:B0-----:R-:W-:Y:S02]  /*aca0*/  IMAD R122, R128, 0x33a, RZ ;  /* 0x0000033a807a7824 */ /* 0x001fe400078e02ff */
[----:B------:R-:W-:Y:S01]  /*acb0*/  IMAD R123, R129, 0x19d, RZ ;  /* 0x0000019d817b7824 */ /* 0x000fe200078e02ff */
[-C--:B------:R-:W-:Y:S01]  /*acc0*/  LEA.HI.X.SX32 R125, R133, R121.reuse, 0x1, P1 ;  /* 0x00000079857d7211 */ /* 0x080fe200008f0eff */
[----:B------:R-:W-:Y:S01]  /*acd0*/  IMAD R128, R153, 0x346, RZ ;  /* 0x0000034699807824 */ /* 0x000fe200078e02ff */
[-C--:B------:R-:W-:Y:S01]  /*ace0*/  IADD3 R122, P0, R122, R120.reuse, RZ ;  /* 0x000000787a7a7210 */ /* 0x080fe20007f1e0ff */
[----:B------:R-:W0:Y:S01]  /*acf0*/  LDC R153, c[0x0][0x248] ;  /* 0x00009200ff997b82 */ /* 0x000e220000000800 */
[----:B------:R-:W-:Y:S01]  /*ad00*/  IMAD R127, R147, 0x19f, RZ ;  /* 0x0000019f937f7824 */ /* 0x000fe200078e02ff */
[-C--:B------:R-:W-:Y:S01]  /*ad10*/  IADD3 R126, P2, R126, R120.reuse, RZ ;  /* 0x000000787e7e7210 */ /* 0x080fe20007f5e0ff */
[----:B------:R-:W-:Y:S01]  /*ad20*/  IMAD R129, R139, 0x1a3, RZ ;  /* 0x000001a38b817824 */ /* 0x000fe200078e02ff */
[----:B------:R-:W-:Y:S01]  /*ad30*/  LEA.HI.X.SX32 R123, R123, R121, 0x1, P0 ;  /* 0x000000797b7b7211 */ /* 0x000fe200000f0eff */
[----:B------:R2:W4:Y:S01]  /*ad40*/  LDG.E.U16 R135, desc[UR4][R124.64] ;  /* 0x000000047c877981 */ /* 0x000522000c1e1500 */
[----:B------:R-:W-:-:S02]  /*ad50*/  IADD3 R128, P0, R128, R120, RZ ;  /* 0x0000007880807210 */ /* 0x000fc40007f1e0ff */
[-C--:B------:R-:W-:Y:S01]  /*ad60*/  LEA.HI.X.SX32 R127, R127, R121.reuse, 0x1, P2 ;  /* 0x000000797f7f7211 */ /* 0x080fe200010f0eff */
[----:B------:R2:W4:Y:S01]  /*ad70*/  LDG.E.U16 R133, desc[UR4][R122.64] ;  /* 0x000000047a857981 */ /* 0x000522000c1e1500 */
[----:B------:R-:W-:Y:S01]  /*ad80*/  LEA.HI.X.SX32 R129, R129, R121, 0x1, P0 ;  /* 0x0000007981817211 */ /* 0x000fe200000f0eff */
[----:B------:R-:W-:Y:S01]  /*ad90*/  IMAD R249, R249, 0x1a4, RZ ;  /* 0x000001a4f9f97824 */ /* 0x000fe200078e02ff */
[----:B------:R-:W1:Y:S01]  /*ada0*/  LDC R171, c[0x0][0x248] ;  /* 0x00009200ffab7b82 */ /* 0x000e620000000800 */
[----:B------:R3:W4:Y:S01]  /*adb0*/  LDG.E.U16 R137, desc[UR4][R126.64] ;  /* 0x000000047e897981 */ /* 0x000722000c1e1500 */
[----:B--2---:R-:W-:Y:S02]  /*adc0*/  IMAD R124, R145, 0x34a, RZ ;  /* 0x0000034a917c7824 */ /* 0x004fe400078e02ff */
[----:B------:R-:W-:Y:S01]  /*add0*/  IMAD R125, R161, 0x1a5, RZ ;  /* 0x000001a5a17d7824 */ /* 0x000fe200078e02ff */
[----:B------:R2:W4:Y:S01]  /*ade0*/  LDG.E.U16 R139, desc[UR4][R128.64] ;  /* 0x00000004808b7981 */ /* 0x000522000c1e1500 */
[----:B------:R-:W-:Y:S01]  /*adf0*/  IMAD R122, R143, 0x348, RZ ;  /* 0x000003488f7a7824 */ /* 0x000fe200078e02ff */
[----:B------:R-:W-:Y:S01]  /*ae00*/  IADD3 R124, P1, R124, R120, RZ ;  /* 0x000000787c7c7210 */ /* 0x000fe20007f3e0ff */
[----:B------:R-:W1:Y:S01]  /*ae10*/  LDC R161, c[0x0][0x248] ;  /* 0x00009200ffa17b82 */ /* 0x000e620000000800 */
[----:B---3--:R-:W-:-:S02]  /*ae20*/  IMAD R126, R159, 0x34c, RZ ;  /* 0x0000034c9f7e7824 */ /* 0x008fc400078e02ff */
[-C--:B------:R-:W-:Y:S02]  /*ae30*/  LEA.HI.X.SX32 R125, R125, R121.reuse, 0x1, P1 ;  /* 0x000000797d7d7211 */ /* 0x080fe400008f0eff */
[-C--:B------:R-:W-:Y:S01]  /*ae40*/  IADD3 R122, P0, R122, R120.reuse, RZ ;  /* 0x000000787a7a7210 */ /* 0x080fe20007f1e0ff */
[----:B--2---:R-:W-:Y:S02]  /*ae50*/  IMAD R128, R163, 0x34e, RZ ;  /* 0x0000034ea3807824 */ /* 0x004fe400078e02ff */
[----:B------:R-:W2:Y:S01]  /*ae60*/  LDC R159, c[0x0][0x248] ;  /* 0x00009200ff9f7b82 */ /* 0x000ea20000000800 */
[-C--:B------:R-:W-:Y:S01]  /*ae70*/  IADD3 R126, P2, R126, R120.reuse, RZ ;  /* 0x000000787e7e7210 */ /* 0x080fe20007f5e0ff */
[----:B------:R-:W-:Y:S01]  /*ae80*/  IMAD R129, R167, 0x1a7, RZ ;  /* 0x000001a7a7817824 */ /* 0x000fe200078e02ff */
[----:B------:R-:W-:Y:S01]  /*ae90*/  LEA.HI.X.SX32 R123, R249, R121, 0x1, P0 ;  /* 0x00000079f97b7211 */ /* 0x000fe200000f0eff */
[----:B------:R3:W4:Y:S01]  /*aea0*/  LDG.E.U16 R143, desc[UR4][R124.64] ;  /* 0x000000047c8f7981 */ /* 0x000722000c1e1500 */
[----:B------:R-:W-:-:S03]  /*aeb0*/  IADD3 R128, P0, R128, R120, RZ ;  /* 0x0000007880807210 */ /* 0x000fc60007f1e0ff */
[----:B------:R-:W1:Y:S01]  /*aec0*/  LDC R167, c[0x0][0x248] ;  /* 0x00009200ffa77b82 */ /* 0x000e620000000800 */
[-C--:B------:R-:W-:Y:S02]  /*aed0*/  LEA.HI.X.SX32 R127, R141, R121.reuse, 0x1, P2 ;  /* 0x000000798d7f7211 */ /* 0x080fe400010f0eff */
[----:B------:R0:W4:Y:S01]  /*aee0*/  LDG.E.U16 R141, desc[UR4][R122.64] ;  /* 0x000000047a8d7981 */ /* 0x000122000c1e1500 */
[----:B---3--:R-:W-:Y:S01]  /*aef0*/  IMAD R124, R157, 0x358, RZ ;  /* 0x000003589d7c7824 */ /* 0x008fe200078e02ff */
[----:B------:R-:W-:-:S03]  /*af00*/  LEA.HI.X.SX32 R129, R129, R121, 0x1, P0 ;  /* 0x0000007981817211 */ /* 0x000fc600000f0eff */
[----:B------:R-:W3:Y:S01]  /*af10*/  LDC R157, c[0x0][0x248] ;  /* 0x00009200ff9d7b82 */ /* 0x000ee20000000800 */
[----:B------:R0:W4:Y:S02]  /*af20*/  LDG.E.U16 R145, desc[UR4][R126.64] ;  /* 0x000000047e917981 */ /* 0x000124000c1e1500 */
[----:B0-----:R-:W-:Y:S02]  /*af30*/  IMAD R122, R153, 0x356, RZ ;  /* 0x00000356997a7824 */ /* 0x001fe400078e02ff */
[----:B------:R0:W4:Y:S03]  /*af40*/  LDG.E.U16 R147, desc[UR4][R128.64] ;  /* 0x0000000480937981 */ /* 0x000126000c1e1500 */
[----:B------:R-:W3:Y:S01]  /*af50*/  LDC R249, c[0x0][0x248] ;  /* 0x00009200fff97b82 */ /* 0x000ee20000000800 */
[----:B------:R-:W-:Y:S01]  /*af60*/  IMAD R123, R155, 0x1ab, RZ ;  /* 0x000001ab9b7b7824 */ /* 0x000fe200078e02ff */
[----:B------:R-:W-:Y:S01]  /*af70*/  IADD3 R122, P0, R122, R120, RZ ;  /* 0x000000787a7a7210 */ /* 0x000fe20007f1e0ff */
[----:B------:R-:W-:-:S05]  /*af80*/  IMAD R126, R169, 0x35a, RZ ;  /* 0x0000035aa97e7824 */ /* 0x000fca00078e02ff */
[----:B------:R-:W3:Y:S01]  /*af90*/  LDC R163, c[0x0][0x248] ;  /* 0x00009200ffa37b82 */ /* 0x000ee20000000800 */
[----:B0-----:R-:W-:Y:S01]  /*afa0*/  IMAD R128, R175, 0x35c, RZ ;  /* 0x0000035caf807824 */ /* 0x001fe200078e02ff */
[-C--:B------:R-:W-:Y:S01]  /*afb0*/  IADD3 R124, P1, R124, R120.reuse, RZ ;  /* 0x000000787c7c7210 */ /* 0x080fe20007f3e0ff */
[----:B------:R-:W-:Y:S01]  /*afc0*/  IMAD R127, R173, 0x1ad, RZ ;  /* 0x000001adad7f7824 */ /* 0x000fe200078e02ff */
[-C--:B------:R-:W-:Y:S02]  /*afd0*/  LEA.HI.X.SX32 R123, R123, R121.reuse, 0x1, P0 ;  /* 0x000000797b7b7211 */ /* 0x080fe400000f0eff */
[-C--:B------:R-:W-:Y:S02]  /*afe0*/  IADD3 R126, P2, R126, R120.reuse, RZ ;  /* 0x000000787e7e7210 */ /* 0x080fe40007f5e0ff */
[----:B------:R-:W-:Y:S01]  /*aff0*/  IADD3 R128, P0, R128, R120, RZ ;  /* 0x0000007880807210 */ /* 0x000fe20007f1e0ff */
[----:B------:R-:W0:Y:S01]  /*b000*/  LDC R179, c[0x0][0x248] ;  /* 0x00009200ffb37b82 */ /* 0x000e220000000800 */
[----:B------:R-:W-:-:S02]  /*b010*/  LEA.HI.X.SX32 R125, R149, R121, 0x1, P1 ;  /* 0x00000079957d7211 */ /* 0x000fc400008f0eff */
[-C--:B------:R-:W-:Y:S01]  /*b020*/  LEA.HI.X.SX32 R127, R127, R121.reuse, 0x1, P2 ;  /* 0x000000797f7f7211 */ /* 0x080fe200010f0eff */
[----:B------:R2:W4:Y:S01]  /*b030*/  LDG.E.U16 R149, desc[UR4][R122.64] ;  /* 0x000000047a957981 */ /* 0x000522000c1e1500 */
[----:B------:R-:W-:-:S03]  /*b040*/  LEA.HI.X.SX32 R129, R151, R121, 0x1, P0 ;  /* 0x0000007997817211 */ /* 0x000fc600000f0eff */
[----:B------:R-:W0:Y:S01]  /*b050*/  LDC R175, c[0x0][0x248] ;  /* 0x00009200ffaf7b82 */ /* 0x000e220000000800 */
[----:B------:R3:W4:Y:S04]  /*b060*/  LDG.E.U16 R153, desc[UR4][R126.64] ;  /* 0x000000047e997981 */ /* 0x000728000c1e1500 */
[----:B------:R3:W4:Y:S01]  /*b070*/  LDG.E.U16 R155, desc[UR4][R128.64] ;  /* 0x00000004809b7981 */ /* 0x000722000c1e1500 */
[----:B--2---:R-:W-:Y:S02]  /*b080*/  IMAD R122, R159, 0x35e, RZ ;  /* 0x0000035e9f7a7824 */ /* 0x004fe400078e02ff */
[----:B-1----:R-:W-:Y:S01]  /*b090*/  IMAD R123, R161, 0x1af, RZ ;  /* 0x000001afa17b7824 */ /* 0x002fe200078e02ff */
[----:B------:R-:W1:Y:S01]  /*b0a0*/  LDC R169, c[0x0][0x248] ;  /* 0x00009200ffa97b82 */ /* 0x000e620000000800 */
[----:B---3--:R-:W-:Y:S01]  /*b0b0*/  IMAD R249, R249, 0x1b4, RZ ;  /* 0x000001b4f9f97824 */ /* 0x008fe200078e02ff */
[-C--:B------:R-:W-:Y:S01]  /*b0c0*/  IADD3 R122, P0, R122, R120.reuse, RZ ;  /* 0x000000787a7a7210 */ /* 0x080fe20007f1e0ff */
[----:B------:R-:W-:Y:S01]  /*b0d0*/  IMAD R126, R167, 0x368, RZ ;  /* 0x00000368a77e7824 */ /* 0x000fe200078e02ff */
[----:B------:R2:W3:Y:S01]  /*b0e0*/  LDG.E.U16 R151, desc[UR4][R124.64] ;  /* 0x000000047c977981 */ /* 0x0004e2000c1e1500 */
[----:B------:R-:W-:Y:S01]  /*b0f0*/  IMAD R128, R157, 0x36a, RZ ;  /* 0x0000036a9d807824 */ /* 0x000fe200078e02ff */
[-C--:B------:R-:W-:Y:S01]  /*b100*/  LEA.HI.X.SX32 R123, R123, R121.reuse, 0x1, P0 ;  /* 0x000000797b7b7211 */ /* 0x080fe200000f0eff */
[----:B------:R-:W-:Y:S01]  /*b110*/  IMAD R129, R177, 0x1b5, RZ ;  /* 0x000001b5b1817824 */ /* 0x000fe200078e02ff */
[-C--:B------:R-:W-:Y:S01]  /*b120*/  IADD3 R126, P2, R126, R120.reuse, RZ ;  /* 0x000000787e7e7210 */ /* 0x080fe20007f5e0ff */
[----:B------:R-:W0:Y:S01]  /*b130*/  LDC R185, c[0x0][0x248] ;  /* 0x00009200ffb97b82 */ /* 0x000e220000000800 */
[----:B------:R-:W-:Y:S01]  /*b140*/  IADD3 R128, P0, R128, R120, RZ ;  /* 0x0000007880807210 */ /* 0x000fe20007f1e0ff */
[----:B------:R1:W3:Y:S01]  /*b150*/  LDG.E.U16 R157, desc[UR4][R122.64] ;  /* 0x000000047a9d7981 */ /* 0x0002e2000c1e1500 */
[----:B--2---:R-:W-:Y:S01]  /*b160*/  IMAD R124, R163, 0x366, RZ ;  /* 0x00000366a37c7824 */ /* 0x004fe200078e02ff */
[-C--:B------:R-:W-:Y:S01]  /*b170*/  LEA.HI.X.SX32 R127, R249, R121.reuse, 0x1, P2 ;  /* 0x00000079f97f7211 */ /* 0x080fe200010f0eff */
[----:B------:R-:W-:Y:S01]  /*b180*/  IMAD R125, R171, 0x1b3, RZ ;  /* 0x000001b3ab7d7824 */ /* 0x000fe200078e02ff */
[----:B------:R-:W-:-:S02]  /*b190*/  LEA.HI.X.SX32 R129, R129, R121, 0x1, P0 ;  /* 0x0000007981817211 */ /* 0x000fc400000f0eff */
[----:B------:R-:W2:Y:S01]  /*b1a0*/  LDC R183, c[0x0][0x248] ;  /* 0x00009200ffb77b82 */ /* 0x000ea20000000800 */
[----:B------:R-:W-:Y:S01]  /*b1b0*/  IADD3 R124, P1, R124, R120, RZ ;  /* 0x000000787c7c7210 */ /* 0x000fe20007f3e0ff */
[----:B------:R0:W3:Y:S03]  /*b1c0*/  LDG.E.U16 R161, desc[UR4][R126.64] ;  /* 0x000000047ea17981 */ /* 0x0000e6000c1e1500 */
[----:B------:R-:W-:Y:S01]  /*b1d0*/  LEA.HI.X.SX32 R125, R125, R121, 0x1, P1 ;  /* 0x000000797d7d7211 */ /* 0x000fe200008f0eff */
[----:B------:R0:W3:Y:S01]  /*b1e0*/  LDG.E.U16 R163, desc[UR4][R128.64] ;  /* 0x0000000480a37981 */ /* 0x0000e2000c1e1500 */
[----:B-1----:R-:W-:Y:S01]  /*b1f0*/  IMAD R122, R169, 0x36c, RZ ;  /* 0x0000036ca97a7824 */ /* 0x002fe200078e02ff */
[----:B------:R-:W1:Y:S02]  /*b200*/  LDC R181, c[0x0][0x248] ;  /* 0x00009200ffb57b82 */ /* 0x000e640000000800 */
[----:B------:R0:W3:Y:S02]  /*b210*/  LDG.E.U16 R159, desc[UR4][R124.64] ;  /* 0x000000047c9f7981 */ /* 0x0000e4000c1e1500 */
[----:B0-----:R-:W-:-:S04]  /*b220*/  IMAD R126, R179, 0x376, RZ ;  /* 0x00000376b37e7824 */ /* 0x001fc800078e02ff */
[----:B------:R-:W0:Y:S08]  /*b230*/  LDC R129, c[0x0][0x248] ;  /* 0x00009200ff817b82 */ /* 0x000e300000000800 */
[----:B------:R-:W1:Y:S01]  /*b240*/  LDC R179, c[0x0][0x248] ;  /* 0x00009200ffb37b82 */ /* 0x000e620000000800 */
[----:B------:R-:W-:-:S07]  /*b250*/  IMAD R124, R175, 0x36e, RZ ;  /* 0x0000036eaf7c7824 */ /* 0x000fce00078e02ff */
[----:B------:R-:W5:Y:S01]  /*b260*/  LDC R128, c[0x0][0x248] ;  /* 0x00009200ff807b82 */ /* 0x000f620000000800 */
[----:B------:R-:W-:-:S07]  /*b270*/  IADD3 R122, P0, R122, R120, RZ ;  /* 0x000000787a7a7210 */ /* 0x000fce0007f1e0ff */
[----:B------:R-:W5:Y:S01]  /*b280*/  LDC R175, c[0x0][0x248] ;  /* 0x00009200ffaf7b82 */ /* 0x000f620000000800 */
[----:B------:R-:W-:Y:S01]  /*b290*/  IMAD R127, R185, 0x1bb, RZ ;  /* 0x000001bbb97f7824 */ /* 0x000fe200078e02ff */
[----:B------:R-:W-:Y:S01]  /*b2a0*/  LEA.HI.X.SX32 R123, R165, R121, 0x1, P0 ;  /* 0x00000079a57b7211 */ /* 0x000fe200000f0eff */
[----:B--2---:R-:W-:-:S05]  /*b2b0*/  IMAD R125, R183, 0x1b7, RZ ;  /* 0x000001b7b77d7824 */ /* 0x004fca00078e02ff */
[----:B------:R-:W2:Y:S01]  /*b2c0*/  LDC R171, c[0x0][0x248] ;  /* 0x00009200ffab7b82 */ /* 0x000ea20000000800 */
[----:B------:R0:W3:Y:S07]  /*b2d0*/  LDG.E.U16 R165, desc[UR4][R122.64] ;  /* 0x000000047aa57981 */ /* 0x0000ee000c1e1500 */
[----:B------:R-:W2:Y:S08]  /*b2e0*/  LDC R177, c[0x0][0x248] ;  /* 0x00009200ffb17b82 */ /* 0x000eb00000000800 */
[----:B------:R-:W2:Y:S01]  /*b2f0*/  LDC R185, c[0x0][0x248] ;  /* 0x00009200ffb97b82 */ /* 0x000ea20000000800 */
[----:B0-----:R-:W-:Y:S01]  /*b300*/  IMAD R123, R129, 0x1c3, RZ ;  /* 0x000001c3817b7824 */ /* 0x001fe200078e02ff */
[----:B------:R-:W-:Y:S01]  /*b310*/  IADD3 R126, P2, R126, R120, RZ ;  /* 0x000000787e7e7210 */ /* 0x000fe20007f5e0ff */
[----:B-1----:R-:W-:-:S05]  /*b320*/  IMAD R129, R179, 0x1db, RZ ;  /* 0x000001dbb3817824 */ /* 0x002fca00078e02ff */
[----:B------:R-:W0:Y:S01]  /*b330*/  LDC R183, c[0x0][0x248] ;  /* 0x00009200ffb77b82 */ /* 0x000e220000000800 */
[----:B-----5:R-:W-:-:S07]  /*b340*/  IMAD R122, R128, 0x386, RZ ;  /* 0x00000386807a7824 */ /* 0x020fce00078e02ff */
[----:B------:R-:W1:Y:S01]  /*b350*/  LDC R217, c[0x0][0x248] ;  /* 0x00009200ffd97b82 */ /* 0x000e620000000800 */
[----:B------:R-:W-:Y:S01]  /*b360*/  IADD3 R124, P1, R124, R120, RZ ;  /* 0x000000787c7c7210 */ /* 0x000fe20007f3e0ff */
[----:B------:R-:W-:Y:S01]  /*b370*/  IMAD R128, R175, 0x3b6, RZ ;  /* 0x000003b6af807824 */ /* 0x000fe200078e02ff */
[----:B------:R-:W-:-:S05]  /*b380*/  LEA.HI.X.SX32 R127, R127, R121, 0x1, P2 ;  /* 0x000000797f7f7211 */ /* 0x000fca00010f0eff */
[----:B------:R-:W5:Y:S01]  /*b390*/  LDC R179, c[0x0][0x248] ;  /* 0x00009200ffb37b82 */ /* 0x000f620000000800 */
[----:B------:R-:W-:Y:S01]  /*b3a0*/  IADD3 R122, P0, R122, R120, RZ ;  /* 0x000000787a7a7210 */ /* 0x000fe20007f1e0ff */
[----:B------:R2:W3:Y:S06]  /*b3b0*/  LDG.E.U16 R169, desc[UR4][R126.64] ;  /* 0x000000047ea97981 */ /* 0x0004ec000c1e1500 */
[----:B------:R-:W5:Y:S01]  /*b3c0*/  LDC R173, c[0x0][0x248] ;  /* 0x00009200ffad7b82 */ /* 0x000f620000000800 */
[-C--:B------:R-:W-:Y:S02]  /*b3d0*/  LEA.HI.X.SX32 R125, R125, R121.reuse, 0x1, P1 ;  /* 0x000000797d7d7211 */ /* 0x080fe400008f0eff */
[----:B------:R-:W-:Y:S01]  /*b3e0*/  LEA.HI.X.SX32 R123, R123, R121, 0x1, P0 ;  /* 0x000000797b7b7211 */ /* 0x000fe200000f0eff */
[----:B--2---:R-:W-:-:S04]  /*b3f0*/  IMAD R126, R181, 0x3a6, RZ ;  /* 0x000003a6b57e7824 */ /* 0x004fc800078e02ff */
[----:B------:R-:W2:Y:S01]  /*b400*/  LDC R191, c[0x0][0x248] ;  /* 0x00009200ffbf7b82 */ /* 0x000ea20000000800 */
[-C--:B------:R-:W-:Y:S01]  /*b410*/  IADD3 R128, P2, R128, R120.reuse, RZ ;  /* 0x0000007880807210 */ /* 0x080fe20007f5e0ff */
[----:B------:R0:W3:Y:S01]  /*b420*/  LDG.E.U16 R167, desc[UR4][R124.64] ;  /* 0x000000047ca77981 */ /* 0x0000e2000c1e1500 */
[----:B------:R-:W-:Y:S01]  /*b430*/  IMAD R127, R177, 0x1d3, RZ ;  /* 0x000001d3b17f7824 */ /* 0x000fe200078e02ff */
[----:B------:R-:W-:-:S04]  /*b440*/  IADD3 R126, P0, R126, R120, RZ ;  /* 0x000000787e7e7210 */ /* 0x000fc80007f1e0ff */
[----:B------:R-:W2:Y:S01]  /*b450*/  LDC R209, c[0x0][0x248] ;  /* 0x00009200ffd17b82 */ /* 0x000ea20000000800 */
[-C--:B------:R-:W-:Y:S01]  /*b460*/  LEA.HI.X.SX32 R129, R129, R121.reuse, 0x1, P2 ;  /* 0x0000007981817211 */ /* 0x080fe200010f0eff */
[----:B0-----:R-:W-:Y:S02]  /*b470*/  IMAD R125, R171, 0x1cb, RZ ;  /* 0x000001cbab7d7824 */ /* 0x001fe400078e02ff */
[----:B------:R0:W3:Y:S04]  /*b480*/  LDG.E.U16 R171, desc[UR4][R122.64] ;  /* 0x000000047aab7981 */ /* 0x0000e8000c1e1500 */
[----:B------:R-:W2:Y:S01]  /*b490*/  LDC R215, c[0x0][0x248] ;  /* 0x00009200ffd77b82 */ /* 0x000ea20000000800 */
[----:B------:R-:W-:Y:S01]  /*b4a0*/  LEA.HI.X.SX32 R127, R127, R121, 0x1, P0 ;  /* 0x000000797f7f7211 */ /* 0x000fe200000f0eff */
[----:B------:R1:W3:Y:S06]  /*b4b0*/  LDG.E.U16 R177, desc[UR4][R128.64] ;  /* 0x0000000480b17981 */ /* 0x0002ec000c1e1500 */
[----:B------:R-:W2:Y:S01]  /*b4c0*/  LDC R211, c[0x0][0x248] ;  /* 0x00009200ffd37b82 */ /* 0x000ea20000000800 */
[----:B0-----:R-:W-:Y:S01]  /*b4d0*/  IMAD R122, R185, 0x3c6, RZ ;  /* 0x000003c6b97a7824 */ /* 0x001fe200078e02ff */
[----:B------:R-:W3:Y:S01]  /*b4e0*/  LDG.E.U16 R175, desc[UR4][R126.64] ;  /* 0x000000047eaf7981 */ /* 0x000ee2000c1e1500 */
[----:B------:R-:W-:-:S05]  /*b4f0*/  IMAD R123, R183, 0x1e3, RZ ;  /* 0x000001e3b77b7824 */ /* 0x000fca00078e02ff */
[----:B------:R-:W0:Y:S01]  /*b500*/  LDC R249, c[0x0][0x248] ;  /* 0x00009200fff97b82 */ /* 0x000e220000000800 */
[----:B------:R-:W-:Y:S01]  /*b510*/  IADD3 R122, P0, R122, R120, RZ ;  /* 0x000000787a7a7210 */ /* 0x000fe20007f1e0ff */
[----:B-1----:R-:W-:-:S06]  /*b520*/  IMAD R128, R217, 0x3f6, RZ ;  /* 0x000003f6d9807824 */ /* 0x002fcc00078e02ff */
[----:B------:R-:W1:Y:S01]  /*b530*/  LDC R203, c[0x0][0x248] ;  /* 0x00009200ffcb7b82 */ /* 0x000e620000000800 */
[-C--:B------:R-:W-:Y:S01]  /*b540*/  LEA.HI.X.SX32 R123, R123, R121.reuse, 0x1, P0 ;  /* 0x000000797b7b7211 */ /* 0x080fe200000f0eff */
[----:B-----5:R-:W-:Y:S01]  /*b550*/  IMAD R129, R179, 0x1fb, RZ ;  /* 0x000001fbb3817824 */ /* 0x020fe200078e02ff */
[-C--:B------:R-:W-:Y:S01]  /*b560*/  IADD3 R128, P0, R128, R120.reuse, RZ ;  /* 0x0000007880807210 */ /* 0x080fe20007f1e0ff */
[----:B------:R-:W-:Y:S02]  /*b570*/  IMAD R124, R173, 0x396, RZ ;  /* 0x00000396ad7c7824 */ /* 0x000fe400078e02ff */
[----:B------:R2:W5:Y:S02]  /*b580*/  LDG.E.U16 R179, desc[UR4][R122.64] ;  /* 0x000000047ab37981 */ /* 0x000564000c1e1500 */
[----:B------:R-:W1:Y:S01]  /*b590*/  LDC R201, c[0x0][0x248] ;  /* 0x00009200ffc97b82 */ /* 0x000e620000000800 */
[----:B------:R-:W-:Y:S02]  /*b5a0*/  LEA.HI.X.SX32 R129, R129, R121, 0x1, P0 ;  /* 0x0000007981817211 */ /* 0x000fe400000f0eff */
[----:B------:R-:W-:-:S05]  /*b5b0*/  IADD3 R124, P1, R124, R120, RZ ;  /* 0x000000787c7c7210 */ /* 0x000fca0007f3e0ff */
[----:B------:R-:W1:Y:S01]  /*b5c0*/  LDC R207, c[0x0][0x248] ;  /* 0x00009200ffcf7b82 */ /* 0x000e620000000800 */
[----:B--2---:R-:W-:Y:S01]  /*b5d0*/  IMAD R122, R191, 0x378, RZ ;  /* 0x00000378bf7a7824 */ /* 0x004fe200078e02ff */
[-C--:B------:R-:W-:Y:S01]  /*b5e0*/  LEA.HI.X.SX32 R125, R125, R121.reuse, 0x1, P1 ;  /* 0x000000797d7d7211 */ /* 0x080fe200008f0eff */
[----:B------:R2:W5:Y:S01]  /*b5f0*/  LDG.E.U16 R185, desc[UR4][R128.64] ;  /* 0x0000000480b97981 */ /* 0x000562000c1e1500 */
[----:B------:R-:W-:Y:S02]  /*b600*/  IMAD R126, R209, 0x3e6, RZ ;  /* 0x000003e6d17e7824 */ /* 0x000fe400078e02ff */
[----:B------:R-:W-:Y:S01]  /*b610*/  IADD3 R122, P0, R122, R120, RZ ;  /* 0x000000787a7a7210 */ /* 0x000fe20007f1e0ff */
[----:B------:R1:W5:Y:S01]  /*b620*/  LDG.E.U16 R173, desc[UR4][R124.64] ;  /* 0x000000047cad7981 */ /* 0x000362000c1e1500 */
[----:B------:R-:W4:Y:S01]  /*b630*/  LDC R193, c[0x0][0x248] ;  /* 0x00009200ffc17b82 */ /* 0x000f220000000800 */
[----:B------:R-:W-:Y:S02]  /*b640*/  IMAD R127, R211, 0x1f3, RZ ;  /* 0x000001f3d37f7824 */ /* 0x000fe400078e02ff */
[----:B--2---:R-:W-:Y:S01]  /*b650*/  IMAD R128, R215, 0x388, RZ ;  /* 0x00000388d7807824 */ /* 0x004fe200078e02ff */
[----:B------:R-:W-:Y:S01]  /*b660*/  LEA.HI.X.SX32 R123, R189, R121, 0x1, P0 ;  /* 0x00000079bd7b7211 */ /* 0x000fe200000f0eff */
[----:B0-----:R-:W-:-:S03]  /*b670*/  IMAD R249, R249, 0x1c4, RZ ;  /* 0x000001c4f9f97824 */ /* 0x001fc600078e02ff */
[----:B------:R-:W0:Y:S01]  /*b680*/  LDC R213, c[0x0][0x248] ;  /* 0x00009200ffd57b82 */ /* 0x000e220000000800 */
[----:B-1----:R-:W-:Y:S01]  /*b690*/  IMAD R124, R203, 0x3d6, RZ ;  /* 0x000003d6cb7c7824 */ /* 0x002fe200078e02ff */
[-C--:B------:R-:W-:Y:S02]  /*b6a0*/  IADD3 R126, P2, R126, R120.reuse, RZ ;  /* 0x000000787e7e7210 */ /* 0x080fe40007f5e0ff */
[----:B------:R-:W-:-:S04]  /*b6b0*/  IADD3 R128, P0, R128, R120, RZ ;  /* 0x0000007880807210 */ /* 0x000fc80007f1e0ff */
[----:B------:R-:W1:Y:S01]  /*b6c0*/  LDC R203, c[0x0][0x248] ;  /* 0x00009200ffcb7b82 */ /* 0x000e620000000800 */
[-C--:B------:R-:W-:Y:S02]  /*b6d0*/  LEA.HI.X.SX32 R127, R127, R121.reuse, 0x1, P2 ;  /* 0x000000797f7f7211 */ /* 0x080fe400010f0eff */
[-C--:B------:R-:W-:Y:S01]  /*b6e0*/  LEA.HI.X.SX32 R129, R249, R121.reuse, 0x1, P0 ;  /* 0x00000079f9817211 */ /* 0x080fe200000f0eff */
[----:B------:R-:W-:Y:S01]  /*b6f0*/  IMAD R125, R201, 0x1eb, RZ ;  /* 0x000001ebc97d7824 */ /* 0x000fe200078e02ff */
[----:B------:R-:W-:Y:S01]  /*b700*/  IADD3 R124, P1, R124, R120, RZ ;  /* 0x000000787c7c7210 */ /* 0x000fe20007f3e0ff */
[----:B------:R2:W5:Y:S02]  /*b710*/  LDG.E.U16 R183, desc[UR4][R126.64] ;  /* 0x000000047eb77981 */ /* 0x000564000c1e1500 */
[----:B------:R-:W1:Y:S01]  /*b720*/  LDC R249, c[0x0][0x248] ;  /* 0x00009200fff97b82 */ /* 0x000e620000000800 */
[----:B------:R-:W-:-:S05]  /*b730*/  LEA.HI.X.SX32 R125, R125, R121, 0x1, P1 ;  /* 0x000000797d7d7211 */ /* 0x000fca00008f0eff */
[----:B------:R4:W5:Y:S01]  /*b740*/  LDG.E.U16 R181, desc[UR4][R124.64] ;  /* 0x000000047cb57981 */ /* 0x000962000c1e1500 */
[----:B--2---:R-:W-:Y:S01]  /*b750*/  IMAD R126, R207, 0x37c, RZ ;  /* 0x0000037ccf7e7824 */ /* 0x004fe200078e02ff */
[----:B------:R-:W2:Y:S04]  /*b760*/  LDC R201, c[0x0][0x248] ;  /* 0x00009200ffc97b82 */ /* 0x000ea80000000800 */
[----:B------:R-:W-:Y:S01]  /*b770*/  IADD3 R126, P2, R126, R120, RZ ;  /* 0x000000787e7e7210 */ /* 0x000fe20007f5e0ff */
[----:B----4-:R-:W-:-:S03]  /*b780*/  IMAD R124, R193, 0x37a, RZ ;  /* 0x0000037ac17c7824 */ /* 0x010fc600078e02ff */
[----:B------:R-:W-:Y:S01]  /*b790*/  LEA.HI.X.SX32 R127, R187, R121, 0x1, P2 ;  /* 0x00000079bb7f7211 */ /* 0x000fe200010f0eff */
[----:B0-----:R-:W-:Y:S01]  /*b7a0*/  IMAD R125, R213, 0x1bd, RZ ;  /* 0x000001bdd57d7824 */ /* 0x001fe200078e02ff */
[----:B------:R-:W0:Y:S01]  /*b7b0*/  LDC R209, c[0x0][0x248] ;  /* 0x00009200ffd17b82 */ /* 0x000e220000000800 */
[----:B------:R-:W4:Y:S01]  /*b7c0*/  LDG.E.U16 R193, desc[UR4][R128.64] ;  /* 0x0000000480c17981 */ /* 0x000f22000c1e1500 */
[----:B------:R-:W-:-:S03]  /*b7d0*/  IADD3 R124, P1, R124, R120, RZ ;  /* 0x000000787c7c7210 */ /* 0x000fc60007f3e0ff */
[----:B------:R1:W4:Y:S01]  /*b7e0*/  LDG.E.U16 R191, desc[UR4][R126.64] ;  /* 0x000000047ebf7981 */ /* 0x000322000c1e1500 */
[----:B------:R-:W-:Y:S01]  /*b7f0*/  LEA.HI.X.SX32 R125, R125, R121, 0x1, P1 ;  /* 0x000000797d7d7211 */ /* 0x000fe200008f0eff */
[----:B-1----:R-:W-:Y:S01]  /*b800*/  IMAD R249, R249, 0x1d4, RZ ;  /* 0x000001d4f9f97824 */ /* 0x002fe200078e02ff */
[----:B------:R-:W1:Y:S01]  /*b810*/  LDC R207, c[0x0][0x248] ;  /* 0x00009200ffcf7b82 */ /* 0x000e620000000800 */
[----:B------:R0:W4:Y:S04]  /*b820*/  LDG.E.U16 R187, desc[UR4][R122.64] ;  /* 0x000000047abb7981 */ /* 0x000128000c1e1500 */
[----:B------:R1:W4:Y:S01]  /*b830*/  LDG.E.U16 R189, desc[UR4][R124.64] ;  /* 0x000000047cbd7981 */ /* 0x000322000c1e1500 */
[----:B------:R-:W-:Y:S02]  /*b840*/  IMAD R126, R203, 0x3a8, RZ ;  /* 0x000003a8cb7e7824 */ /* 0x000fe400078e02ff */
[----:B------:R-:W1:Y:S03]  /*b850*/  LDC R211, c[0x0][0x248] ;  /* 0x00009200ffd37b82 */ /* 0x000e660000000800 */
[----:B------:R-:W-:-:S04]  /*b860*/  IADD3 R126, P1, R126, R120, RZ ;  /* 0x000000787e7e7210 */ /* 0x000fc80007f3e0ff */
[----:B------:R-:W-:Y:S01]  /*b870*/  LEA.HI.X.SX32 R127, R249, R121, 0x1, P1 ;  /* 0x00000079f97f7211 */ /* 0x000fe200008f0eff */
[----:B------:R-:W1:Y:S08]  /*b880*/  LDC R217, c[0x0][0x248] ;  /* 0x00009200ffd97b82 */ /* 0x000e700000000800 */
[----:B------:R-:W1:Y:S01]  /*b890*/  LDC R249, c[0x0][0x248] ;  /* 0x00009200fff97b82 */ /* 0x000e620000000800 */
[----:B--2---:R-:W-:-:S02]  /*b8a0*/  IMAD R128, R201, 0x398, RZ ;  /* 0x00000398c9807824 */ /* 0x004fc400078e02ff */
[----:B0-----:R-:W-:-:S03]  /*b8b0*/  IMAD R122, R209, 0x3c8, RZ ;  /* 0x000003c8d17a7824 */ /* 0x001fc600078e02ff */
[-C--:B------:R-:W-:Y:S01]  /*b8c0*/  IADD3 R128, P0, R128, R120.reuse, RZ ;  /* 0x0000007880807210 */ /* 0x080fe20007f1e0ff */
[----:B-1----:R-:W-:Y:S01]  /*b8d0*/  IMAD R123, R207, 0x3d8, RZ ;  /* 0x000003d8cf7b7824 */ /* 0x002fe200078e02ff */
[----:B------:R-:W0:Y:S02]  /*b8e0*/  LDC R215, c[0x0][0x248] ;  /* 0x00009200ffd77b82 */ /* 0x000e240000000800 */
[----:B------:R-:W-:Y:S01]  /*b8f0*/  LEA.HI.X.SX32 R129, R195, R121, 0x1, P0 ;  /* 0x00000079c3817211 */ /* 0x000fe200000f0eff */
[----:B------:R-:W-:Y:S01]  /*b900*/  IMAD R124, R211, 0x3b8, RZ ;  /* 0x000003b8d37c7824 */ /* 0x000fe200078e02ff */
[----:B------:R-:W-:-:S03]  /*b910*/  IADD3 R122, P2, R122, R120, RZ ;  /* 0x000000787a7a7210 */ /* 0x000fc60007f5e0ff */
[----:B------:R1:W2:Y:S01]  /*b920*/  LDG.E.U16 R195, desc[UR4][R128.64] ;  /* 0x0000000480c37981 */ /* 0x0002a2000c1e1500 */
[----:B------:R-:W0:Y:S01]  /*b930*/  LDC R219, c[0x0][0x248] ;  /* 0x00009200ffdb7b82 */ /* 0x000e220000000800 */
[-C--:B------:R-:W-:Y:S01]  /*b940*/  IADD3 R124, P0, R124, R120.reuse, RZ ;  /* 0x000000787c7c7210 */ /* 0x080fe20007f1e0ff */
[----:B------:R-:W-:Y:S01]  /*b950*/  IMAD R249, R249, 0x1e4, RZ ;  /* 0x000001e4f9f97824 */ /* 0x000fe200078e02ff */
[----:B-1----:R-:W-:-:S05]  /*b960*/  IADD3 R128, P1, R123, R120, RZ ;  /* 0x000000787b807210 */ /* 0x002fca0007f3e0ff */
[----:B------:R-:W1:Y:S01]  /*b970*/  LDC R213, c[0x0][0x248] ;  /* 0x00009200ffd57b82 */ /* 0x000e620000000800 */
[----:B------:R-:W-:-:S07]  /*b980*/  LEA.HI.X.SX32 R123, R249, R121, 0x1, P2 ;  /* 0x00000079f97b7211 */ /* 0x000fce00010f0eff */
[----:B------:R-:W1:Y:S01]  /*b990*/  LDC R249, c[0x0][0x248] ;  /* 0x00009200fff97b82 */ /* 0x000e620000000800 */
[-C--:B------:R-:W-:Y:S01]  /*b9a0*/  LEA.HI.X.SX32 R125, R197, R121.reuse, 0x1, P0 ;  /* 0x00000079c57d7211 */ /* 0x080fe200000f0eff */
[----:B------:R-:W2:Y:S01]  /*b9b0*/  LDG.E.U16 R201, desc[UR4][R122.64] ;  /* 0x000000047ac97981 */ /* 0x000ea2000c1e1500 */
[----:B------:R-:W-:-:S03]  /*b9c0*/  LEA.HI.X.SX32 R129, R199, R121, 0x1, P1 ;  /* 0x00000079c7817211 */ /* 0x000fc600008f0eff */
[----:B------:R0:W2:Y:S02]  /*b9d0*/  LDG.E.U16 R199, desc[UR4][R124.64] ;  /* 0x000000047cc77981 */ /* 0x0000a4000c1e1500 */
[----:B------:R-:W1:Y:S02]  /*b9e0*/  LDC R211, c[0x0][0x248] ;  /* 0x00009200ffd37b82 */ /* 0x000e640000000800 */
[----:B------:R0:W2:Y:S04]  /*b9f0*/  LDG.E.U16 R203, desc[UR4][R128.64] ;  /* 0x0000000480cb7981 */ /* 0x0000a8000c1e1500 */
[----:B------:R0:W2:Y:S02]  /*ba00*/  LDG.E.U16 R197, desc[UR4][R126.64] ;  /* 0x000000047ec57981 */ /* 0x0000a4000c1e1500 */
[----:B0-----:R-:W-:Y:S01]  /*ba10*/  IMAD R124, R217, 0x3f8, RZ ;  /* 0x000003f8d97c7824 */ /* 0x001fe200078e02ff */
[----:B------:R-:W0:Y:S04]  /*ba20*/  LDC R221, c[0x0][0x248] ;  /* 0x00009200ffdd7b82 */ /* 0x000e280000000800 */
[----:B------:R-:W-:Y:S01]  /*ba30*/  IADD3 R124, P2, R124, R120, RZ ;  /* 0x000000787c7c7210 */ /* 0x000fe20007f5e0ff */
[----:B------:R-:W-:-:S03]  /*ba40*/  IMAD R122, R215, 0x3e8, RZ ;  /* 0x000003e8d77a7824 */ /* 0x000fc600078e02ff */
[-C--:B------:R-:W-:Y:S01]  /*ba50*/  LEA.HI.X.SX32 R125, R205, R121.reuse, 0x1, P2 ;  /* 0x00000079cd7d7211 */ /* 0x080fe200010f0eff */
[----:B------:R-:W0:Y:S01]  /*ba60*/  LDC R128, c[0x0][0x248] ;  /* 0x00009200ff807b82 */ /* 0x000e220000000800 */
[----:B------:R-:W-:Y:S01]  /*ba70*/  IMAD R126, R219, 0x38a, RZ ;  /* 0x0000038adb7e7824 */ /* 0x000fe200078e02ff */
[----:B------:R-:W-:Y:S01]  /*ba80*/  IADD3 R122, P1, R122, R120, RZ ;  /* 0x000000787a7a7210 */ /* 0x000fe20007f3e0ff */
[----:B-1----:R-:W-:Y:S01]  /*ba90*/  IMAD R249, R249, 0x1f4, RZ ;  /* 0x000001f4f9f97824 */ /* 0x002fe200078e02ff */
[----:B------:R1:W2:Y:S04]  /*baa0*/  LDG.E.U16 R207, desc[UR4][R124.64] ;  /* 0x000000047ccf7981 */ /* 0x0002a8000c1e1500 */
[----:B------:R-:W3:Y:S01]  /*bab0*/  LDC R129, c[0x0][0x248] ;  /* 0x00009200ff817b82 */ /* 0x000ee20000000800 */
[----:B------:R-:W-:Y:S01]  /*bac0*/  LEA.HI.X.SX32 R123, R249, R121, 0x1, P1 ;  /* 0x00000079f97b7211 */ /* 0x000fe200008f0eff */
[----:B-1----:R-:W-:-:S06]  /*bad0*/  IMAD R124, R213, 0x3aa, RZ ;  /* 0x000003aad57c7824 */ /* 0x002fcc00078e02ff */
[----:B------:R-:W1:Y:S01]  /*bae0*/  LDC R219, c[0x0][0x248] ;  /* 0x00009200ffdb7b82 */ /* 0x000e620000000800 */
[----:B------:R-:W-:-:S07]  /*baf0*/  IMAD R125, R211, 0x1d5, RZ ;  /* 0x000001d5d37d7824 */ /* 0x000fce00078e02ff */
[----:B------:R-:W1:Y:S01]  /*bb00*/  LDC R215, c[0x0][0x248] ;  /* 0x00009200ffd77b82 */ /* 0x000e620000000800 */
[-C--:B------:R-:W-:Y:S01]  /*bb10*/  IADD3 R124, P1, R124, R120.reuse, RZ ;  /* 0x000000787c7c7210 */ /* 0x080fe20007f3e0ff */
[----:B0-----:R-:W-:Y:S01]  /*bb20*/  IMAD R127, R221, 0x1c5, RZ ;  /* 0x000001c5dd7f7824 */ /* 0x001fe200078e02ff */
[----:B------:R-:W-:Y:S01]  /*bb30*/  IADD3 R126, P0, R126, R120, RZ ;  /* 0x000000787e7e7210 */ /* 0x000fe20007f1e0ff */
[----:B------:R0:W2:Y:S01]  /*bb40*/  LDG.E.U16 R205, desc[UR4][R122.64] ;  /* 0x000000047acd7981 */ /* 0x0000a2000c1e1500 */
[----:B------:R-:W-:-:S03]  /*bb50*/  LEA.HI.X.SX32 R125, R125, R121, 0x1, P1 ;  /* 0x000000797d7d7211 */ /* 0x000fc600008f0eff */
[----:B------:R-:W1:Y:S02]  /*bb60*/  LDC R217, c[0x0][0x248] ;  /* 0x00009200ffd97b82 */ /* 0x000e640000000800 */
[----:B------:R3:W2:Y:S01]  /*bb70*/  LDG.E.U16 R213, desc[UR4][R124.64] ;  /* 0x000000047cd57981 */ /* 0x0006a2000c1e1500 */
[----:B------:R-:W-:Y:S01]  /*bb80*/  LEA.HI.X.SX32 R127, R127, R121, 0x1, P0 ;  /* 0x000000797f7f7211 */ /* 0x000fe200000f0eff */
[----:B0-----:R-:W-:-:S04]  /*bb90*/  IMAD R122, R128, 0x39a, RZ ;  /* 0x0000039a807a7824 */ /* 0x001fc800078e02ff */
[----:B------:R-:W0:Y:S01]  /*bba0*/  LDC R221, c[0x0][0x248] ;  /* 0x00009200ffdd7b82 */ /* 0x000e220000000800 */
[----:B------:R1:W2:Y:S07]  /*bbb0*/  LDG.E.U16 R209, desc[UR4][R126.64] ;  /* 0x000000047ed17981 */ /* 0x0002ae000c1e1500 */
[----:B---3--:R-:W3:Y:S01]  /*bbc0*/  LDC R125, c[0x0][0x248] ;  /* 0x00009200ff7d7b82 */ /* 0x008ee20000000800 */
[----:B------:R-:W-:Y:S01]  /*bbd0*/  IMAD R123, R129, 0x1cd, RZ ;  /* 0x000001cd817b7824 */ /* 0x000fe200078e02ff */
[----:B------:R-:W-:Y:S01]  /*bbe0*/  IADD3 R122, P0, R122, R120, RZ ;  /* 0x000000787a7a7210 */ /* 0x000fe20007f1e0ff */
[----:B-1----:R-:W-:-:S02]  /*bbf0*/  IMAD R126, R219, 0x3ba, RZ ;  /* 0x000003badb7e7824 */ /* 0x002fc400078e02ff */
[----:B------:R-:W-:Y:S01]  /*bc00*/  IMAD R127, R215, 0x1dd, RZ ;  /* 0x000001ddd77f7824 */ /* 0x000fe200078e02ff */
[-C--:B------:R-:W-:Y:S02]  /*bc10*/  LEA.HI.X.SX32 R123, R123, R121.reuse, 0x1, P0 ;  /* 0x000000797b7b7211 */ /* 0x080fe400000f0eff */
[----:B------:R-:W1:Y:S01]  /*bc20*/  LDC R247, c[0x0][0x248] ;  /* 0x00009200fff77b82 */ /* 0x000e620000000800 */
[----:B------:R-:W-:Y:S02]  /*bc30*/  IADD3 R126, P0, R126, R120, RZ ;  /* 0x000000787e7e7210 */ /* 0x000fe40007f1e0ff */
[----:B------:R0:W2:Y:S02]  /*bc40*/  LDG.E.U16 R211, desc[UR4][R122.64] ;  /* 0x000000047ad37981 */ /* 0x0000a4000c1e1500 */
[----:B------:R-:W-:-:S03]  /*bc50*/  LEA.HI.X.SX32 R127, R127, R121, 0x1, P0 ;  /* 0x000000797f7f7211 */ /* 0x000fc600000f0eff */
[----:B------:R-:W5:Y:S02]  /*bc60*/  LDC R227, c[0x0][0x248] ;  /* 0x00009200ffe37b82 */ /* 0x000f640000000800 */
[----:B------:R3:W2:Y:S01]  /*bc70*/  LDG.E.U16 R215, desc[UR4][R126.64] ;  /* 0x000000047ed77981 */ /* 0x0006a2000c1e1500 */
[----:B------:R-:W-:-:S05]  /*bc80*/  IMAD R128, R217, 0x3ca, RZ ;  /* 0x000003cad9807824 */ /* 0x000fca00078e02ff */
[----:B0-----:R-:W0:Y:S01]  /*bc90*/  LDC R123, c[0x0][0x248] ;  /* 0x00009200ff7b7b82 */ /* 0x001e220000000800 */
[----:B---3--:R-:W-:-:S07]  /*bca0*/  IMAD R126, R125, 0x3ea, RZ ;  /* 0x000003ea7d7e7824 */ /* 0x008fce00078e02ff */
[----:B------:R-:W3:Y:S01]  /*bcb0*/  LDC R125, c[0x0][0x248] ;  /* 0x00009200ff7d7b82 */ /* 0x000ee20000000800 */
[----:B------:R-:W-:Y:S01]  /*bcc0*/  IMAD R129, R221, 0x1e5, RZ ;  /* 0x000001e5dd817824 */ /* 0x000fe200078e02ff */
[----:B------:R-:W-:-:S06]  /*bcd0*/  IADD3 R128, P2, R128, R120, RZ ;  /* 0x0000007880807210 */ /* 0x000fcc0007f5e0ff */
[----:B------:R-:W3:Y:S01]  /*bce0*/  LDC R249, c[0x0][0x248] ;  /* 0x00009200fff97b82 */ /* 0x000ee20000000800 */
[----:B-1----:R-:W-:Y:S01]  /*bcf0*/  IMAD R122, R247, 0x37e, RZ ;  /* 0x0000037ef77a7824 */ /* 0x002fe200078e02ff */
[----:B------:R-:W-:-:S05]  /*bd00*/  LEA.HI.X.SX32 R129, R129, R121, 0x1, P2 ;  /* 0x0000007981817211 */ /* 0x000fca00010f0eff */
[----:B------:R5:W2:Y:S01]  /*bd10*/  LDG.E.U16 R217, desc[UR4][R128.64] ;  /* 0x0000000480d97981 */ /* 0x000aa2000c1e1500 */
[----:B------:R-:W1:Y:S08]  /*bd20*/  LDC R219, c[0x0][0x248] ;  /* 0x00009200ffdb7b82 */ /* 0x000e700000000800 */
[----:B------:R-:W4:Y:S01]  /*bd30*/  LDC R247, c[0x0][0x248] ;  /* 0x00009200fff77b82 */ /* 0x000f220000000800 */
[----:B-----5:R-:W-:-:S02]  /*bd40*/  IMAD R128, R227, 0x3da, RZ ;  /* 0x000003dae3807824 */ /* 0x020fc400078e02ff */
[----:B0-----:R-:W-:Y:S01]  /*bd50*/  IMAD R123, R123, 0x1ed, RZ ;  /* 0x000001ed7b7b7824 */ /* 0x001fe200078e02ff */
[-C--:B------:R-:W-:Y:S01]  /*bd60*/  IADD3 R126, P1, R126, R120.reuse, RZ ;  /* 0x000000787e7e7210 */ /* 0x080fe20007f3e0ff */
[----:B---3--:R-:W-:Y:S01]  /*bd70*/  IMAD R125, R125, 0x1f5, RZ ;  /* 0x000001f57d7d7824 */ /* 0x008fe200078e02ff */
[----:B------:R-:W-:Y:S02]  /*bd80*/  IADD3 R128, P0, R128, R120, RZ ;  /* 0x0000007880807210 */ /* 0x000fe40007f1e0ff */
[----:B------:R-:W0:Y:S01]  /*bd90*/  LDC R124, c[0x0][0x248] ;  /* 0x00009200ff7c7b82 */ /* 0x000e220000000800 */
[----:B------:R-:W-:Y:S01]  /*bda0*/  IMAD R221, R249, 0x38c, RZ ;  /* 0x0000038cf9dd7824 */ /* 0x000fe200078e02ff */
[-C--:B------:R-:W-:Y:S02]  /*bdb0*/  LEA.HI.X.SX32 R129, R123, R121.reuse, 0x1, P0 ;  /* 0x000000797b817211 */ /* 0x080fe400000f0eff */
[----:B------:R-:W-:-:S04]  /*bdc0*/  LEA.HI.X.SX32 R127, R125, R121, 0x1, P1 ;  /* 0x000000797d7f7211 */ /* 0x000fc800008f0eff */
[----:B------:R-:W3:Y:S01]  /*bdd0*/  LDC R223, c[0x0][0x248] ;  /* 0x00009200ffdf7b82 */ /* 0x000ee20000000800 */
[----:B-1----:R-:W-:Y:S02]  /*bde0*/  IMAD R123, R219, 0x1fd, RZ ;  /* 0x000001fddb7b7824 */ /* 0x002fe400078e02ff */
[----:B------:R1:W5:Y:S05]  /*bdf0*/  LDG.E.U16 R219, desc[UR4][R128.64] ;  /* 0x0000000480db7981 */ /* 0x00036a000c1e1500 */
[----:B------:R-:W3:Y:S01]  /*be00*/  LDC R245, c[0x0][0x248] ;  /* 0x00009200fff57b82 */ /* 0x000ee20000000800 */
[----:B-1----:R-:W-:Y:S02]  /*be10*/  IADD3 R128, P1, R221, R120, RZ ;  /* 0x00000078dd807210 */ /* 0x002fe40007f3e0ff */
[----:B------:R4:W5:Y:S01]  /*be20*/  LDG.E.U16 R221, desc[UR4][R126.64] ;  /* 0x000000047edd7981 */ /* 0x000962000c1e1500 */
[----:B0-----:R-:W-:-:S04]  /*be30*/  IMAD R124, R124, 0x3fa, RZ ;  /* 0x000003fa7c7c7824 */ /* 0x001fc800078e02ff */
[----:B------:R-:W0:Y:S01]  /*be40*/  LDC R249, c[0x0][0x248] ;  /* 0x00009200fff97b82 */ /* 0x000e220000000800 */
[----:B----4-:R-:W-:Y:S01]  /*be50*/  IMAD R126, R247, 0x3ac, RZ ;  /* 0x000003acf77e7824 */ /* 0x010fe200078e02ff */
[----:B------:R-:W-:-:S06]  /*be60*/  IADD3 R122, P0, R122, R120, RZ ;  /* 0x000000787a7a7210 */ /* 0x000fcc0007f1e0ff */
[----:B------:R-:W1:Y:S01]  /*be70*/  LDC R247, c[0x0][0x248] ;  /* 0x00009200fff77b82 */ /* 0x000e620000000800 */
[----:B------:R-:W-:Y:S01]  /*be80*/  IADD3 R124, P2, R124, R120, RZ ;  /* 0x000000787c7c7210 */ /* 0x000fe20007f5e0ff */
[----:B---3--:R-:W-:-:S03]  /*be90*/  IMAD R223, R223, 0x1bf, RZ ;  /* 0x000001bfdfdf7824 */ /* 0x008fc600078e02ff */
[-C--:B------:R-:W-:Y:S02]  /*bea0*/  LEA.HI.X.SX32 R125, R123, R121.reuse, 0x1, P2 ;  /* 0x000000797b7d7211 */ /* 0x080fe400010f0eff */
[-C--:B------:R-:W-:Y:S01]  /*beb0*/  LEA.HI.X.SX32 R123, R223, R121.reuse, 0x1, P0 ;  /* 0x00000079df7b7211 */ /* 0x080fe200000f0eff */
[----:B------:R-:W3:Y:S02]  /*bec0*/  LDC R127, c[0x0][0x248] ;  /* 0x00009200ff7f7b82 */ /* 0x000ee40000000800 */
[----:B------:R1:W4:Y:S01]  /*bed0*/  LDG.E.U16 R223, desc[UR4][R124.64] ;  /* 0x000000047cdf7981 */ /* 0x000322000c1e1500 */
[----:B------:R-:W-:-:S03]  /*bee0*/  LEA.HI.X.SX32 R129, R225, R121, 0x1, P1 ;  /* 0x00000079e1817211 */ /* 0x000fc600008f0eff */
[----:B------:R-:W4:Y:S04]  /*bef0*/  LDG.E.U16 R225, desc[UR4][R122.64] ;  /* 0x000000047ae17981 */ /* 0x000f28000c1e1500 */
[----:B------:R1:W4:Y:S02]  /*bf00*/  LDG.E.U16 R227, desc[UR4][R128.64] ;  /* 0x0000000480e37981 */ /* 0x000324000c1e1500 */
[----:B-1----:R-:W-:Y:S02]  /*bf10*/  IMAD R124, R247, 0x3bc, RZ ;  /* 0x000003bcf77c7824 */ /* 0x002fe400078e02ff */
[----:B------:R-:W1:Y:S01]  /*bf20*/  LDC R247, c[0x0][0x248] ;  /* 0x00009200fff77b82 */ /* 0x000e620000000800 */
[----:B------:R-:W-:Y:S01]  /*bf30*/  IMAD R128, R245, 0x39c, RZ ;  /* 0x0000039cf5807824 */ /* 0x000fe200078e02ff */
[----:B------:R-:W-:-:S04]  /*bf40*/  IADD3 R126, P1, R126, R120, RZ ;  /* 0x000000787e7e7210 */ /* 0x000fc80007f3e0ff */
[-C--:B------:R-:W-:Y:S01]  /*bf50*/  IADD3 R128, P0, R128, R120.reuse, RZ ;  /* 0x0000007880807210 */ /* 0x080fe20007f1e0ff */
[----:B---3--:R-:W-:Y:S01]  /*bf60*/  IMAD R122, R127, 0x3cc, RZ ;  /* 0x000003cc7f7a7824 */ /* 0x008fe200078e02ff */
[----:B------:R-:W3:Y:S02]  /*bf70*/  LDC R245, c[0x0][0x248] ;  /* 0x00009200fff57b82 */ /* 0x000ee40000000800 */
[-C--:B------:R-:W-:Y:S02]  /*bf80*/  LEA.HI.X.SX32 R129, R235, R121.reuse, 0x1, P0 ;  /* 0x00000079eb817211 */ /* 0x080fe400000f0eff */
[-C--:B------:R-:W-:Y:S02]  /*bf90*/  IADD3 R122, P3, R122, R120.reuse, RZ ;  /* 0x000000787a7a7210 */ /* 0x080fe40007f7e0ff */
[----:B------:R-:W-:Y:S02]  /*bfa0*/  LEA.HI.X.SX32 R127, R229, R121, 0x1, P1 ;  /* 0x00000079e57f7211 */ /* 0x000fe400008f0eff */
[----:B------:R0:W4:Y:S01]  /*bfb0*/  LDG.E.U16 R229, desc[UR4][R128.64] ;  /* 0x0000000480e57981 */ /* 0x000122000c1e1500 */
[----:B-1----:R-:W-:Y:S01]  /*bfc0*/  IMAD R123, R247, 0x20c, RZ ;  /* 0x0000020cf77b7824 */ /* 0x002fe200078e02ff */
[-C--:B------:R-:W-:Y:S01]  /*bfd0*/  IADD3 R124, P2, R124, R120.reuse, RZ ;  /* 0x000000787c7c7210 */ /* 0x080fe20007f5e0ff */
[----:B------:R-:W1:Y:S03]  /*bfe0*/  LDC R247, c[0x0][0x248] ;  /* 0x00009200fff77b82 */ /* 0x000e660000000800 */
[----:B0-----:R-:W-:-:S02]  /*bff0*/  IADD3 R128, P0, R123, R120, RZ ;  /* 0x000000787b807210 */ /* 0x001fc40007f1e0ff */
[-C--:B------:R-:W-:Y:S02]  /*c000*/  LEA.HI.X.SX32 R123, R231, R121.reuse, 0x1, P3 ;  /* 0x00000079e77b7211 */ /* 0x080fe400018f0eff */
[----:B------:R0:W4:Y:S01]  /*c010*/  LDG.E.U16 R231, desc[UR4][R126.64] ;  /* 0x000000047ee77981 */ /* 0x000122000c1e1500 */
[-C--:B------:R-:W-:Y:S02]  /*c020*/  LEA.HI.X.SX32 R129, R237, R121.reuse, 0x1, P0 ;  /* 0x00000079ed817211 */ /* 0x080fe400000f0eff */
[----:B------:R-:W-:Y:S01]  /*c030*/  LEA.HI.X.SX32 R125, R233, R121, 0x1, P2 ;  /* 0x00000079e97d7211 */ /* 0x000fe200010f0eff */
[----:B------:R-:W4:Y:S04]  /*c040*/  LDG.E.U16 R235, desc[UR4][R122.64] ;  /* 0x000000047aeb7981 */ /* 0x000f28000c1e1500 */
[----:B------:R3:W4:Y:S01]  /*c050*/  LDG.E.U16 R237, desc[UR4][R128.64] ;  /* 0x0000000480ed7981 */ /* 0x000722000c1e1500 */
[----:B0-----:R-:W0:Y:S03]  /*c060*/  LDC R127, c[0x0][0x248] ;  /* 0x00009200ff7f7b82 */ /* 0x001e260000000800 */
[----:B------:R3:W4:Y:S05]  /*c070*/  LDG.E.U16 R233, desc[UR4][R124.64] ;  /* 0x000000047ce97981 */ /* 0x00072a000c1e1500 */
[----:B---3--:R-:W3:Y:S01]  /*c080*/  LDC R129, c[0x0][0x248] ;  /* 0x00009200ff817b82 */ /* 0x008ee20000000800 */
[----:B------:R-:W-:-:S07]  /*c090*/  IMAD R122, R245, 0x3dc, RZ ;  /* 0x000003dcf57a7824 */ /* 0x000fce00078e02ff */
[----:B------:R-:W1:Y:S01]  /*c0a0*/  LDC R128, c[0x0][0x248] ;  /* 0x00009200ff807b82 */ /* 0x000e620000000800 */
[----:B------:R-:W-:Y:S01]  /*c0b0*/  IMAD R124, R249, 0x3ec, RZ ;  /* 0x000003ecf97c7824 */ /* 0x000fe200078e02ff */
[----:B------:R-:W-:Y:S01]  /*c0c0*/  IADD3 R122, P0, R122, R120, RZ ;  /* 0x000000787a7a7210 */ /* 0x000fe20007f1e0ff */
[----:B0-----:R-:W-:-:S05]  /*c0d0*/  IMAD R126, R127, 0x3fc, RZ ;  /* 0x000003fc7f7e7824 */ /* 0x001fca00078e02ff */
[----:B------:R-:W0:Y:S01]  /*c0e0*/  LDC R245, c[0x0][0x248] ;  /* 0x00009200fff57b82 */ /* 0x000e220000000800 */
[-C--:B------:R-:W-:Y:S02]  /*c0f0*/  IADD3 R124, P1, R124, R120.reuse, RZ ;  /* 0x000000787c7c7210 */ /* 0x080fe40007f3e0ff */
[-C--:B------:R-:W-:Y:S02]  /*c100*/  LEA.HI.X.SX32 R123, R243, R121.reuse, 0x1, P0 ;  /* 0x00000079f37b7211 */ /* 0x080fe400000f0eff */
[----:B------:R-:W-:Y:S02]  /*c110*/  IADD3 R126, P2, R126, R120, RZ ;  /* 0x000000787e7e7210 */ /* 0x000fe40007f5e0ff */
[-C--:B------:R-:W-:Y:S01]  /*c120*/  LEA.HI.X.SX32 R125, R241, R121.reuse, 0x1, P1 ;  /* 0x00000079f17d7211 */ /* 0x080fe200008f0eff */
[----:B------:R-:W2:Y:S01]  /*c130*/  LDC R249, c[0x0][0x248] ;  /* 0x00009200fff97b82 */ /* 0x000ea20000000800 */
[----:B------:R-:W-:Y:S02]  /*c140*/  LEA.HI.X.SX32 R127, R239, R121, 0x1, P2 ;  /* 0x00000079ef7f7211 */ /* 0x000fe400010f0eff */
[----:B------:R3:W4:Y:S04]  /*c150*/  LDG.E.U16 R239, desc[UR4][R122.64] ;  /* 0x000000047aef7981 */ /* 0x000728000c1e1500 */
[----:B------:R1:W4:Y:S04]  /*c160*/  LDG.E.U16 R241, desc[UR4][R124.64] ;  /* 0x000000047cf17981 */ /* 0x000328000c1e1500 */
[----:B------:R0:W4:Y:S01]  /*c170*/  LDG.E.U16 R243, desc[UR4][R126.64] ;  /* 0x000000047ef37981 */ /* 0x000122000c1e1500 */
[----:B---3--:R-:W-:-:S02]  /*c180*/  IMAD R122, R129, 0x38e, RZ ;  /* 0x0000038e817a7824 */ /* 0x008fc400078e02ff */
[----:B-1----:R-:W-:Y:S01]  /*c190*/  IMAD R123, R128, 0x1c7, RZ ;  /* 0x000001c7807b7824 */ /* 0x002fe200078e02ff */
[----:B------:R-:W1:Y:S02]  /*c1a0*/  LDC R129, c[0x0][0x248] ;  /* 0x00009200ff817b82 */ /* 0x000e640000000800 */
[----:B------:R-:W-:-:S06]  /*c1b0*/  IADD3 R122, P0, R122, R120, RZ ;  /* 0x000000787a7a7210 */ /* 0x000fcc0007f1e0ff */
[----:B------:R-:W3:Y:S01]  /*c1c0*/  LDC R124, c[0x0][0x248] ;  /* 0x00009200ff7c7b82 */ /* 0x000ee20000000800 */
[----:B------:R-:W-:Y:S01]  /*c1d0*/  LEA.HI.X.SX32 R123, R123, R121, 0x1, P0 ;  /* 0x000000797b7b7211 */ /* 0x000fe200000f0eff */
[----:B0-----:R-:W-:-:S04]  /*c1e0*/  IMAD R127, R245, 0x1d7, RZ ;  /* 0x000001d7f57f7824 */ /* 0x001fc800078e02ff */
[----:B------:R0:W4:Y:S02]  /*c1f0*/  LDG.E.U16 R245, desc[UR4][R122.64] ;  /* 0x000000047af57981 */ /* 0x000124000c1e1500 */
[----:B------:R-:W1:Y:S08]  /*c200*/  LDC R128, c[0x0][0x248] ;  /* 0x00009200ff807b82 */ /* 0x000e700000000800 */
[----:B0-----:R-:W0:Y:S01]  /*c210*/  LDC R123, c[0x0][0x248] ;  /* 0x00009200ff7b7b82 */ /* 0x001e220000000800 */
[----:B--2---:R-:W-:-:S07]  /*c220*/  IMAD R126, R249, 0x3ae, RZ ;  /* 0x000003aef97e7824 */ /* 0x004fce00078e02ff */
[----:B------:R-:W2:Y:S01]  /*c230*/  LDC R122, c[0x0][0x248] ;  /* 0x00009200ff7a7b82 */ /* 0x000ea20000000800 */
[----:B---3--:R-:W-:Y:S01]  /*c240*/  IMAD R124, R124, 0x39e, RZ ;  /* 0x0000039e7c7c7824 */ /* 0x008fe200078e02ff */
[----:B------:R-:W-:Y:S01]  /*c250*/  IADD3 R126, P2, R126, R120, RZ ;  /* 0x000000787e7e7210 */ /* 0x000fe20007f5e0ff */
[----:B------:R-:W-:-:S03]  /*c260*/  IMAD R125, R247, 0x1cf, RZ ;  /* 0x000001cff77d7824 */ /* 0x000fc600078e02ff */
[-C--:B------:R-:W-:Y:S02]  /*c270*/  IADD3 R124, P1, R124, R120.reuse, RZ ;  /* 0x000000787c7c7210 */ /* 0x080fe40007f3e0ff */
[-C--:B------:R-:W-:Y:S01]  /*c280*/  LEA.HI.X.SX32 R127, R127, R121.reuse, 0x1, P2 ;  /* 0x000000797f7f7211 */ /* 0x080fe200010f0eff */
[----:B-1----:R-:W-:Y:S01]  /*c290*/  IMAD R128, R128, 0x3be, RZ ;  /* 0x000003be80807824 */ /* 0x002fe200078e02ff */
[----:B------:R-:W-:Y:S01]  /*c2a0*/  LEA.HI.X.SX32 R125, R125, R121, 0x1, P1 ;  /* 0x000000797d7d7211 */ /* 0x000fe200008f0eff */
[----:B------:R-:W-:Y:S02]  /*c2b0*/  IMAD R129, R129, 0x1df, RZ ;  /* 0x000001df81817824 */ /* 0x000fe400078e02ff */
[----:B------:R0:W3:Y:S01]  /*c2c0*/  LDG.E.U16 R249, desc[UR4][R126.64] ;  /* 0x000000047ef97981 */ /* 0x0000e2000c1e1500 */
[----:B------:R-:W-:-:S03]  /*c2d0*/  IADD3 R128, P0, R128, R120, RZ ;  /* 0x0000007880807210 */ /* 0x000fc60007f1e0ff */
[----:B------:R2:W3:Y:S01]  /*c2e0*/  LDG.E.U16 R247, desc[UR4][R124.64] ;  /* 0x000000047cf77981 */ /* 0x0004e2000c1e1500 */
[----:B------:R-:W-:Y:S01]  /*c2f0*/  LEA.HI.X.SX32 R129, R129, R121, 0x1, P0 ;  /* 0x0000007981817211 */ /* 0x000fe200000f0eff */
[----:B0-----:R-:W-:-:S04]  /*c300*/  IMAD R126, R123, 0x3ce, RZ ;  /* 0x000003ce7b7e7824 */ /* 0x001fc800078e02ff */
[----:B------:R0:W3:Y:S01]  /*c310*/  LDG.E.U16 R128, desc[UR4][R128.64] ;  /* 0x0000000480807981 */ /* 0x0000e2000c1e1500 */
[----:B------:R-:W1:Y:S01]  /*c320*/  LDC R123, c[0x0][0x248] ;  /* 0x00009200ff7b7b82 */ /* 0x000e620000000800 */
[----:B--2---:R-:W-:Y:S01]  /*c330*/  IMAD R125, R122, 0x1e7, RZ ;  /* 0x000001e77a7d7824 */ /* 0x004fe200078e02ff */
[----:B------:R-:W-:-:S04]  /*c340*/  IADD3 R126, P0, R126, R120, RZ ;  /* 0x000000787e7e7210 */ /* 0x000fc80007f1e0ff */
[----:B------:R-:W-:Y:S02]  /*c350*/  LEA.HI.X.SX32 R127, R125, R121, 0x1, P0 ;  /* 0x000000797d7f7211 */ /* 0x000fe400000f0eff */
[----:B------:R-:W2:Y:S03]  /*c360*/  LDC R124, c[0x0][0x248] ;  /* 0x00009200ff7c7b82 */ /* 0x000ea60000000800 */
[----:B------:R-:W3:Y:S05]  /*c370*/  LDG.E.U16 R126, desc[UR4][R126.64] ;  /* 0x000000047e7e7981 */ /* 0x000eea000c1e1500 */
[----:B------:R-:W5:Y:S01]  /*c380*/  LDC R122, c[0x0][0x248] ;  /* 0x00009200ff7a7b82 */ /* 0x000f620000000800 */
[----:B------:R-:W4:Y:S01]  /*c390*/  LDL R127, [R1+0x614] ;  /* 0x00061400017f7983 */ /* 0x000f220000100800 */
[----:B-1----:R-:W-:-:S06]  /*c3a0*/  IMAD R123, R123, 0x3fe, RZ ;  /* 0x000003fe7b7b7824 */ /* 0x002fcc00078e02ff */
[----:B------:R-:W1:Y:S01]  /*c3b0*/  LDC R125, c[0x0][0x248] ;  /* 0x00009200ff7d7b82 */ /* 0x000e620000000800 */
[----:B--2---:R-:W-:-:S07]  /*c3c0*/  IMAD R124, R124, 0x3de, RZ ;  /* 0x000003de7c7c7824 */ /* 0x004fce00078e02ff */
[----:B0-----:R-:W0:Y:S01]  /*c3d0*/  LDC R129, c[0x0][0x248] ;  /* 0x00009200ff817b82 */ /* 0x001e220000000800 */
[----:B-----5:R-:W-:Y:S01]  /*c3e0*/  IMAD R122, R122, 0x3ee, RZ ;  /* 0x000003ee7a7a7824 */ /* 0x020fe200078e02ff */
[----:B------:R-:W-:-:S04]  /*c3f0*/  IADD3 R124, P1, R124, R120, RZ ;  /* 0x000000787c7c7210 */ /* 0x000fc80007f3e0ff */
[-C--:B------:R-:W-:Y:S02]  /*c400*/  IADD3 R122, P2, R122, R120.reuse, RZ ;  /* 0x000000787a7a7210 */ /* 0x080fe40007f5e0ff */
[----:B------:R-:W-:Y:S02]  /*c410*/  IADD3 R120, P0, R123, R120, RZ ;  /* 0x000000787b787210 */ /* 0x000fe40007f1e0ff */
[----:B------:R-:W2:Y:S01]  /*c420*/  LDC R123, c[0x0][0x248] ;  /* 0x00009200ff7b7b82 */ /* 0x000ea20000000800 */
[----:B-1----:R-:W-:Y:S02]  /*c430*/  IMAD R125, R125, 0x1ef, RZ ;  /* 0x000001ef7d7d7824 */ /* 0x002fe400078e02ff */
[----:B0-----:R-:W-:-:S03]  /*c440*/  IMAD R129, R129, 0x1ff, RZ ;  /* 0x000001ff81817824 */ /* 0x001fc600078e02ff */
[----:B------:R-:W-:-:S05]  /*c450*/  LEA.HI.X.SX32 R125, R125, R121, 0x1, P1 ;  /* 0x000000797d7d7211 */ /* 0x000fca00008f0eff */
[----:B------:R-:W5:Y:S01]  /*c460*/  LDG.E.U16 R124, desc[UR4][R124.64] ;  /* 0x000000047c7c7981 */ /* 0x000f62000c1e1500 */
[----:B--2---:R-:W-:-:S05]  /*c470*/  IMAD R123, R123, 0x1f7, RZ ;  /* 0x000001f77b7b7824 */ /* 0x004fca00078e02ff */
[-C--:B------:R-:W-:Y:S02]  /*c480*/  LEA.HI.X.SX32 R123, R123, R121.reuse, 0x1, P2 ;  /* 0x000000797b7b7211 */ /* 0x080fe400010f0eff */
[----:B------:R-:W-:-:S03]  /*c490*/  LEA.HI.X.SX32 R121, R129, R121, 0x1, P0 ;  /* 0x0000007981797211 */ /* 0x000fc600000f0eff */
[----:B------:R-:W2:Y:S04]  /*c4a0*/  LDG.E.U16 R122, desc[UR4][R122.64] ;  /* 0x000000047a7a7981 */ /* 0x000ea8000c1e1500 */
[----:B------:R-:W2:Y:S04]  /*c4b0*/  LDG.E.U16 R120, desc[UR4][R120.64] ;  /* 0x0000000478787981 */ /* 0x000ea8000c1e1500 */
[----:B------:R4:W-:Y:S04]  /*c4c0*/  STS.U16 [R4+0x2180], R220 ;  /* 0x002180dc04007388 */ /* 0x0009e80000000400 */
[----:B------:R-:W3:Y:S04]  /*c4d0*/  LDL.LU R121, [R1+0x10] ;  /* 0x0000100001797983 */ /* 0x000ee80000300800 */
[----:B------:R-:W5:Y:S04]  /*c4e0*/  LDL.LU R123, [R1+0xc] ;  /* 0x00000c00017b7983 */ /* 0x000f680000300800 */
[----:B------:R-:W2:Y:S04]  /*c4f0*/  LDL.LU R125, [R1+0x8] ;  /* 0x00000800017d7983 */ /* 0x000ea80000300800 */
[----:B------:R-:W2:Y:S04]  /*c500*/  LDL.LU R129, [R1+0x4] ;  /* 0x0000040001817983 */ /* 0x000ea80000300800 */
[----:B------:R0:W-:Y:S04]  /*c510*/  STS.U16 [R4+0x2580], R216 ;  /* 0x002580d804007388 */ /* 0x0001e80000000400 */
        /* <DEDUP_REMOVED lines=10> */
[----:B------:R1:W-:Y:S01]  /*c5c0*/  STS.U16 [R4+0x5180], R160 ;  /* 0x005180a004007388 */ /* 0x0003e20000000400 */
[----:B----4-:R-:W-:-:S03]  /*c5d0*/  MOV R220, R127 ;  /* 0x0000007f00dc7202 */ /* 0x010fc60000000f00 */
[----:B------:R-:W4:Y:S04]  /*c5e0*/  LDL.LU R127, [R1] ;  /* 0x00000000017f7983 */ /* 0x000f280000300800 */
[----:B0-----:R-:W4:Y:S04]  /*c5f0*/  LDL.LU R216, [R1+0x14] ;  /* 0x0000140001d87983 */ /* 0x001f280000300800 */
[----:B-1----:R-:W4:Y:S04]  /*c600*/  LDL.LU R212, [R1+0x18] ;  /* 0x0000180001d47983 */ /* 0x002f280000300800 */
[----:B------:R-:W4:Y:S04]  /*c610*/  LDL.LU R208, [R1+0x1c] ;  /* 0x00001c0001d07983 */ /* 0x000f280000300800 */
        /* <DEDUP_REMOVED lines=9> */
[----:B------:R0:W-:Y:S04]  /*c6b0*/  STS.U16 [R4+0x5580], R154 ;  /* 0x0055809a04007388 */ /* 0x0001e80000000400 */
[----:B------:R1:W-:Y:S04]  /*c6c0*/  STS.U16 [R4+0x5980], R148 ;  /* 0x0059809404007388 */ /* 0x0003e80000000400 */
[----:B------:R1:W-:Y:S04]  /*c6d0*/  STS.U16 [R4+0x5d80], R142 ;  /* 0x005d808e04007388 */ /* 0x0003e80000000400 */
[----:B0-----:R-:W4:Y:S04]  /*c6e0*/  LDL.LU R154, [R1+0x60] ;  /* 0x00006000019a7983 */ /* 0x001f280000300800 */
[----:B-1----:R-:W4:Y:S04]  /*c6f0*/  LDL.LU R148, [R1+0x6c] ;  /* 0x00006c0001947983 */ /* 0x002f280000300800 */
[----:B------:R0:W-:Y:S04]  /*c700*/  STS.U16 [R4+0x6580], R5 ;  /* 0x0065800504007388 */ /* 0x0001e80000000400 */
[----:B------:R-:W4:Y:S04]  /*c710*/  LDL.LU R142, [R1+0x78] ;  /* 0x00007800018e7983 */ /* 0x000f280000300800 */
[----:B------:R1:W-:Y:S01]  /*c720*/  STS.U16 [R4+0x6180], R136 ;  /* 0x0061808804007388 */ /* 0x0003e20000000400 */
[----:B0-----:R-:W-:-:S03]  /*c730*/  LOP3.LUT R5, R2, 0x40, RZ, 0x3c, !PT ;  /* 0x0000004002057812 */ /* 0x001fc600078e3cff */
[----:B------:R0:W-:Y:S01]  /*c740*/  STS.U16 [R4+0x6980], R8 ;  /* 0x0069800804007388 */ /* 0x0001e20000000400 */
[----:B------:R-:W-:-:S03]  /*c750*/  IADD3 R5, R220, R5, RZ ;  /* 0x00000005dc057210 */ /* 0x000fc60007ffe0ff */
[----:B------:R0:W-:Y:S04]  /*c760*/  STS.U16 [R4+0x6d80], R11 ;  /* 0x006d800b04007388 */ /* 0x0001e80000000400 */
[----:B-1----:R-:W4:Y:S04]  /*c770*/  LDL.LU R136, [R1+0x84] ;  /* 0x0000840001887983 */ /* 0x002f280000300800 */
[----:B0-----:R-:W4:Y:S04]  /*c780*/  LDL.LU R8, [R1+0x90] ;  /* 0x0000900001087983 */ /* 0x001f280000300800 */
[----:B------:R-:W4:Y:S04]  /*c790*/  LDL.LU R11, [R1+0x9c] ;  /* 0x00009c00010b7983 */ /* 0x000f280000300800 */
[----:B------:R0:W-:Y:S04]  /*c7a0*/  STS.U16 [R4+0x7180], R14 ;  /* 0x0071800e04007388 */ /* 0x0001e80000000400 */
[----:B------:R1:W-:Y:S04]  /*c7b0*/  STS.U16 [R4+0x7580], R17 ;  /* 0x0075801104007388 */ /* 0x0003e80000000400 */
[----:B------:R3:W-:Y:S04]  /*c7c0*/  STS.U16 [R4+0x7980], R20 ;  /* 0x0079801404007388 */ /* 0x0007e80000000400 */
[----:B0-----:R-:W4:Y:S04]  /*c7d0*/  LDL.LU R14, [R1+0xac] ;  /* 0x0000ac00010e7983 */ /* 0x001f280000300800 */
[----:B-1----:R-:W4:Y:S04]  /*c7e0*/  LDL.LU R17, [R1+0xbc] ;  /* 0x0000bc0001117983 */ /* 0x002f280000300800 */
[----:B---3--:R-:W3:Y:S04]  /*c7f0*/  LDL.LU R20, [R1+0xcc] ;  /* 0x0000cc0001147983 */ /* 0x008ee80000300800 */
[----:B------:R0:W-:Y:S04]  /*c800*/  STS.U16 [R4+0x7d80], R23 ;  /* 0x007d801704007388 */ /* 0x0001e80000000400 */
[----:B------:R1:W-:Y:S04]  /*c810*/  STS.U16 [R4+0x20180], R26 ;  /* 0x0201801a04007388 */ /* 0x0003e80000000400 */
[----:B------:R5:W-:Y:S04]  /*c820*/  STS.U16 [R4+0x20580], R30 ;  /* 0x0205801e04007388 */ /* 0x000be80000000400 */
[----:B0-----:R-:W3:Y:S04]  /*c830*/  LDL.LU R23, [R1+0xdc] ;  /* 0x0000dc0001177983 */ /* 0x001ee80000300800 */
[----:B-1----:R-:W3:Y:S04]  /*c840*/  LDL.LU R26, [R1+0xec] ;  /* 0x0000ec00011a7983 */ /* 0x002ee80000300800 */
        /* <DEDUP_REMOVED lines=30> */
[----:B-----5:R-:W5:Y:S04]  /*ca30*/  LDL.LU R30, [R1+0xfc] ;  /* 0x0000fc00011e7983 */ /* 0x020f680000300800 */
[----:B------:R-:W-:Y:S04]  /*ca40*/  STS.U16 [R5+0x6600], R121 ;  /* 0x0066007905007388 */ /* 0x000fe80000000400 */
[----:B------:R-:W-:Y:S04]  /*ca50*/  STS.U16 [R5+0x6a00], R123 ;  /* 0x006a007b05007388 */ /* 0x000fe80000000400 */
[----:B--2---:R-:W-:Y:S04]  /*ca60*/  STS.U16 [R5+0x6e00], R125 ;  /* 0x006e007d05007388 */ /* 0x004fe80000000400 */
[----:B------:R-:W-:Y:S04]  /*ca70*/  STS.U16 [R5+0x7200], R129 ;  /* 0x0072008105007388 */ /* 0x000fe80000000400 */
[----:B----4-:R-:W-:Y:S04]  /*ca80*/  STS.U16 [R5+0x6200], R216 ;  /* 0x006200d805007388 */ /* 0x010fe80000000400 */
        /* <DEDUP_REMOVED lines=11> */
[----:B0-----:R-:W2:Y:S04]  /*cb40*/  LDL.LU R160, [R1+0x108] ;  /* 0x0001080001a07983 */ /* 0x001ea80000300800 */
[----:B------:R-:W4:Y:S04]  /*cb50*/  LDL.LU R166, [R1+0xf8] ;  /* 0x0000f80001a67983 */ /* 0x000f280000300800 */
[----:B------:R-:W4:Y:S04]  /*cb60*/  LDL.LU R172, [R1+0xe8] ;  /* 0x0000e80001ac7983 */ /* 0x000f280000300800 */
[----:B------:R-:W2:Y:S04]  /*cb70*/  LDL.LU R178, [R1+0xd8] ;  /* 0x0000d80001b27983 */ /* 0x000ea80000300800 */
        /* <DEDUP_REMOVED lines=12> */
[----:B------:R-:W4:Y:S04]  /*cc40*/  LDL.LU R129, [R1+0x3c] ;  /* 0x00003c0001817983 */ /* 0x000f280000300800 */
[----:B0-----:R-:W4:Y:S04]  /*cc50*/  LDL.LU R127, [R1+0x34] ;  /* 0x00003400017f7983 */ /* 0x001f280000300800 */
[----:B------:R0:W-:Y:S04]  /*cc60*/  STS.U16 [R5+0x7600], R0 ;  /* 0x0076000005007388 */ /* 0x0001e80000000400 */
[----:B------:R1:W-:Y:S01]  /*cc70*/  STS.U16 [R5+0x7e00], R3 ;  /* 0x007e000305007388 */ /* 0x0003e20000000400 */
[----:B0-----:R-:W-:-:S04]  /*cc80*/  LOP3.LUT R0, R2, 0x50, RZ, 0x3c, !PT ;  /* 0x0000005002007812 */ /* 0x001fc800078e3cff */
[----:B-1----:R-:W-:Y:S01]  /*cc90*/  IADD3 R3, R220, R0, RZ ;  /* 0x00000000dc037210 */ /* 0x002fe20007ffe0ff */
[----:B------:R-:W-:Y:S04]  /*cca0*/  STS.U16 [R5+0x200], R224 ;  /* 0x000200e005007388 */ /* 0x000fe80000000400 */
[----:B---3--:R-:W-:Y:S04]  /*ccb0*/  STS.U16 [R5+0xa00], R26 ;  /* 0x000a001a05007388 */ /* 0x008fe80000000400 */
        /* <DEDUP_REMOVED lines=29> */
[----:B-----5:R-:W-:Y:S04]  /*ce90*/  STS.U16 [R5+0x600], R30 ;  /* 0x0006001e05007388 */ /* 0x020fe80000000400 */
        /* <DEDUP_REMOVED lines=13> */
[----:B--2---:R0:W-:Y:S04]  /*cf70*/  STS.U16 [R3+0xe80], R178 ;  /* 0x000e80b203007388 */ /* 0x0041e80000000400 */
[----:B----4-:R1:W-:Y:S04]  /*cf80*/  STS.U16 [R3+0x1280], R184 ;  /* 0x001280b803007388 */ /* 0x0103e80000000400 */
[----:B------:R2:W-:Y:S04]  /*cf90*/  STS.U16 [R3+0x1680], R190 ;  /* 0x001680be03007388 */ /* 0x0005e80000000400 */
[----:B0-----:R-:W3:Y:S04]  /*cfa0*/  LDL.LU R178, [R1+0x104] ;  /* 0x0001040001b27983 */ /* 0x001ee80000300800 */
[----:B-1----:R-:W4:Y:S04]  /*cfb0*/  LDL.LU R184, [R1+0xf4] ;  /* 0x0000f40001b87983 */ /* 0x002f280000300800 */
[----:B------:R0:W-:Y:S04]  /*cfc0*/  STS.U16 [R3+0x1a80], R196 ;  /* 0x001a80c403007388 */ /* 0x0001e80000000400 */
[----:B--2---:R-:W2:Y:S04]  /*cfd0*/  LDL.LU R190, [R1+0xe4] ;  /* 0x0000e40001be7983 */ /* 0x004ea80000300800 */
[----:B------:R1:W-:Y:S04]  /*cfe0*/  STS.U16 [R3+0x1e80], R200 ;  /* 0x001e80c803007388 */ /* 0x0003e80000000400 */
[----:B0-----:R-:W5:Y:S04]  /*cff0*/  LDL.LU R196, [R1+0xd4] ;  /* 0x0000d40001c47983 */ /* 0x001f680000300800 */
[----:B------:R0:W-:Y:S04]  /*d000*/  STS.U16 [R3+0x2280], R204 ;  /* 0x002280cc03007388 */ /* 0x0001e80000000400 */
[----:B-1----:R-:W5:Y:S04]  /*d010*/  LDL.LU R200, [R1+0xc4] ;  /* 0x0000c40001c87983 */ /* 0x002f680000300800 */
[----:B------:R1:W-:Y:S04]  /*d020*/  STS.U16 [R3+0x2680], R208 ;  /* 0x002680d003007388 */ /* 0x0003e80000000400 */
[----:B0-----:R-:W5:Y:S04]  /*d030*/  LDL.LU R204, [R1+0xb4] ;  /* 0x0000b40001cc7983 */ /* 0x001f680000300800 */
[----:B------:R0:W-:Y:S04]  /*d040*/  STS.U16 [R3+0x2a80], R212 ;  /* 0x002a80d403007388 */ /* 0x0001e80000000400 */
[----:B-1----:R-:W5:Y:S04]  /*d050*/  LDL.LU R208, [R1+0xa4] ;  /* 0x0000a40001d07983 */ /* 0x002f680000300800 */
[----:B------:R1:W-:Y:S04]  /*d060*/  STS.U16 [R3+0x2e80], R216 ;  /* 0x002e80d803007388 */ /* 0x0003e80000000400 */
[----:B0-----:R-:W3:Y:S04]  /*d070*/  LDL.LU R212, [R1+0x94] ;  /* 0x0000940001d47983 */ /* 0x001ee80000300800 */
[----:B------:R0:W-:Y:S04]  /*d080*/  STS.U16 [R3+0x3280], R121 ;  /* 0x0032807903007388 */ /* 0x0001e80000000400 */
[----:B-1----:R-:W4:Y:S04]  /*d090*/  LDL.LU R216, [R1+0x88] ;  /* 0x0000880001d87983 */ /* 0x002f280000300800 */
[----:B------:R1:W-:Y:S04]  /*d0a0*/  STS.U16 [R3+0x3680], R123 ;  /* 0x0036807b03007388 */ /* 0x0003e80000000400 */
[----:B0-----:R-:W2:Y:S04]  /*d0b0*/  LDL.LU R121, [R1+0x7c] ;  /* 0x00007c0001797983 */ /* 0x001ea80000300800 */
[----:B------:R0:W-:Y:S04]  /*d0c0*/  STS.U16 [R3+0x3a80], R125 ;  /* 0x003a807d03007388 */ /* 0x0001e80000000400 */
[----:B-1----:R-:W5:Y:S04]  /*d0d0*/  LDL.LU R123, [R1+0x70] ;  /* 0x00007000017b7983 */ /* 0x002f680000300800 */
[----:B------:R1:W-:Y:S04]  /*d0e0*/  STS.U16 [R3+0x3e80], R129 ;  /* 0x003e808103007388 */ /* 0x0003e80000000400 */
[----:B0-----:R-:W5:Y:S04]  /*d0f0*/  LDL.LU R125, [R1+0x64] ;  /* 0x00006400017d7983 */ /* 0x001f680000300800 */
[----:B------:R0:W-:Y:S04]  /*d100*/  STS.U16 [R3+0x4280], R127 ;  /* 0x0042807f03007388 */ /* 0x0001e80000000400 */
[----:B-1----:R-:W5:Y:S04]  /*d110*/  LDL.LU R129, [R1+0x58] ;  /* 0x0000580001817983 */ /* 0x002f680000300800 */
[----:B0-----:R-:W5:Y:S01]  /*d120*/  LDL.LU R127, [R1+0x4c] ;  /* 0x00004c00017f7983 */ /* 0x001f620000300800 */
[----:B------:R-:W-:-:S04]  /*d130*/  LOP3.LUT R0, R2, 0x60, RZ, 0x3c, !PT ;  /* 0x0000006002007812 */ /* 0x000fc800078e3cff */
[----:B------:R-:W-:Y:S01]  /*d140*/  IADD3 R0, R220, R0, RZ ;  /* 0x00000000dc007210 */ /* 0x000fe20007ffe0ff */
        /* <DEDUP_REMOVED lines=50> */
[----:B---3--:R0:W-:Y:S04]  /*d470*/  STS.U16 [R0+0x1f00], R212 ;  /* 0x001f00d400007388 */ /* 0x0081e80000000400 */
[----:B----4-:R1:W-:Y:S04]  /*d480*/  STS.U16 [R0+0x2300], R216 ;  /* 0x002300d800007388 */ /* 0x0103e80000000400 */
[----:B0-----:R-:W3:Y:S04]  /*d490*/  LDL.LU R212, [R1+0x100] ;  /* 0x0001000001d47983 */ /* 0x001ee80000300800 */
[----:B--2---:R0:W-:Y:S04]  /*d4a0*/  STS.U16 [R0+0x2700], R121 ;  /* 0x0027007900007388 */ /* 0x0041e80000000400 */
[----:B-1----:R-:W2:Y:S04]  /*d4b0*/  LDL.LU R216, [R1+0xf0] ;  /* 0x0000f00001d87983 */ /* 0x002ea80000300800 */
[----:B-----5:R1:W-:Y:S04]  /*d4c0*/  STS.U16 [R0+0x2b00], R123 ;  /* 0x002b007b00007388 */ /* 0x0203e80000000400 */
[----:B0-----:R-:W4:Y:S04]  /*d4d0*/  LDL.LU R121, [R1+0xe0] ;  /* 0x0000e00001797983 */ /* 0x001f280000300800 */
        /* <DEDUP_REMOVED lines=9> */
[----:B------:R-:W-:Y:S01]  /*d570*/  STS.U16 [R0+0x300], R178 ;  /* 0x000300b200007388 */ /* 0x000fe20000000400 */
[----:B------:R-:W-:-:S03]  /*d580*/  MOV R2, 0x3f800000 ;  /* 0x3f80000000027802 */ /* 0x000fc60000000f00 */
        /* <DEDUP_REMOVED lines=57> */
[----:B------:R-:W-:Y:S01]  /*d920*/  STS.U16 [R3+0x2380], R218 ;  /* 0x002380da03007388 */ /* 0x000fe20000000400 */
[----:B0-----:R-:W-:-:S03]  /*d930*/  MOV R0, 0xff800000 ;  /* 0xff80000000007802 */ /* 0x001fc60000000f00 */
[----:B------:R-:W-:Y:S04]  /*d940*/  STS.U16 [R3+0x2780], R214 ;  /* 0x002780d603007388 */ /* 0x000fe80000000400 */
[----:B------:R-:W-:Y:S04]  /*d950*/  STS.U16 [R3+0x2b80], R210 ;  /* 0x002b80d203007388 */ /* 0x000fe80000000400 */
[----:B------:R-:W-:Y:S04]  /*d960*/  STS.U16 [R3+0x2f80], R206 ;  /* 0x002f80ce03007388 */ /* 0x000fe80000000400 */
[----:B---3--:R-:W-:Y:S04]  /*d970*/  STS.U16 [R3+0x380], R212 ;  /* 0x000380d403007388 */ /* 0x008fe80000000400 */
[----:B------:R-:W-:Y:S04]  /*d980*/  STS.U16 [R3+0x3380], R202 ;  /* 0x003380ca03007388 */ /* 0x000fe80000000400 */
[----:B--2---:R-:W-:Y:S04]  /*d990*/  STS.U16 [R3+0x780], R216 ;  /* 0x000780d803007388 */ /* 0x004fe80000000400 */
[----:B------:R-:W-:Y:S04]  /*d9a0*/  STS.U16 [R3+0x3780], R198 ;  /* 0x003780c603007388 */ /* 0x000fe80000000400 */
[----:B----4-:R-:W-:Y:S04]  /*d9b0*/  STS.U16 [R3+0xb80], R121 ;  /* 0x000b807903007388 */ /* 0x010fe80000000400 */
        /* <DEDUP_REMOVED lines=54> */
[----:B------:R1:W-:Y:S01]  /*dd20*/  STL [R1+0x610], R2 ;  /* 0x0006100201007387 */ /* 0x0003e20000100800 */
[----:B0-----:R-:W-:-:S03]  /*dd30*/  MOV R3, 0xff800000 ;  /* 0xff80000000037802 */ /* 0x001fc60000000f00 */
[----:B------:R-:W-:Y:S01]  /*dd40*/  STL [R1+0xa28], R0 ;  /* 0x000a280001007387 */ /* 0x000fe20000100800 */
[----:B-1----:R-:W-:-:S03]  /*dd50*/  IMAD.MOV.U32 R2, RZ, RZ, -0x800000 ;  /* 0xff800000ff027424 */ /* 0x002fc600078e00ff */
[----:B------:R0:W-:Y:S04]  /*dd60*/  STL [R1+0xa24], R3 ;  /* 0x000a240301007387 */ /* 0x0001e80000100800 */
[----:B------:R1:W-:Y:S04]  /*dd70*/  STL [R1+0xa20], R2 ;  /* 0x000a200201007387 */ /* 0x0003e80000100800 */
[----:B------:R2:W-:Y:S01]  /*dd80*/  STL [R1+0xa18], R0 ;  /* 0x000a180001007387 */ /* 0x0005e20000100800 */
[----:B0-----:R-:W-:Y:S02]  /*dd90*/  MOV R3, 0x3f800000 ;  /* 0x3f80000000037802 */ /* 0x001fe40000000f00 */
[----:B-1----:R-:W-:-:S03]  /*dda0*/  MOV R2, 0x3f800000 ;  /* 0x3f80000000027802 */ /* 0x002fc60000000f00 */
[----:B------:R-:W-:Y:S01]  /*ddb0*/  STL [R1+0x60c], R3 ;  /* 0x00060c0301007387 */ /* 0x000fe20000100800 */
[----:B--2---:R-:W-:-:S03]  /*ddc0*/  MOV R0, 0x3f800000 ;  /* 0x3f80000000007802 */ /* 0x004fc60000000f00 */
[----:B------:R-:W-:Y:S04]  /*ddd0*/  STL [R1+0x608], R2 ;  /* 0x0006080201007387 */ /* 0x000fe80000100800 */
[----:B------:R-:W-:Y:S04]  /*dde0*/  STL [R1+0x400], RZ ;  /* 0x000400ff01007387 */ /* 0x000fe80000100800 */
[----:B------:R0:W-:Y:S04]  /*ddf0*/  STL [R1+0x604], R0 ;  /* 0x0006040001007387 */ /* 0x0001e80000100800 */
[----:B------:R1:W-:Y:S04]  /*de00*/  STL [R1+0x404], RZ ;  /* 0x000404ff01007387 */ /* 0x0003e80000100800 */
        /* <DEDUP_REMOVED lines=254> */
[----:B------:R1:W-:Y:S04]  /*edf0*/  STL [R1], RZ ;  /* 0x000000ff01007387 */ /* 0x0003e80000100800 */
        /* <DEDUP_REMOVED lines=81> */
[----:B------:R1:W-:Y:S01]  /*f310*/  STL [R1+0x148], RZ ;  /* 0x000148ff01007387 */ /* 0x0003e20000100800 */
[----:B------:R-:W2:Y:S03]  /*f320*/  S2R R216, SR_CTAID.X ;  /* 0x0000000000d87919 */ /* 0x000ea60000002500 */
        /* <DEDUP_REMOVED lines=28> */
[----:B--2---:R-:W-:-:S03]  /*f4f0*/  SHF.L.U32 R8, R216, 0x8, RZ ;  /* 0x00000008d8087819 */ /* 0x004fc600000006ff */
[----:B------:R1:W-:Y:S04]  /*f500*/  STL [R1+0x1bc], RZ ;  /* 0x0001bcff01007387 */ /* 0x0003e80000100800 */
[----:B------:R1:W-:Y:S04]  /*f510*/  STL [R1+0x1c0], RZ ;  /* 0x0001c0ff01007387 */ /* 0x0003e80000100800 */
[----:B------:R1:W-:Y:S04]  /*f520*/  STL [R1+0x1c4], RZ ;  /* 0x0001c4ff01007387 */ /* 0x0003e80000100800 */
[----:B------:R1:W-:Y:S04]  /*f530*/  STL [R1+0x1c8], RZ ;  /* 0x0001c8ff01007387 */ /* 0x0003e80000100800 */
[----:B------:R1:W-:Y:S01]  /*f540*/  STL [R1+0x1cc], RZ ;  /* 0x0001ccff01007387 */ /* 0x0003e20000100800 */
[----:B------:R-:W2:Y:S03]  /*f550*/  S2R R216, SR_TID.X ;  /* 0x0000000000d87919 */ /* 0x000ea60000002100 */
        /* <DEDUP_REMOVED lines=9> */
[----:B0-----:R-:W-:-:S03]  /*f5f0*/  IADD3 R0, R8, 0x100, RZ ;  /* 0x0000010008007810 */ /* 0x001fc60007ffe0ff */
[----:B------:R1:W-:Y:S04]  /*f600*/  STL [R1+0x1f4], RZ ;  /* 0x0001f4ff01007387 */ /* 0x0003e80000100800 */
[----:B------:R1:W-:Y:S04]  /*f610*/  STL [R1+0x1f8], RZ ;  /* 0x0001f8ff01007387 */ /* 0x0003e80000100800 */
[----:B------:R1:W-:Y:S01]  /*f620*/  STL [R1+0x1fc], RZ ;  /* 0x0001fcff01007387 */ /* 0x0003e20000100800 */
[----:B------:R-:W-:Y:S02]  /*f630*/  ISETP.GE.AND P0, PT, R0, 0x1, PT ;  /* 0x000000010000780c */ /* 0x000fe40003f06270 */
[----:B------:R-:W-:-:S02]  /*f640*/  CS2R R24, SRZ ;  /* 0x0000000000187805 */ /* 0x000fc4000001ff00 */
[----:B------:R-:W-:Y:S02]  /*f650*/  CS2R R26, SRZ ;  /* 0x00000000001a7805 */ /* 0x000fe4000001ff00 */
[----:B------:R-:W-:Y:S02]  /*f660*/  CS2R R28, SRZ ;  /* 0x00000000001c7805 */ /* 0x000fe4000001ff00 */
[----:B------:R-:W-:Y:S02]  /*f670*/  CS2R R30, SRZ ;  /* 0x00000000001e7805 */ /* 0x000fe4000001ff00 */
[----:B------:R-:W-:Y:S02]  /*f680*/  CS2R R32, SRZ ;  /* 0x0000000000207805 */ /* 0x000fe4000001ff00 */
[----:B------:R-:W-:Y:S02]  /*f690*/  CS2R R34, SRZ ;  /* 0x0000000000227805 */ /* 0x000fe4000001ff00 */
        /* <DEDUP_REMOVED lines=58> */
[C---:B--2---:R-:W-:Y:S02]  /*fa40*/  LOP3.LUT R0, R216.reuse, 0xff, RZ, 0xc0, !PT ;  /* 0x000000ffd8007812 */ /* 0x044fe400078ec0ff */
[----:B------:R-:W-:Y:S01]  /*fa50*/  LOP3.LUT R2, R216, 0xe0, RZ, 0xc0, !PT ;  /* 0x000000e0d8027812 */ /* 0x000fe200078ec0ff */
[----:B-1----:R-:W-:Y:S06]  /*fa60*/  @!P0 BRA `(.L_x_0) ;  /* 0x0000010800b08947 */ /* 0x002fec0003800000 */
[----:B------:R-:W0:Y:S01]  /*fa70*/  S2R R208, SR_TID.X ;  /* 0x0000000000d07919 */ /* 0x000e220000002100 */
[----:B------:R-:W1:Y:S01]  /*fa80*/  LDC R39, c[0x0][0x268] ;  /* 0x00009a00ff277b82 */ /* 0x000e620000000800 */
[----:B------:R-:W-:Y:S01]  /*fa90*/  SHF.R.U32.HI R3, RZ, 0x5, R216 ;  /* 0x00000005ff037819 */ /* 0x000fe200000116d8 */
[----:B------:R-:W-:Y:S01]  /*faa0*/  UMOV UR9, 0x80000020 ;  /* 0x8000002000097882 */ /* 0x000fe20000000000 */
[----:B------:R-:W-:Y:S02]  /*fab0*/  SHF.R.U32.HI R5, RZ, 0x1, R2 ;  /* 0x00000001ff057819 */ /* 0x000fe40000011602 */
[----:B------:R-:W-:Y:S02]  /*fac0*/  CS2R R46, SRZ ;  /* 0x00000000002e7805 */ /* 0x000fe4000001ff00 */
[----:B------:R-:W-:Y:S02]  /*fad0*/  SGXT.U32 R3, R3, 0x3 ;  /* 0x000000030303781a */ /* 0x000fe40000000000 */
[----:B------:R-:W-:-:S02]  /*fae0*/  CS2R R48, SRZ ;  /* 0x0000000000307805 */ /* 0x000fc4000001ff00 */
[----:B------:R-:W-:Y:S01]  /*faf0*/  IADD3 R2, R220, 0x40000, RZ ;  /* 0x00040000dc027810 */ /* 0x000fe20007ffe0ff */
[----:B------:R-:W2:Y:S01]  /*fb00*/  LDC.64 R20, c[0x0][0x260] ;  /* 0x00009800ff147b82 */ /* 0x000ea20000000a00 */
[----:B------:R-:W-:Y:S02]  /*fb10*/  MOV R195, 0xff800000 ;  /* 0xff80000000c37802 */ /* 0x000fe40000000f00 */
[----:B------:R-:W-:Y:S02]  /*fb20*/  CS2R R50, SRZ ;  /* 0x0000000000327805 */ /* 0x000fe4000001ff00 */
[----:B------:R-:W-:Y:S02]  /*fb30*/  SHF.R.U32.HI R6, RZ, 0x4, R2 ;  /* 0x00000004ff067819 */ /* 0x000fe40000011602 */
[----:B------:R-:W-:Y:S02]  /*fb40*/  CS2R R52, SRZ ;  /* 0x0000000000347805 */ /* 0x000fe4000001ff00 */
[----:B------:R-:W-:-:S02]  /*fb50*/  MOV R203, RZ ;  /* 0x000000ff00cb7202 */ /* 0x000fc40000000f00 */
[----:B------:R-:W-:Y:S02]  /*fb60*/  CS2R R54, SRZ ;  /* 0x0000000000367805 */ /* 0x000fe4000001ff00 */
[----:B------:R-:W-:Y:S01]  /*fb70*/  MOV R204, RZ ;  /* 0x000000ff00cc7202 */ /* 0x000fe20000000f00 */
[----:B------:R-:W3:Y:S01]  /*fb80*/  LDC.64 R190, c[0x0][0x250] ;  /* 0x00009400ffbe7b82 */ /* 0x000ee20000000a00 */
[----:B------:R-:W-:Y:S02]  /*fb90*/  MOV R210, 0xff800000 ;  /* 0xff80000000d27802 */ /* 0x000fe40000000f00 */
[----:B------:R-:W-:Y:S02]  /*fba0*/  CS2R R56, SRZ ;  /* 0x0000000000387805 */ /* 0x000fe4000001ff00 */
[----:B------:R-:W-:Y:S02]  /*fbb0*/  MOV R251, 0xff800000 ;  /* 0xff80000000fb7802 */ /* 0x000fe40000000f00 */
[----:B------:R-:W-:-:S02]  /*fbc0*/  CS2R R58, SRZ ;  /* 0x00000000003a7805 */ /* 0x000fc4000001ff00 */
[----:B------:R-:W-:Y:S02]  /*fbd0*/  CS2R R60, SRZ ;  /* 0x00000000003c7805 */ /* 0x000fe4000001ff00 */
[----:B------:R-:W-:Y:S02]  /*fbe0*/  CS2R R62, SRZ ;  /* 0x00000000003e7805 */ /* 0x000fe4000001ff00 */
[----:B------:R-:W-:Y:S01]  /*fbf0*/  CS2R R64, SRZ ;  /* 0x0000000000407805 */ /* 0x000fe2000001ff00 */
[----:B-1----:R-:W-:Y:S01]  /*fc00*/  IMAD R7, R3, R39, RZ ;  /* 0x0000002703077224 */ /* 0x002fe200078e02ff */
[----:B------:R-:W-:Y:S01]  /*fc10*/  SHF.L.U32 R3, R0, 0x1, RZ ;  /* 0x0000000100037819 */ /* 0x000fe200000006ff */
[----:B------:R-:W1:Y:S01]  /*fc20*/  LDC R31, c[0x0][0x258] ;  /* 0x00009600ff1f7b82 */ /* 0x000e620000000800 */
[----:B------:R-:W-:Y:S02]  /*fc30*/  CS2R R66, SRZ ;  /* 0x0000000000427805 */ /* 0x000fe4000001ff00 */
[----:B------:R-:W-:-:S02]  /*fc40*/  CS2R R68, SRZ ;  /* 0x0000000000447805 */ /* 0x000fc4000001ff00 */
[C---:B------:R-:W-:Y:S02]  /*fc50*/  LEA R9, R39.reuse, R7, 0x3 ;  /* 0x0000000727097211 */ /* 0x040fe400078e18ff */
[----:B------:R-:W-:Y:S02]  /*fc60*/  CS2R R70, SRZ ;  /* 0x0000000000467805 */ /* 0x000fe4000001ff00 */
[----:B0-----:R-:W-:Y:S01]  /*fc70*/  LOP3.LUT R212, R208, 0xc0, RZ, 0xc0, !PT ;  /* 0x000000c0d0d47812 */ /* 0x001fe200078ec0ff */
[----:B--2---:R0:W-:Y:S01]  /*fc80*/  STL [R1+0xa1c], R21 ;  /* 0x000a1c1501007387 */ /* 0x0041e20000100800 */
[----:B------:R-:W-:Y:S01]  /*fc90*/  LEA R10, R39, R9, 0x3 ;  /* 0x00000009270a7211 */ /* 0x000fe200078e18ff */
[----:B------:R-:W2:Y:S01]  /*fca0*/  LDC.64 R34, c[0x0][0x220] ;  /* 0x00008800ff227b82 */ /* 0x000ea20000000a00 */
[----:B------:R-:W-:Y:S02]  /*fcb0*/  SHF.R.U32.HI R4, RZ, 0x2, R212 ;  /* 0x00000002ff047819 */ /* 0x000fe400000116d4 */
[----:B------:R-:W-:-:S02]  /*fcc0*/  CS2R R72, SRZ ;  /* 0x0000000000487805 */ /* 0x000fc4000001ff00 */
[----:B------:R-:W-:Y:S02]  /*fcd0*/  LEA R11, R39, R10, 0x3 ;  /* 0x0000000a270b7211 */ /* 0x000fe400078e18ff */
[----:B------:R-:W-:Y:S02]  /*fce0*/  CS2R R74, SRZ ;  /* 0x00000000004a7805 */ /* 0x000fe4000001ff00 */
[----:B------:R-:W-:Y:S01]  /*fcf0*/  LOP3.LUT R3, R3, R4, RZ, 0x3c, !PT ;  /* 0x0000000403037212 */ /* 0x000fe200078e3cff */
[----:B---3--:R-:W-:Y:S01]  /*fd00*/  IMAD R152, R191, 0xb, RZ ;  /* 0x0000000bbf987824 */ /* 0x008fe200078e02ff */
[----:B------:R-:W-:Y:S01]  /*fd10*/  SHF.R.U32.HI R4, RZ, 0x2, R216 ;  /* 0x00000002ff047819 */ /* 0x000fe200000116d8 */
[----:B------:R-:W3:Y:S01]  /*fd20*/  LDC.64 R36, c[0x0][0x218] ;  /* 0x00008600ff247b82 */ /* 0x000ee20000000a00 */
[----:B------:R-:W-:Y:S01]  /*fd30*/  LEA R12, R39, R11, 0x3 ;  /* 0x0000000b270c7211 */ /* 0x000fe200078e18ff */
[C---:B------:R-:W-:Y:S01]  /*fd40*/  IMAD R153, R191.reuse, 0xc, RZ ;  /* 0x0000000cbf997824 */ /* 0x040fe200078e02ff */
[----:B------:R-:W-:Y:S01]  /*fd50*/  SGXT.U32 R2, R4, 0x3 ;  /* 0x000000030402781a */ /* 0x000fe20000000000 */
[C---:B------:R-:W-:Y:S01]  /*fd60*/  IMAD R154, R191.reuse, 0xd, RZ ;  /* 0x0000000dbf9a7824 */ /* 0x040fe200078e02ff */
[----:B------:R-:W-:Y:S01]  /*fd70*/  SGXT.U32 R4, R6, 0xe ;  /* 0x0000000e0604781a */ /* 0x000fe20000000000 */
[C---:B------:R-:W-:Y:S01]  /*fd80*/  IMAD R155, R191.reuse, 0xe, RZ ;  /* 0x0000000ebf9b7824 */ /* 0x040fe200078e02ff */
[----:B------:R-:W-:Y:S01]  /*fd90*/  LOP3.LUT R8, R8, R5, R2, 0xfe, !PT ;  /* 0x0000000508087212 */ /* 0x000fe200078efe02 */
[----:B-1----:R-:W-:Y:S01]  /*fda0*/  IMAD R0, R0, R31, RZ ;  /* 0x0000001f00007224 */ /* 0x002fe200078e02ff */
[C---:B------:R-:W-:Y:S01]  /*fdb0*/  R2UR UR10, R4.reuse ;  /* 0x00000000040a72ca */ /* 0x040fe200000e0000 */
[C---:B------:R-:W-:Y:S01]  /*fdc0*/  IMAD R156, R191.reuse, 0xf, RZ ;  /* 0x0000000fbf9c7824 */ /* 0x040fe200078e02ff */
[----:B------:R-:W-:Y:S01]  /*fdd0*/  IADD3 R2, P0, R4, 0x2, RZ ;  /* 0x0000000204027810 */ /* 0x000fe20007f1e0ff */
[C---:B------:R-:W-:Y:S01]  /*fde0*/  IMAD R158, R191.reuse, 0x11, RZ ;  /* 0x00000011bf9e7824 */ /* 0x040fe200078e02ff */
[----:B------:R-:W-:Y:S01]  /*fdf0*/  LOP3.LUT R4, R216, 0x1f, RZ, 0xc0, !PT ;  /* 0x0000001fd8047812 */ /* 0x000fe200078ec0ff */
[----:B------:R-:W-:Y:S01]  /*fe00*/  IMAD R159, R191, 0x12, RZ ;  /* 0x00000012bf9f7824 */ /* 0x000fe200078e02ff */
[----:B------:R-:W1:Y:S01]  /*fe10*/  S2R R216, SR_CTAID.Y ;  /* 0x0000000000d87919 */ /* 0x000e620000002600 */
[----:B------:R-:W-:Y:S01]  /*fe20*/  LEA R14, R39, R12, 0x3 ;  /* 0x0000000c270e7211 */ /* 0x000fe200078e18ff */
[C---:B------:R-:W-:Y:S01]  /*fe30*/  IMAD R160, R191.reuse, 0x13, RZ ;  /* 0x00000013bfa07824 */ /* 0x040fe200078e02ff */
[----:B------:R-:W-:Y:S01]  /*fe40*/  MOV R28, R20 ;  /* 0x00000014001c7202 */ /* 0x000fe20000000f00 */
[----:B------:R-:W-:Y:S01]  /*fe50*/  IMAD R161, R191, 0x14, RZ ;  /* 0x00000014bfa17824 */ /* 0x000fe200078e02ff */
[----:B------:R-:W-:Y:S01]  /*fe60*/  LEA R15, R39, R14, 0x3 ;  /* 0x0000000e270f7211 */ /* 0x000fe200078e18ff */
[----:B------:R-:W-:Y:S01]  /*fe70*/  IMAD R162, R191, 0x15, RZ ;  /* 0x00000015bfa27824 */ /* 0x000fe200078e02ff */
[----:B------:R-:W-:Y:S01]  /*fe80*/  MOV R23, R21 ;  /* 0x0000001500177202 */ /* 0x000fe20000000f00 */
[----:B------:R-:W-:Y:S01]  /*fe90*/  UMOV UR8, UR10 ;  /* 0x0000000a00087c82 */ /* 0x000fe20008000000 */
[----:B------:R-:W-:Y:S01]  /*fea0*/  LEA R16, R39, R15, 0x3 ;  /* 0x0000000f27107211 */ /* 0x000fe200078e18ff */
[----:B------:R-:W-:Y:S01]  /*feb0*/  IMAD R163, R191, 0x16, RZ ;  /* 0x00000016bfa37824 */ /* 0x000fe200078e02ff */
[----:B------:R-:W-:Y:S01]  /*fec0*/  MOV R5, RZ ;  /* 0x000000ff00057202 */ /* 0x000fe20000000f00 */
[----:B------:R-:W-:Y:S01]  /*fed0*/  IMAD R6, R4, R23, RZ ;  /* 0x0000001704067224 */ /* 0x000fe200078e02ff */
[----:B------:R-:W-:Y:S01]  /*fee0*/  LEA R17, R39, R16, 0x3 ;  /* 0x0000001027117211 */ /* 0x000fe200078e18ff */
[C---:B------:R-:W-:Y:S01]  /*fef0*/  IMAD R164, R191.reuse, 0x17, RZ ;  /* 0x00000017bfa47824 */ /* 0x040fe200078e02ff */
[----:B------:R-:W-:Y:S01]  /*ff00*/  R2UR UR54, R2 ;  /* 0x00000000023672ca */ /* 0x000fe200000e0000 */
[----:B------:R-:W-:Y:S01]  /*ff10*/  IMAD R165, R191, 0x18, RZ ;  /* 0x00000018bfa57824 */ /* 0x000fe200078e02ff */
[----:B------:R-:W-:Y:S01]  /*ff20*/  LEA R18, R39, R17, 0x3 ;  /* 0x0000001127127211 */ /* 0x000fe200078e18ff */
[----:B------:R-:W-:Y:S01]  /*ff30*/  IMAD R166, R191, 0x19, RZ ;  /* 0x00000019bfa67824 */ /* 0x000fe200078e02ff */
[----:B------:R-:W-:Y:S01]  /*ff40*/  IADD3.X R22, R5, 0x40000040, RZ, P0, !PT ;  /* 0x4000004005167810 */ /* 0x000fe200007fe4ff */
[----:B------:R-:W-:Y:S01]  /*ff50*/  IMAD R167, R191, 0x1a, RZ ;  /* 0x0000001abfa77824 */ /* 0x000fe200078e02ff */
[----:B------:R-:W-:Y:S01]  /*ff60*/  LEA R19, R39, R18, 0x3 ;  /* 0x0000001227137211 */ /* 0x000fe200078e18ff */
[C---:B------:R-:W-:Y:S01]  /*ff70*/  IMAD R168, R191.reuse, 0x1b, RZ ;  /* 0x0000001bbfa87824 */ /* 0x040fe200078e02ff */
[----:B------:R-:W-:Y:S01]  /*ff80*/  R2UR UR55, R22 ;  /* 0x00000000163772ca */ /* 0x000fe200000e0000 */
[----:B------:R-:W-:Y:S01]  /*ff90*/  IMAD R169, R191, 0x1c, RZ ;  /* 0x0000001cbfa97824 */ /* 0x000fe200078e02ff */
[----:B------:R-:W-:Y:S01]  /*ffa0*/  IADD3.X R22, R5, -0x7fffffe0, RZ, P0, !PT ;  /* 0x8000002005167810 */ /* 0x000fe200007fe4ff */
[----:B------:R-:W-:Y:S01]  /*ffb0*/  IMAD R170, R191, 0x1d, RZ ;  /* 0x0000001dbfaa7824 */ /* 0x000fe200078e02ff */
[----:B------:R-:W-:Y:S01]  /*ffc0*/  LEA R20, R39, R19, 0x3 ;  /* 0x0000001327147211 */ /* 0x000fe200078e18ff */
[----:B------:R-:W-:Y:S01]  /*ffd0*/  IMAD R171, R191, 0x1e, RZ ;  /* 0x0000001ebfab7824 */ /* 0x000fe200078e02ff */
[C---:B------:R-:W-:Y:S01]  /*ffe0*/  SHF.L.U32 R4, R6.reuse, 0x1, RZ ;  /* 0x0000000106047819 */ /* 0x040fe200000006ff */
[----:B------:R-:W-:Y:S01]  /*fff0*/  IMAD.HI R6, R6, 0x2, RZ ;  /* 0x0000000206067827 */ /* 0x000fe200078e02ff */
[----:B0-----:R-:W-:-:S02]  /*10000*/  LEA R21, R39, R20, 0x3 ;  /* 0x0000001427157211 */ /* 0x001fc400078e18ff */
[----:B------:R-:W-:Y:S02]  /*10010*/  CS2R R76, SRZ ;  /* 0x00000000004c7805 */ /* 0x000fe4000001ff00 */
[----:B------:R-:W-:Y:S01]  /*10020*/  R2UR UR6, R22 ;  /* 0x00000000160672ca */ /* 0x000fe200000e0000 */
[C---:B-1----:R-:W-:Y:S01]  /*10030*/  IMAD R2, R216.reuse, R28, RZ ;  /* 0x0000001cd8027224 */ /* 0x042fe200078e02ff */
[----:B------:R-:W-:Y:S01]  /*10040*/  LEA R24, R39, R21, 0x3 ;  /* 0x0000001527187211 */ /* 0x000fe200078e18ff */
[----:B------:R-:W-:Y:S01]  /*10050*/  IMAD R190, R216, R190, RZ ;  /* 0x000000bed8be7224 */ /* 0x000fe200078e02ff */
[----:B------:R-:W-:Y:S01]  /*10060*/  LOP3.LUT R175, R8, 0x88, RZ, 0xfc, !PT ;  /* 0x0000008808af7812 */ /* 0x000fe200078efcff */
[----:B------:R-:W-:Y:S01]  /*10070*/  IMAD R172, R191, 0x1f, RZ ;  /* 0x0000001fbfac7824 */ /* 0x000fe200078e02ff */
[----:B------:R-:W-:Y:S01]  /*10080*/  SHF.L.U32 R5, R2, 0x1, RZ ;  /* 0x0000000102057819 */ /* 0x000fe200000006ff */
[----:B------:R-:W-:Y:S01]  /*10090*/  UIADD3.64 UR12, UR54, 0x2, URZ ;  /* 0x00000002360c7897 */ /* 0x000fe2000fffe03f */
[----:B---3--:R-:W-:Y:S01]  /*100a0*/  LEA R23, P0, R190, R36, 0x1 ;  /* 0x00000024be177211 */ /* 0x008fe200078008ff */
[----:B------:R-:W-:Y:S01]  /*100b0*/  UIADD3.64 UR12, UR54, 0xfe, URZ ;  /* 0x000000fe360c7897 */ /* 0x000fe2000fffe03f */
[----:B--2---:R-:W-:Y:S01]  /*100c0*/  IADD3 R33, P2, P3, R4, R34, R5 ;  /* 0x0000002204217210 */ /* 0x004fe20007b5e005 */
[----:B------:R-:W-:Y:S01]  /*100d0*/  IMAD.HI R4, R2, 0x2, RZ ;  /* 0x0000000202047827 */ /* 0x000fe200078e02ff */
[----:B------:R-:W-:Y:S01]  /*100e0*/  LEA R2, R31, R0, 0x8 ;  /* 0x000000001f027211 */ /* 0x000fe200078e40ff */
[----:B------:R-:W-:Y:S01]  /*100f0*/  UMOV UR7, UR6 ;  /* 0x0000000600077c82 */ /* 0x000fe20008000000 */
[----:B------:R-:W-:Y:S01]  /*10100*/  LEA.HI.X.SX32 R37, R190, R37, 0x1, P0 ;  /* 0x00000025be257211 */ /* 0x000fe200000f0eff */
[----:B------:R-:W-:Y:S01]  /*10110*/  UMOV UR6, UR54 ;  /* 0x0000003600067c82 */ /* 0x000fe20008000000 */
[-C--:B------:R-:W-:Y:S01]  /*10120*/  LEA R184, P0, R0, R23.reuse, 0x1 ;  /* 0x0000001700b87211 */ /* 0x080fe200078008ff */
[----:B------:R-:W-:Y:S01]  /*10130*/  UIADD3.64 UR12, UR54, 0x102, URZ ;  /* 0x00000102360c7897 */ /* 0x000fe2000fffe03f */
[----:B------:R-:W-:Y:S01]  /*10140*/  LEA R22, P1, R2, R23, 0x1 ;  /* 0x0000001702167211 */ /* 0x000fe200078208ff */
[----:B------:R-:W-:Y:S01]  /*10150*/  UIADD3.64 UR12, UR54, 0x1fe, URZ ;  /* 0x000001fe360c7897 */ /* 0x000fe2000fffe03f */
[----:B------:R-:W-:Y:S01]  /*10160*/  LEA R25, R39, R24, 0x3 ;  /* 0x0000001827197211 */ /* 0x000fe200078e18ff */
[----:B------:R-:W-:Y:S01]  /*10170*/  UIADD3.64 UR12, UR54, 0x202, URZ ;  /* 0x00000202360c7897 */ /* 0x000fe2000fffe03f */
[----:B------:R-:W-:Y:S01]  /*10180*/  LEA.HI.X.SX32 R185, R0, R37, 0x1, P0 ;  /* 0x0000002500b97211 */ /* 0x000fe200000f0eff */
[----:B------:R-:W-:Y:S01]  /*10190*/  UIADD3.64 UR12, UR54, 0x2fe, URZ ;  /* 0x000002fe360c7897 */ /* 0x000fe2000fffe03f */
[----:B------:R-:W-:-:S02]  /*101a0*/  IADD3.X R35, R6, R35, R4, P2, P3 ;  /* 0x0000002306237210 */ /* 0x000fc400017e6404 */
[----:B------:R-:W-:Y:S02]  /*101b0*/  CS2R R78, SRZ ;  /* 0x00000000004e7805 */ /* 0x000fe4000001ff00 */
[----:B------:R-:W-:Y:S02]  /*101c0*/  LEA.HI.X.SX32 R23, R2, R37, 0x1, P1 ;  /* 0x0000002502177211 */ /* 0x000fe400008f0eff */
[----:B------:R-:W-:Y:S02]  /*101d0*/  CS2R R80, SRZ ;  /* 0x0000000000507805 */ /* 0x000fe4000001ff00 */
[-C--:B------:R-:W-:Y:S02]  /*101e0*/  LEA R44, P0, R7, R33.reuse, 0x1 ;  /* 0x00000021072c7211 */ /* 0x080fe400078008ff */
[----:B------:R-:W-:Y:S02]  /*101f0*/  CS2R R82, SRZ ;  /* 0x0000000000527805 */ /* 0x000fe4000001ff00 */
[----:B------:R-:W-:-:S02]  /*10200*/  LEA R42, P1, R9, R33, 0x1 ;  /* 0x00000021092a7211 */ /* 0x000fc400078208ff */
[----:B------:R-:W-:Y:S02]  /*10210*/  CS2R R84, SRZ ;  /* 0x0000000000547805 */ /* 0x000fe4000001ff00 */
[----:B------:R-:W-:Y:S02]  /*10220*/  LEA R26, R39, R25, 0x3 ;  /* 0x00000019271a7211 */ /* 0x000fe400078e18ff */
[----:B------:R-:W-:Y:S02]  /*10230*/  CS2R R86, SRZ ;  /* 0x0000000000567805 */ /* 0x000fe4000001ff00 */
[----:B------:R-:W-:Y:S02]  /*10240*/  LEA R40, P2, R10, R33, 0x1 ;  /* 0x000000210a287211 */ /* 0x000fe400078408ff */
[----:B------:R-:W-:Y:S02]  /*10250*/  CS2R R88, SRZ ;  /* 0x0000000000587805 */ /* 0x000fe4000001ff00 */
[----:B------:R-:W-:-:S02]  /*10260*/  LEA.HI.X.SX32 R45, R7, R35, 0x1, P0 ;  /* 0x00000023072d7211 */ /* 0x000fc400000f0eff */
[----:B------:R-:W-:Y:S02]  /*10270*/  CS2R R90, SRZ ;  /* 0x00000000005a7805 */ /* 0x000fe4000001ff00 */
[-C--:B------:R-:W-:Y:S02]  /*10280*/  LEA.HI.X.SX32 R43, R9, R35.reuse, 0x1, P1 ;  /* 0x00000023092b7211 */ /* 0x080fe400008f0eff */
[----:B------:R-:W-:Y:S02]  /*10290*/  CS2R R92, SRZ ;  /* 0x00000000005c7805 */ /* 0x000fe4000001ff00 */
[----:B------:R-:W-:Y:S01]  /*102a0*/  LEA R27, R39, R26, 0x3 ;  /* 0x0000001a271b7211 */ /* 0x000fe200078e18ff */
[----:B------:R0:W-:Y:S01]  /*102b0*/  STL.64 [R1+0x810], R44 ;  /* 0x0008102c01007387 */ /* 0x0001e20000100a00 */
[----:B------:R-:W-:Y:S02]  /*102c0*/  LEA.HI.X.SX32 R41, R10, R35, 0x1, P2 ;  /* 0x000000230a297211 */ /* 0x000fe400010f0eff */
[----:B------:R-:W-:-:S02]  /*102d0*/  CS2R R94, SRZ ;  /* 0x00000000005e7805 */ /* 0x000fc4000001ff00 */
[----:B------:R-:W-:Y:S01]  /*102e0*/  LEA R36, P2, R14, R33, 0x1 ;  /* 0x000000210e247211 */ /* 0x000fe200078408ff */
[----:B------:R1:W-:Y:S01]  /*102f0*/  STL.64 [R1+0x808], R42 ;  /* 0x0008082a01007387 */ /* 0x0003e20000100a00 */
[C---:B------:R-:W-:Y:S01]  /*10300*/  IMAD R28, R39.reuse, 0x8, R27 ;  /* 0x00000008271c7824 */ /* 0x040fe200078e021b */
[----:B------:R-:W-:Y:S02]  /*10310*/  LOP3.LUT R174, R8, 0x80, RZ, 0xfc, !PT ;  /* 0x0000008008ae7812 */ /* 0x000fe400078efcff */
[----:B------:R-:W-:Y:S01]  /*10320*/  CS2R R96, SRZ ;  /* 0x0000000000607805 */ /* 0x000fe2000001ff00 */
[----:B------:R2:W-:Y:S01]  /*10330*/  STL.64 [R1+0x800], R40 ;  /* 0x0008002801007387 */ /* 0x0005e20000100a00 */
[----:B------:R-:W-:Y:S02]  /*10340*/  LEA.HI.X.SX32 R37, R14, R35, 0x1, P2 ;  /* 0x000000230e257211 */ /* 0x000fe400010f0eff */
[----:B------:R-:W-:Y:S02]  /*10350*/  CS2R R98, SRZ ;  /* 0x0000000000627805 */ /* 0x000fe4000001ff00 */
[----:B------:R-:W-:-:S02]  /*10360*/  LEA R29, R39, R28, 0x3 ;  /* 0x0000001c271d7211 */ /* 0x000fc400078e18ff */
[----:B0-----:R-:W-:Y:S02]  /*10370*/  CS2R R44, SRZ ;  /* 0x00000000002c7805 */ /* 0x001fe4000001ff00 */
[----:B------:R-:W-:Y:S02]  /*10380*/  LEA R10, P2, R17, R33, 0x1 ;  /* 0x00000021110a7211 */ /* 0x000fe400078408ff */
[----:B------:R-:W-:Y:S02]  /*10390*/  CS2R R100, SRZ ;  /* 0x0000000000647805 */ /* 0x000fe4000001ff00 */
[----:B------:R-:W-:Y:S02]  /*103a0*/  LEA R30, R39, R29, 0x3 ;  /* 0x0000001d271e7211 */ /* 0x000fe400078e18ff */
[----:B------:R-:W-:Y:S02]  /*103b0*/  CS2R R102, SRZ ;  /* 0x0000000000667805 */ /* 0x000fe4000001ff00 */
[----:B-1----:R-:W-:-:S02]  /*103c0*/  LEA R42, P0, R11, R33, 0x1 ;  /* 0x000000210b2a7211 */ /* 0x002fc400078008ff */
[----:B------:R-:W-:Y:S02]  /*103d0*/  CS2R R104, SRZ ;  /* 0x0000000000687805 */ /* 0x000fe4000001ff00 */
[----:B------:R-:W-:Y:S02]  /*103e0*/  LEA R5, R39, R30, 0x3 ;  /* 0x0000001e27057211 */ /* 0x000fe400078e18ff */
[----:B------:R-:W-:Y:S02]  /*103f0*/  CS2R R106, SRZ ;  /* 0x00000000006a7805 */ /* 0x000fe4000001ff00 */
[----:B--2---:R-:W-:Y:S02]  /*10400*/  LEA R40, P1, R12, R33, 0x1 ;  /* 0x000000210c287211 */ /* 0x004fe400078208ff */
[----:B------:R-:W-:Y:S02]  /*10410*/  CS2R R108, SRZ ;  /* 0x00000000006c7805 */ /* 0x000fe4000001ff00 */
[----:B------:R-:W-:-:S02]  /*10420*/  LEA.HI.X.SX32 R43, R11, R35, 0x1, P0 ;  /* 0x000000230b2b7211 */ /* 0x000fc400000f0eff */
[----:B------:R-:W-:Y:S02]  /*10430*/  CS2R R110, SRZ ;  /* 0x00000000006e7805 */ /* 0x000fe4000001ff00 */
[-C--:B------:R-:W-:Y:S02]  /*10440*/  LEA.HI.X.SX32 R41, R12, R35.reuse, 0x1, P1 ;  /* 0x000000230c297211 */ /* 0x080fe400008f0eff */
[----:B------:R-:W-:Y:S02]  /*10450*/  CS2R R112, SRZ ;  /* 0x0000000000707805 */ /* 0x000fe4000001ff00 */
[----:B------:R-:W-:Y:S01]  /*10460*/  LEA.HI.X.SX32 R11, R17, R35, 0x1, P2 ;  /* 0x00000023110b7211 */ /* 0x000fe200010f0eff */
[----:B------:R0:W-:Y:S01]  /*10470*/  STL.64 [R1+0x7f8], R42 ;  /* 0x0007f82a01007387 */ /* 0x0001e20000100a00 */
[----:B------:R-:W-:Y:S02]  /*10480*/  LEA R31, R39, R5, 0x3 ;  /* 0x00000005271f7211 */ /* 0x000fe400078e18ff */
[----:B------:R-:W-:-:S02]  /*10490*/  CS2R R114, SRZ ;  /* 0x0000000000727805 */ /* 0x000fc4000001ff00 */
[----:B------:R-:W-:Y:S01]  /*104a0*/  LEA R14, P2, R20, R33, 0x1 ;  /* 0x00000021140e7211 */ /* 0x000fe200078408ff */
[----:B------:R1:W-:Y:S01]  /*104b0*/  STL.64 [R1+0x7f0], R40 ;  /* 0x0007f02801007387 */ /* 0x0003e20000100a00 */
[----:B------:R-:W-:Y:S02]  /*104c0*/  LEA R32, R39, R31, 0x3 ;  /* 0x0000001f27207211 */ /* 0x000fe400078e18ff */
[----:B------:R-:W-:Y:S02]  /*104d0*/  CS2R R116, SRZ ;  /* 0x0000000000747805 */ /* 0x000fe4000001ff00 */
[----:B------:R-:W-:Y:S01]  /*104e0*/  SHF.L.U32 R157, R191, 0x4, RZ ;  /* 0x00000004bf9d7819 */ /* 0x000fe200000006ff */
[----:B------:R2:W-:Y:S01]  /*104f0*/  STL.64 [R1+0x7e8], R36 ;  /* 0x0007e82401007387 */ /* 0x0005e20000100a00 */
[----:B------:R-:W-:Y:S02]  /*10500*/  LEA R0, R39, R32, 0x3 ;  /* 0x0000002027007211 */ /* 0x000fe400078e18ff */
[----:B------:R-:W-:-:S02]  /*10510*/  CS2R R118, SRZ ;  /* 0x0000000000767805 */ /* 0x000fc4000001ff00 */
[----:B------:R-:W-:Y:S01]  /*10520*/  SHF.L.U32 R208, R208, 0x1, RZ ;  /* 0x00000001d0d07819 */ /* 0x000fe200000006ff */
[----:B------:R-:W-:Y:S01]  /*10530*/  STL.64 [R1+0x7d0], R10 ;  /* 0x0007d00a01007387 */ /* 0x000fe20000100a00 */
[----:B------:R-:W-:Y:S02]  /*10540*/  LEA R2, R39, R0, 0x3 ;  /* 0x0000000027027211 */ /* 0x000fe400078e18ff */
[----:B0-----:R-:W-:Y:S02]  /*10550*/  CS2R R42, SRZ ;  /* 0x00000000002a7805 */ /* 0x001fe4000001ff00 */
[----:B------:R-:W-:Y:S02]  /*10560*/  LOP3.LUT R208, R208, 0x7e, RZ, 0xc0, !PT ;  /* 0x0000007ed0d07812 */ /* 0x000fe400078ec0ff */
        /* <DEDUP_REMOVED lines=19> */
[----:B------:R-:W-:Y:S02]  /*106a0*/  LEA.HI.X.SX32 R17, R25, R35, 0x1, P2 ;  /* 0x0000002319117211 */ /* 0x000fe400010f0eff */
[----:B------:R-:W-:Y:S02]  /*106b0*/  CS2R R136, SRZ ;  /* 0x0000000000887805 */ /* 0x000fe4000001ff00 */
[----:B------:R-:W-:-:S02]  /*106c0*/  LEA R9, R39, R7, 0x3 ;  /* 0x0000000727097211 */ /* 0x000fc400078e18ff */
[----:B------:R-:W-:Y:S02]  /*106d0*/  CS2R R138, SRZ ;  /* 0x00000000008a7805 */ /* 0x000fe4000001ff00 */
[----:B------:R-:W-:Y:S02]  /*106e0*/  LEA R13, R212, R208, 0x6 ;  /* 0x000000d0d40d7211 */ /* 0x000fe400078e30ff */
[----:B------:R-:W-:Y:S02]  /*106f0*/  CS2R R140, SRZ ;  /* 0x00000000008c7805 */ /* 0x000fe4000001ff00 */
[----:B0-----:R-:W-:Y:S02]  /*10700*/  LEA R40, P0, R18, R33, 0x1 ;  /* 0x0000002112287211 */ /* 0x001fe400078008ff */
[----:B------:R-:W-:Y:S02]  /*10710*/  CS2R R142, SRZ ;  /* 0x00000000008e7805 */ /* 0x000fe4000001ff00 */
[----:B------:R-:W-:-:S02]  /*10720*/  LEA R10, R39, R9, 0x3 ;  /* 0x00000009270a7211 */ /* 0x000fc400078e18ff */
[----:B------:R-:W-:Y:S02]  /*10730*/  CS2R R144, SRZ ;  /* 0x0000000000907805 */ /* 0x000fe4000001ff00 */
[C---:B-1----:R-:W-:Y:S02]  /*10740*/  LEA R36, P1, R19.reuse, R33, 0x1 ;  /* 0x0000002113247211 */ /* 0x042fe400078208ff */
[----:B------:R-:W-:Y:S02]  /*10750*/  CS2R R146, SRZ ;  /* 0x0000000000927805 */ /* 0x000fe4000001ff00 */
[-C--:B------:R-:W-:Y:S02]  /*10760*/  LEA.HI.X.SX32 R41, R18, R35.reuse, 0x1, P0 ;  /* 0x0000002312297211 */ /* 0x080fe400000f0eff */
[----:B------:R-:W-:Y:S02]  /*10770*/  CS2R R148, SRZ ;  /* 0x0000000000947805 */ /* 0x000fe4000001ff00 */
[----:B------:R-:W-:-:S02]  /*10780*/  LEA.HI.X.SX32 R37, R19, R35, 0x1, P1 ;  /* 0x0000002313257211 */ /* 0x000fc400008f0eff */
[----:B------:R-:W-:Y:S02]  /*10790*/  CS2R R150, SRZ ;  /* 0x0000000000967805 */ /* 0x000fe4000001ff00 */
[C---:B------:R-:W-:Y:S01]  /*107a0*/  LEA R18, P1, R24.reuse, R33, 0x1 ;  /* 0x0000002118127211 */ /* 0x040fe200078208ff */
[----:B------:R0:W-:Y:S01]  /*107b0*/  STL.64 [R1+0x7c8], R40 ;  /* 0x0007c82801007387 */ /* 0x0001e20000100a00 */
[----:B------:R-:W-:Y:S01]  /*107c0*/  LEA R11, R39, R10, 0x3 ;  /* 0x0000000a270b7211 */ /* 0x000fe200078e18ff */
[----:B------:R-:W-:Y:S01]  /*107d0*/  UIADD3.64 UR12, UR54, 0x302, URZ ;  /* 0x00000302360c7897 */ /* 0x000fe2000fffe03f */
[----:B------:R-:W-:Y:S01]  /*107e0*/  LEA.HI.X.SX32 R19, R24, R35, 0x1, P1 ;  /* 0x0000002318137211 */ /* 0x000fe200008f0eff */
[----:B------:R1:W-:Y:S01]  /*107f0*/  STL.64 [R1+0x7c0], R36 ;  /* 0x0007c02401007387 */ /* 0x0003e20000100a00 */
[----:B------:R-:W-:Y:S01]  /*10800*/  LEA R20, P1, R27, R33, 0x1 ;  /* 0x000000211b147211 */ /* 0x000fe200078208ff */
[----:B------:R-:W-:Y:S01]  /*10810*/  UIADD3.64 UR12, UR54, 0x3fe, URZ ;  /* 0x000003fe360c7897 */ /* 0x000fe2000fffe03f */
[----:B------:R-:W-:Y:S01]  /*10820*/  LEA R12, R39, R11, 0x3 ;  /* 0x0000000b270c7211 */ /* 0x000fe200078e18ff */
[----:B------:R2:W-:Y:S01]  /*10830*/  STL.64 [R1+0x7b8], R14 ;  /* 0x0007b80e01007387 */ /* 0x0005e20000100a00 */
[----:B------:R-:W-:Y:S01]  /*10840*/  IADD3 R3, R220, R3, RZ ;  /* 0x00000003dc037210 */ /* 0x000fe20007ffe0ff */
[----:B------:R-:W-:Y:S01]  /*10850*/  UIADD3.64 UR12, UR54, 0x402, URZ ;  /* 0x00000402360c7897 */ /* 0x000fe2000fffe03f */
[----:B------:R-:W-:-:S02]  /*10860*/  LOP3.LUT R173, R8, 0x8, RZ, 0xfc, !PT ;  /* 0x0000000808ad7812 */ /* 0x000fc400078efcff */
[----:B0-----:R-:W-:Y:S01]  /*10870*/  CS2R R40, SRZ ;  /* 0x0000000000287805 */ /* 0x001fe2000001ff00 */
[----:B------:R-:W-:Y:S01]  /*10880*/  UMOV UR11, 0x40000040 ;  /* 0x40000040000b7882 */ /* 0x000fe20000000000 */
[----:B------:R-:W-:Y:S01]  /*10890*/  UIADD3.64 UR12, UR54, 0x4fe, URZ ;  /* 0x000004fe360c7897 */ /* 0x000fe2000fffe03f */
[C---:B-1----:R-:W-:Y:S01]  /*108a0*/  LEA R36, P0, R21.reuse, R33, 0x1 ;  /* 0x0000002115247211 */ /* 0x042fe200078008ff */
[----:B------:R-:W-:Y:S02]  /*108b0*/  UIADD3.64 UR14, UR54, 0x502, URZ ;  /* 0x00000502360e7897 */ /* 0x000fe4000fffe03f */
[----:B------:R-:W-:Y:S01]  /*108c0*/  UIADD3.64 UR18, UR54, 0x504, URZ ;  /* 0x0000050436127897 */ /* 0x000fe2000fffe03f */
[-C--:B------:R-:W-:Y:S01]  /*108d0*/  LEA.HI.X.SX32 R37, R21, R35.reuse, 0x1, P0 ;  /* 0x0000002315257211 */ /* 0x080fe200000f0eff */
[----:B------:R-:W-:Y:S01]  /*108e0*/  UIADD3.64 UR22, UR54, 0x5fe, URZ ;  /* 0x000005fe36167897 */ /* 0x000fe2000fffe03f */
[----:B------:R-:W-:Y:S01]  /*108f0*/  LEA.HI.X.SX32 R21, R27, R35, 0x1, P1 ;  /* 0x000000231b157211 */ /* 0x000fe200008f0eff */
[----:B------:R-:W-:Y:S01]  /*10900*/  UIADD3.64 UR26, UR54, 0x600, URZ ;  /* 0x00000600361a7897 */ /* 0x000fe2000fffe03f */
[C---:B------:R-:W-:Y:S01]  /*10910*/  LEA R24, P1, R30.reuse, R33, 0x1 ;  /* 0x000000211e187211 */ /* 0x040fe200078208ff */
[----:B------:R0:W-:Y:S01]  /*10920*/  STL.64 [R1+0x7b0], R36 ;  /* 0x0007b02401007387 */ /* 0x0001e20000100a00 */
[C---:B--2---:R-:W-:Y:S01]  /*10930*/  LEA R14, R39.reuse, R12, 0x3 ;  /* 0x0000000c270e7211 */ /* 0x044fe200078e18ff */
[----:B------:R-:W-:Y:S01]  /*10940*/  UIADD3.64 UR30, UR54, 0x602, URZ ;  /* 0x00000602361e7897 */ /* 0x000fe2000fffe03f */
[----:B------:R-:W-:Y:S01]  /*10950*/  LEA.HI.X.SX32 R25, R30, R35, 0x1, P1 ;  /* 0x000000231e197211 */ /* 0x000fe200008f0eff */
[----:B------:R1:W-:Y:S01]  /*10960*/  STL.64 [R1+0x7a8], R18 ;  /* 0x0007a81201007387 */ /* 0x0003e20000100a00 */
[----:B------:R-:W-:Y:S01]  /*10970*/  LEA R15, R39, R14, 0x3 ;  /* 0x0000000e270f7211 */ /* 0x000fe200078e18ff */
[----:B------:R-:W-:-:S02]  /*10980*/  UIADD3.64 UR34, UR54, 0x604, URZ ;  /* 0x0000060436227897 */ /* 0x000fc4000fffe03f */
[----:B------:R2:W-:Y:S01]  /*10990*/  STL.64 [R1+0x7a0], R16 ;  /* 0x0007a01001007387 */ /* 0x0005e20000100a00 */
[----:B------:R-:W-:Y:S02]  /*109a0*/  UIADD3.64 UR38, UR54, 0x6fe, URZ ;  /* 0x000006fe36267897 */ /* 0x000fe4000fffe03f */
[----:B------:R-:W-:Y:S01]  /*109b0*/  UIADD3.64 UR42, UR54, 0x700, URZ ;  /* 0x00000700362a7897 */ /* 0x000fe2000fffe03f */
[-C--:B0-----:R-:W-:Y:S01]  /*109c0*/  LEA R36, P0, R26, R33.reuse, 0x1 ;  /* 0x000000211a247211 */ /* 0x081fe200078008ff */
[----:B------:R-:W-:Y:S02]  /*109d0*/  UIADD3.64 UR46, UR54, 0x702, URZ ;  /* 0x00000702362e7897 */ /* 0x000fe4000fffe03f */
[----:B------:R-:W-:Y:S01]  /*109e0*/  UIADD3.64 UR50, UR54, 0x704, URZ ;  /* 0x0000070436327897 */ /* 0x000fe2000fffe03f */
[----:B-1----:R-:W-:Y:S02]  /*109f0*/  LEA R18, P2, R28, R33, 0x1 ;  /* 0x000000211c127211 */ /* 0x002fe400078408ff */
[----:B------:R-:W-:-:S02]  /*10a00*/  LEA.HI.X.SX32 R37, R26, R35, 0x1, P0 ;  /* 0x000000231a257211 */ /* 0x000fc400000f0eff */
[C---:B------:R-:W-:Y:S02]  /*10a10*/  LEA R26, P0, R29.reuse, R33, 0x1 ;  /* 0x000000211d1a7211 */ /* 0x040fe400078008ff */
[-C--:B------:R-:W-:Y:S01]  /*10a20*/  LEA.HI.X.SX32 R19, R28, R35.reuse, 0x1, P2 ;  /* 0x000000231c137211 */ /* 0x080fe200010f0eff */
[----:B------:R0:W-:Y:S01]  /*10a30*/  STL.64 [R1+0x798], R36 ;  /* 0x0007982401007387 */ /* 0x0001e20000100a00 */
[----:B------:R-:W-:Y:S02]  /*10a40*/  LEA.HI.X.SX32 R27, R29, R35, 0x1, P0 ;  /* 0x000000231d1b7211 */ /* 0x000fe400000f0eff */
[C---:B--2---:R-:W-:Y:S01]  /*10a50*/  LEA R16, R39.reuse, R15, 0x3 ;  /* 0x0000000f27107211 */ /* 0x044fe200078e18ff */
[----:B------:R1:W-:Y:S03]  /*10a60*/  STL.64 [R1+0x790], R20 ;  /* 0x0007901401007387 */ /* 0x0003e60000100a00 */
[----:B------:R-:W-:Y:S01]  /*10a70*/  LEA R17, R39, R16, 0x3 ;  /* 0x0000001027117211 */ /* 0x000fe200078e18ff */
[----:B------:R2:W-:Y:S04]  /*10a80*/  STL.64 [R1+0x788], R18 ;  /* 0x0007881201007387 */ /* 0x0005e80000100a00 */
[----:B------:R3:W-:Y:S01]  /*10a90*/  STL.64 [R1+0x780], R26 ;  /* 0x0007801a01007387 */ /* 0x0007e20000100a00 */
[----:B0-----:R-:W-:-:S02]  /*10aa0*/  CS2R R36, SRZ ;  /* 0x0000000000247805 */ /* 0x001fc4000001ff00 */
[C---:B-1----:R-:W-:Y:S01]  /*10ab0*/  LEA R20, P2, R5.reuse, R33, 0x1 ;  /* 0x0000002105147211 */ /* 0x042fe200078408ff */
[----:B------:R0:W-:Y:S03]  /*10ac0*/  STL.64 [R1+0x778], R24 ;  /* 0x0007781801007387 */ /* 0x0001e60000100a00 */
[----:B------:R-:W-:Y:S02]  /*10ad0*/  LEA.HI.X.SX32 R21, R5, R35, 0x1, P2 ;  /* 0x0000002305157211 */ /* 0x000fe400010f0eff */
[----:B--2---:R-:W-:Y:S02]  /*10ae0*/  LEA R18, R39, R17, 0x3 ;  /* 0x0000001127127211 */ /* 0x004fe400078e18ff */
[----:B---3--:R-:W-:Y:S01]  /*10af0*/  LEA R26, P0, R31, R33, 0x1 ;  /* 0x000000211f1a7211 */ /* 0x008fe200078008ff */
[----:B------:R1:W-:Y:S01]  /*10b00*/  STL.64 [R1+0x770], R20 ;  /* 0x0007701401007387 */ /* 0x0003e20000100a00 */
[----:B------:R-:W-:-:S02]  /*10b10*/  LEA R5, R39, R18, 0x3 ;  /* 0x0000001227057211 */ /* 0x000fc400078e18ff */
[----:B------:R-:W-:Y:S02]  /*10b20*/  LEA.HI.X.SX32 R27, R31, R35, 0x1, P0 ;  /* 0x000000231f1b7211 */ /* 0x000fe400000f0eff */
[----:B------:R-:W-:Y:S02]  /*10b30*/  CS2R R30, SRZ ;  /* 0x00000000001e7805 */ /* 0x000fe4000001ff00 */
[-C--:B0-----:R-:W-:Y:S02]  /*10b40*/  LEA R24, P1, R32, R33.reuse, 0x1 ;  /* 0x0000002120187211 */ /* 0x081fe400078208ff */
[----:B------:R-:W-:Y:S01]  /*10b50*/  LEA R28, P0, R2, R33, 0x1 ;  /* 0x00000021021c7211 */ /* 0x000fe200078008ff */
[----:B------:R0:W-:Y:S01]  /*10b60*/  STL.64 [R1+0x768], R26 ;  /* 0x0007681a01007387 */ /* 0x0001e20000100a00 */
[-C--:B------:R-:W-:Y:S02]  /*10b70*/  LEA.HI.X.SX32 R25, R32, R35.reuse, 0x1, P1 ;  /* 0x0000002320197211 */ /* 0x080fe400008f0eff */
[----:B------:R-:W-:-:S02]  /*10b80*/  LEA.HI.X.SX32 R29, R2, R35, 0x1, P0 ;  /* 0x00000023021d7211 */ /* 0x000fc400000f0eff */
[C---:B-1----:R-:W-:Y:S01]  /*10b90*/  LEA R20, P2, R0.reuse, R33, 0x1 ;  /* 0x0000002100147211 */ /* 0x042fe200078408ff */
[----:B------:R1:W-:Y:S01]  /*10ba0*/  STL.64 [R1+0x760], R24 ;  /* 0x0007601801007387 */ /* 0x0003e20000100a00 */
[C---:B------:R-:W-:Y:S02]  /*10bb0*/  LEA R19, R39.reuse, R5, 0x3 ;  /* 0x0000000527137211 */ /* 0x040fe400078e18ff */
[----:B------:R-:W-:Y:S02]  /*10bc0*/  LEA.HI.X.SX32 R21, R0, R35, 0x1, P2 ;  /* 0x0000002300157211 */ /* 0x000fe400010f0eff */
[----:B------:R-:W-:Y:S02]  /*10bd0*/  LEA R0, R39, R19, 0x3 ;  /* 0x0000001327007211 */ /* 0x000fe400078e18ff */
[C---:B0-----:R-:W-:Y:S01]  /*10be0*/  LEA R26, P1, R4.reuse, R33, 0x1 ;  /* 0x00000021041a7211 */ /* 0x041fe200078208ff */
[----:B------:R0:W-:Y:S03]  /*10bf0*/  STL.64 [R1+0x758], R20 ;  /* 0x0007581401007387 */ /* 0x0001e60000100a00 */
[----:B------:R-:W-:Y:S01]  /*10c00*/  LEA.HI.X.SX32 R27, R4, R35, 0x1, P1 ;  /* 0x00000023041b7211 */ /* 0x000fe200008f0eff */
[----:B------:R2:W-:Y:S01]  /*10c10*/  STL.64 [R1+0x750], R28 ;  /* 0x0007501c01007387 */ /* 0x0005e20000100a00 */
[----:B-1----:R-:W-:-:S03]  /*10c20*/  LEA R24, P2, R6, R33, 0x1 ;  /* 0x0000002106187211 */ /* 0x002fc600078408ff */
[----:B------:R1:W-:Y:S01]  /*10c30*/  STL.64 [R1+0x748], R26 ;  /* 0x0007481a01007387 */ /* 0x0003e20000100a00 */
[----:B------:R-:W-:Y:S02]  /*10c40*/  LEA.HI.X.SX32 R25, R6, R35, 0x1, P2 ;  /* 0x0000002306197211 */ /* 0x000fe400010f0eff */
[----:B0-----:R-:W-:-:S03]  /*10c50*/  LEA R20, R39, R0, 0x3 ;  /* 0x0000000027147211 */ /* 0x001fc600078e18ff */
[----:B------:R0:W-:Y:S01]  /*10c60*/  STL.64 [R1+0x740], R24 ;  /* 0x0007401801007387 */ /* 0x0001e20000100a00 */
[-C--:B--2---:R-:W-:Y:S02]  /*10c70*/  LEA R28, P0, R7, R33.reuse, 0x1 ;  /* 0x00000021071c7211 */ /* 0x084fe400078008ff */
[----:B------:R-:W-:Y:S02]  /*10c80*/  LEA R2, R39, R20, 0x3 ;  /* 0x0000001427027211 */ /* 0x000fe400078e18ff */
[----:B-1----:R-:W-:Y:S02]  /*10c90*/  LEA R26, P1, R9, R33, 0x1 ;  /* 0x00000021091a7211 */ /* 0x002fe400078208ff */
[-C--:B------:R-:W-:Y:S02]  /*10ca0*/  LEA.HI.X.SX32 R29, R7, R35.reuse, 0x1, P0 ;  /* 0x00000023071d7211 */ /* 0x080fe400000f0eff */
[----:B------:R-:W-:Y:S02]  /*10cb0*/  LEA.HI.X.SX32 R27, R9, R35, 0x1, P1 ;  /* 0x00000023091b7211 */ /* 0x000fe400008f0eff */
[----:B0-----:R-:W-:Y:S01]  /*10cc0*/  LEA R24, P2, R10, R33, 0x1 ;  /* 0x000000210a187211 */ /* 0x001fe200078408ff */
[----:B------:R0:W-:Y:S01]  /*10cd0*/  STL.64 [R1+0x738], R28 ;  /* 0x0007381c01007387 */ /* 0x0001e20000100a00 */
[----:B------:R-:W-:-:S02]  /*10ce0*/  LEA R4, R39, R2, 0x3 ;  /* 0x0000000227047211 */ /* 0x000fc400078e18ff */
[----:B------:R-:W-:Y:S01]  /*10cf0*/  LEA.HI.X.SX32 R25, R10, R35, 0x1, P2 ;  /* 0x000000230a197211 */ /* 0x000fe200010f0eff */
[----:B------:R1:W-:Y:S02]  /*10d00*/  STL.64 [R1+0x730], R26 ;  /* 0x0007301a01007387 */ /* 0x0003e40000100a00 */
[C---:B------:R-:W-:Y:S02]  /*10d10*/  IMAD R6, R39.reuse, 0x8, R4 ;  /* 0x0000000827067824 */ /* 0x040fe400078e0204 */
[----:B------:R2:W-:Y:S03]  /*10d20*/  STL.64 [R1+0x728], R24 ;  /* 0x0007281801007387 */ /* 0x0005e60000100a00 */
[----:B------:R-:W-:Y:S02]  /*10d30*/  LEA R7, R39, R6, 0x3 ;  /* 0x0000000627077211 */ /* 0x000fe400078e18ff */
[----:B0-----:R-:W-:-:S02]  /*10d40*/  LEA R28, P0, R11, R33, 0x1 ;  /* 0x000000210b1c7211 */ /* 0x001fc400078008ff */
[----:B------:R-:W-:Y:S02]  /*10d50*/  LEA R9, R39, R7, 0x3 ;  /* 0x0000000727097211 */ /* 0x000fe400078e18ff */
[----:B-1----:R-:W-:Y:S02]  /*10d60*/  LEA R26, P1, R12, R33, 0x1 ;  /* 0x000000210c1a7211 */ /* 0x002fe400078208ff */
[----:B------:R-:W-:Y:S02]  /*10d70*/  LEA.HI.X.SX32 R29, R11, R35, 0x1, P0 ;  /* 0x000000230b1d7211 */ /* 0x000fe400000f0eff */
[----:B--2---:R-:W-:Y:S02]  /*10d80*/  LEA R24, P2, R14, R33, 0x1 ;  /* 0x000000210e187211 */ /* 0x004fe400078408ff */
[-C--:B------:R-:W-:Y:S01]  /*10d90*/  LEA.HI.X.SX32 R27, R12, R35.reuse, 0x1, P1 ;  /* 0x000000230c1b7211 */ /* 0x080fe200008f0eff */
[----:B------:R0:W-:Y:S01]  /*10da0*/  STL.64 [R1+0x720], R28 ;  /* 0x0007201c01007387 */ /* 0x0001e20000100a00 */
[----:B------:R-:W-:-:S02]  /*10db0*/  LEA.HI.X.SX32 R25, R14, R35, 0x1, P2 ;  /* 0x000000230e197211 */ /* 0x000fc400010f0eff */
[C---:B------:R-:W-:Y:S01]  /*10dc0*/  LEA R10, R39.reuse, R9, 0x3 ;  /* 0x00000009270a7211 */ /* 0x040fe200078e18ff */
[----:B------:R1:W-:Y:S03]  /*10dd0*/  STL.64 [R1+0x718], R26 ;  /* 0x0007181a01007387 */ /* 0x0003e60000100a00 */
[C---:B------:R-:W-:Y:S01]  /*10de0*/  LEA R11, R39.reuse, R10, 0x3 ;  /* 0x0000000a270b7211 */ /* 0x040fe200078e18ff */
[----:B------:R2:W-:Y:S03]  /*10df0*/  STL.64 [R1+0x710], R24 ;  /* 0x0007101801007387 */ /* 0x0005e60000100a00 */
[----:B------:R-:W-:Y:S02]  /*10e00*/  LEA R12, R39, R11, 0x3 ;  /* 0x0000000b270c7211 */ /* 0x000fe400078e18ff */
[----:B0-----:R-:W-:-:S02]  /*10e10*/  LEA R28, P0, R15, R33, 0x1 ;  /* 0x000000210f1c7211 */ /* 0x001fc400078008ff */
[C---:B-1----:R-:W-:Y:S02]  /*10e20*/  LEA R26, P1, R16.reuse, R33, 0x1 ;  /* 0x00000021101a7211 */ /* 0x042fe400078208ff */
[----:B------:R-:W-:Y:S02]  /*10e30*/  LEA.HI.X.SX32 R29, R15, R35, 0x1, P0 ;  /* 0x000000230f1d7211 */ /* 0x000fe400000f0eff */
[C---:B--2---:R-:W-:Y:S02]  /*10e40*/  LEA R24, P2, R17.reuse, R33, 0x1 ;  /* 0x0000002111187211 */ /* 0x044fe400078408ff */
[-C--:B------:R-:W-:Y:S01]  /*10e50*/  LEA.HI.X.SX32 R27, R16, R35.reuse, 0x1, P1 ;  /* 0x00000023101b7211 */ /* 0x080fe200008f0eff */
[----:B------:R0:W-:Y:S01]  /*10e60*/  STL.64 [R1+0x708], R28 ;  /* 0x0007081c01007387 */ /* 0x0001e20000100a00 */
[----:B------:R-:W-:Y:S02]  /*10e70*/  LEA.HI.X.SX32 R25, R17, R35, 0x1, P2 ;  /* 0x0000002311197211 */ /* 0x000fe400010f0eff */
[C---:B------:R-:W-:Y:S01]  /*10e80*/  LEA R14, P2, R19.reuse, R33, 0x1 ;  /* 0x00000021130e7211 */ /* 0x040fe200078408ff */
[----:B------:R1:W-:Y:S03]  /*10e90*/  STL.64 [R1+0x700], R26 ;  /* 0x0007001a01007387 */ /* 0x0003e60000100a00 */
[----:B------:R-:W-:Y:S01]  /*10ea0*/  LEA.HI.X.SX32 R15, R19, R35, 0x1, P2 ;  /* 0x00000023130f7211 */ /* 0x000fe200010f0eff */
[----:B------:R2:W-:Y:S01]  /*10eb0*/  STL.64 [R1+0x6f8], R24 ;  /* 0x0006f81801007387 */ /* 0x0005e20000100a00 */
[----:B------:R-:W-:-:S02]  /*10ec0*/  LEA R16, P2, R2, R33, 0x1 ;  /* 0x0000002102107211 */ /* 0x000fc400078408ff */
[----:B0-----:R-:W-:Y:S02]  /*10ed0*/  CS2R R28, SRZ ;  /* 0x00000000001c7805 */ /* 0x001fe4000001ff00 */
[----:B------:R-:W-:Y:S02]  /*10ee0*/  LEA.HI.X.SX32 R17, R2, R35, 0x1, P2 ;  /* 0x0000002302117211 */ /* 0x000fe400010f0eff */
[CC--:B-1----:R-:W-:Y:S02]  /*10ef0*/  LEA R26, P0, R18.reuse, R33.reuse, 0x1 ;  /* 0x00000021121a7211 */ /* 0x0c2fe400078008ff */
[C---:B--2---:R-:W-:Y:S02]  /*10f00*/  LEA R24, P1, R5.reuse, R33, 0x1 ;  /* 0x0000002105187211 */ /* 0x044fe400078208ff */
[-C--:B------:R-:W-:Y:S02]  /*10f10*/  LEA.HI.X.SX32 R27, R18, R35.reuse, 0x1, P0 ;  /* 0x00000023121b7211 */ /* 0x080fe400000f0eff */
[----:B------:R-:W-:-:S02]  /*10f20*/  LEA.HI.X.SX32 R25, R5, R35, 0x1, P1 ;  /* 0x0000002305197211 */ /* 0x000fc400008f0eff */
[----:B------:R-:W-:Y:S01]  /*10f30*/  LEA R5, R39, R12, 0x3 ;  /* 0x0000000c27057211 */ /* 0x000fe200078e18ff */
[----:B------:R0:W-:Y:S04]  /*10f40*/  STL.64 [R1+0x6f0], R26 ;  /* 0x0006f01a01007387 */ /* 0x0001e80000100a00 */
[----:B------:R1:W-:Y:S04]  /*10f50*/  STL.64 [R1+0x6e8], R24 ;  /* 0x0006e81801007387 */ /* 0x0003e80000100a00 */
[----:B------:R2:W-:Y:S01]  /*10f60*/  STL.64 [R1+0x6e0], R14 ;  /* 0x0006e00e01007387 */ /* 0x0005e20000100a00 */
[----:B0-----:R-:W-:-:S02]  /*10f70*/  LEA R26, P0, R0, R33, 0x1 ;  /* 0x00000021001a7211 */ /* 0x001fc400078008ff */
[----:B-1----:R-:W-:Y:S02]  /*10f80*/  LEA R24, P1, R20, R33, 0x1 ;  /* 0x0000002114187211 */ /* 0x002fe400078208ff */
[-C--:B------:R-:W-:Y:S02]  /*10f90*/  LEA.HI.X.SX32 R27, R0, R35.reuse, 0x1, P0 ;  /* 0x00000023001b7211 */ /* 0x080fe400000f0eff */
[----:B------:R-:W-:Y:S02]  /*10fa0*/  LEA.HI.X.SX32 R25, R20, R35, 0x1, P1 ;  /* 0x0000002314197211 */ /* 0x000fe400008f0eff */
[-C--:B------:R-:W-:Y:S01]  /*10fb0*/  LEA R20, P0, R4, R33.reuse, 0x1 ;  /* 0x0000002104147211 */ /* 0x080fe200078008ff */
[----:B------:R0:W-:Y:S01]  /*10fc0*/  STL.64 [R1+0x6d8], R26 ;  /* 0x0006d81a01007387 */ /* 0x0001e20000100a00 */
[----:B------:R-:W-:Y:S02]  /*10fd0*/  LEA R18, P1, R6, R33, 0x1 ;  /* 0x0000002106127211 */ /* 0x000fe400078208ff */
[-C--:B------:R-:W-:Y:S01]  /*10fe0*/  LEA.HI.X.SX32 R21, R4, R35.reuse, 0x1, P0 ;  /* 0x0000002304157211 */ /* 0x080fe200000f0eff */
[----:B------:R1:W-:Y:S01]  /*10ff0*/  STL.64 [R1+0x6d0], R24 ;  /* 0x0006d01801007387 */ /* 0x0003e20000100a00 */
[----:B------:R-:W-:-:S02]  /*11000*/  LEA.HI.X.SX32 R19, R6, R35, 0x1, P1 ;  /* 0x0000002306137211 */ /* 0x000fc400008f0eff */
[C---:B--2---:R-:W-:Y:S01]  /*11010*/  LEA R14, R39.reuse, R5, 0x3 ;  /* 0x00000005270e7211 */ /* 0x044fe200078e18ff */
[----:B------:R2:W-:Y:S03]  /*11020*/  STL.64 [R1+0x6c8], R16 ;  /* 0x0006c81001007387 */ /* 0x0005e60000100a00 */
[C---:B------:R-:W-:Y:S01]  /*11030*/  LEA R0, R39.reuse, R14, 0x3 ;  /* 0x0000000e27007211 */ /* 0x040fe200078e18ff */
[----:B------:R3:W-:Y:S01]  /*11040*/  STL.64 [R1+0x6c0], R20 ;  /* 0x0006c01401007387 */ /* 0x0007e20000100a00 */
[----:B0-----:R-:W-:Y:S02]  /*11050*/  CS2R R26, SRZ ;  /* 0x00000000001a7805 */ /* 0x001fe4000001ff00 */
[----:B------:R-:W-:Y:S01]  /*11060*/  LEA R2, R39, R0, 0x3 ;  /* 0x0000000027027211 */ /* 0x000fe200078e18ff */
[----:B------:R0:W-:Y:S01]  /*11070*/  STL.64 [R1+0x6b8], R18 ;  /* 0x0006b81201007387 */ /* 0x0001e20000100a00 */
[----:B-1----:R-:W-:-:S02]  /*11080*/  CS2R R24, SRZ ;  /* 0x0000000000187805 */ /* 0x002fc4000001ff00 */
[----:B------:R-:W-:Y:S02]  /*11090*/  LEA R4, R39, R2, 0x3 ;  /* 0x0000000227047211 */ /* 0x000fe400078e18ff */
[----:B--2---:R-:W-:Y:S02]  /*110a0*/  LEA R16, P2, R7, R33, 0x1 ;  /* 0x0000002107107211 */ /* 0x004fe400078408ff */
[----:B------:R-:W-:Y:S02]  /*110b0*/  LEA R6, R39, R4, 0x3 ;  /* 0x0000000427067211 */ /* 0x000fe400078e18ff */
[----:B------:R-:W-:Y:S02]  /*110c0*/  LEA.HI.X.SX32 R17, R7, R35, 0x1, P2 ;  /* 0x0000002307117211 */ /* 0x000fe400010f0eff */
[CC--:B---3--:R-:W-:Y:S02]  /*110d0*/  LEA R20, P0, R9.reuse, R33.reuse, 0x1 ;  /* 0x0000002109147211 */ /* 0x0c8fe400078008ff */
[----:B0-----:R-:W-:Y:S01]  /*110e0*/  LEA R18, P1, R10, R33, 0x1 ;  /* 0x000000210a127211 */ /* 0x001fe200078208ff */
[----:B------:R0:W-:Y:S01]  /*110f0*/  STL.64 [R1+0x6b0], R16 ;  /* 0x0006b01001007387 */ /* 0x0001e20000100a00 */
[----:B------:R-:W-:-:S02]  /*11100*/  LEA.HI.X.SX32 R21, R9, R35, 0x1, P0 ;  /* 0x0000002309157211 */ /* 0x000fc400000f0eff */
[----:B------:R-:W-:Y:S02]  /*11110*/  LEA.HI.X.SX32 R19, R10, R35, 0x1, P1 ;  /* 0x000000230a137211 */ /* 0x000fe400008f0eff */
[C---:B------:R-:W-:Y:S01]  /*11120*/  LEA R7, R39.reuse, R6, 0x3 ;  /* 0x0000000627077211 */ /* 0x040fe200078e18ff */
[----:B------:R1:W-:Y:S03]  /*11130*/  STL.64 [R1+0x6a8], R20 ;  /* 0x0006a81401007387 */ /* 0x0003e60000100a00 */
[----:B------:R-:W-:Y:S01]  /*11140*/  LEA R9, R39, R7, 0x3 ;  /* 0x0000000727097211 */ /* 0x000fe200078e18ff */
[----:B------:R2:W-:Y:S01]  /*11150*/  STL.64 [R1+0x6a0], R18 ;  /* 0x0006a01201007387 */ /* 0x0005e20000100a00 */
[----:B0-----:R-:W-:-:S04]  /*11160*/  LEA R16, P2, R11, R33, 0x1 ;  /* 0x000000210b107211 */ /* 0x001fc800078408ff */
[----:B------:R-:W-:Y:S02]  /*11170*/  LEA.HI.X.SX32 R17, R11, R35, 0x1, P2 ;  /* 0x000000230b117211 */ /* 0x000fe400010f0eff */
[----:B-1----:R-:W-:-:S03]  /*11180*/  LEA R20, P0, R12, R33, 0x1 ;  /* 0x000000210c147211 */ /* 0x002fc600078008ff */
[----:B------:R0:W-:Y:S01]  /*11190*/  STL.64 [R1+0x698], R16 ;  /* 0x0006981001007387 */ /* 0x0001e20000100a00 */
[----:B--2---:R-:W-:Y:S02]  /*111a0*/  LEA R18, P1, R5, R33, 0x1 ;  /* 0x0000002105127211 */ /* 0x004fe400078208ff */
[-C--:B------:R-:W-:Y:S01]  /*111b0*/  LEA.HI.X.SX32 R21, R12, R35.reuse, 0x1, P0 ;  /* 0x000000230c157211 */ /* 0x080fe200000f0eff */
[----:B------:R-:W-:Y:S01]  /*111c0*/  IMAD R12, R191, 0x9, RZ ;  /* 0x00000009bf0c7824 */ /* 0x000fe200078e02ff */
        /* <DEDUP_REMOVED lines=10> */
[-C--:B------:R-:W-:Y:S02]  /*11270*/  LEA.HI.X.SX32 R21, R0, R35.reuse, 0x1, P0 ;  /* 0x0000002300157211 */ /* 0x080fe400000f0eff */
[----:B------:R-:W-:Y:S02]  /*11280*/  LEA.HI.X.SX32 R19, R2, R35, 0x1, P1 ;  /* 0x0000002302137211 */ /* 0x000fe400008f0eff */
[----:B------:R-:W-:Y:S01]  /*11290*/  LEA R0, R39, R10, 0x3 ;  /* 0x0000000a27007211 */ /* 0x000fe200078e18ff */
[----:B------:R1:W-:Y:S01]  /*112a0*/  STL.64 [R1+0x678], R20 ;  /* 0x0006781401007387 */ /* 0x0003e20000100a00 */
[----:B0-----:R-:W-:-:S03]  /*112b0*/  LEA R16, P2, R4, R33, 0x1 ;  /* 0x0000002104107211 */ /* 0x001fc600078408ff */
[----:B------:R0:W-:Y:S01]  /*112c0*/  STL.64 [R1+0x670], R18 ;  /* 0x0006701201007387 */ /* 0x0001e20000100a00 */
[----:B------:R-:W-:Y:S02]  /*112d0*/  LEA R2, R39, R0, 0x3 ;  /* 0x0000000027027211 */ /* 0x000fe400078e18ff */
[----:B------:R-:W-:Y:S02]  /*112e0*/  LEA.HI.X.SX32 R17, R4, R35, 0x1, P2 ;  /* 0x0000002304117211 */ /* 0x000fe400010f0eff */
[----:B------:R-:W-:Y:S02]  /*112f0*/  LEA R14, P2, R9, R33, 0x1 ;  /* 0x00000021090e7211 */ /* 0x000fe400078408ff */
[----:B------:R-:W-:Y:S01]  /*11300*/  LEA R4, R39, R2, 0x3 ;  /* 0x0000000227047211 */ /* 0x000fe200078e18ff */
[----:B------:R2:W-:Y:S01]  /*11310*/  STL.64 [R1+0x668], R16 ;  /* 0x0006681001007387 */ /* 0x0005e20000100a00 */
[----:B------:R-:W-:Y:S01]  /*11320*/  LEA.HI.X.SX32 R15, R9, R35, 0x1, P2 ;  /* 0x00000023090f7211 */ /* 0x000fe200010f0eff */
[C---:B------:R-:W-:Y:S01]  /*11330*/  IMAD R9, R191.reuse, 0x6, RZ ;  /* 0x00000006bf097824 */ /* 0x040fe200078e02ff */
[----:B-1----:R-:W-:Y:S01]  /*11340*/  IADD3 R20, R220, R13, RZ ;  /* 0x0000000ddc147210 */ /* 0x002fe20007ffe0ff */
[----:B------:R-:W-:Y:S01]  /*11350*/  IMAD R21, R191, 0xa, RZ ;  /* 0x0000000abf157824 */ /* 0x000fe200078e02ff */
[----:B0-----:R-:W-:-:S04]  /*11360*/  LEA R18, P0, R6, R33, 0x1 ;  /* 0x0000002106127211 */ /* 0x001fc800078008ff */
[----:B------:R-:W-:Y:S02]  /*11370*/  LEA.HI.X.SX32 R19, R6, R35, 0x1, P0 ;  /* 0x0000002306137211 */ /* 0x000fe400000f0eff */
[----:B------:R-:W-:Y:S02]  /*11380*/  LEA R6, R39, R4, 0x3 ;  /* 0x0000000427067211 */ /* 0x000fe400078e18ff */
[C---:B--2---:R-:W-:Y:S01]  /*11390*/  LEA R16, P1, R7.reuse, R33, 0x1 ;  /* 0x0000002107107211 */ /* 0x044fe200078208ff */
[----:B------:R0:W-:Y:S03]  /*113a0*/  STL.64 [R1+0x660], R18 ;  /* 0x0006601201007387 */ /* 0x0001e60000100a00 */
[----:B------:R-:W-:Y:S01]  /*113b0*/  LEA.HI.X.SX32 R17, R7, R35, 0x1, P1 ;  /* 0x0000002307117211 */ /* 0x000fe200008f0eff */
[----:B------:R-:W-:-:S04]  /*113c0*/  IMAD R7, R191, 0x5, RZ ;  /* 0x00000005bf077824 */ /* 0x000fc800078e02ff */
[----:B------:R1:W-:Y:S01]  /*113d0*/  STL.64 [R1+0x658], R16 ;  /* 0x0006581001007387 */ /* 0x0003e20000100a00 */
[----:B0-----:R-:W-:-:S03]  /*113e0*/  LEA R18, P0, R5, R33, 0x1 ;  /* 0x0000002105127211 */ /* 0x001fc600078008ff */
[----:B------:R0:W-:Y:S01]  /*113f0*/  STL.64 [R1+0x650], R14 ;  /* 0x0006500e01007387 */ /* 0x0001e20000100a00 */
[----:B------:R-:W-:Y:S02]  /*11400*/  LEA.HI.X.SX32 R19, R5, R35, 0x1, P0 ;  /* 0x0000002305137211 */ /* 0x000fe400000f0eff */
[----:B------:R-:W-:Y:S02]  /*11410*/  MOV R5, 0x3f800000 ;  /* 0x3f80000000057802 */ /* 0x000fe40000000f00 */
[C---:B-1----:R-:W-:Y:S01]  /*11420*/  LEA R16, P1, R10.reuse, R33, 0x1 ;  /* 0x000000210a107211 */ /* 0x042fe200078208ff */
[----:B------:R1:W-:Y:S03]  /*11430*/  STL.64 [R1+0x648], R18 ;  /* 0x0006481201007387 */ /* 0x0003e60000100a00 */
[----:B------:R-:W-:Y:S02]  /*11440*/  LEA.HI.X.SX32 R17, R10, R35, 0x1, P1 ;  /* 0x000000230a117211 */ /* 0x000fe400008f0eff */
[----:B0-----:R-:W-:-:S03]  /*11450*/  LEA R14, P2, R0, R33, 0x1 ;  /* 0x00000021000e7211 */ /* 0x001fc600078408ff */
[----:B------:R0:W-:Y:S01]  /*11460*/  STL.64 [R1+0x640], R16 ;  /* 0x0006401001007387 */ /* 0x0001e20000100a00 */
[----:B------:R-:W-:Y:S02]  /*11470*/  LEA.HI.X.SX32 R15, R0, R35, 0x1, P2 ;  /* 0x00000023000f7211 */ /* 0x000fe400010f0eff */
[----:B------:R-:W-:Y:S02]  /*11480*/  LEA R0, R39, R6, 0x3 ;  /* 0x0000000627007211 */ /* 0x000fe400078e18ff */
[----:B------:R-:W-:Y:S02]  /*11490*/  CS2R R38, SRZ ;  /* 0x0000000000267805 */ /* 0x000fe4000001ff00 */
[-C--:B-1----:R-:W-:Y:S01]  /*114a0*/  LEA R18, P0, R2, R33.reuse, 0x1 ;  /* 0x0000002102127211 */ /* 0x082fe200078008ff */
[----:B------:R1:W-:Y:S01]  /*114b0*/  STL.64 [R1+0x638], R14 ;  /* 0x0006380e01007387 */ /* 0x0003e20000100a00 */
[----:B------:R-:W-:Y:S02]  /*114c0*/  LEA R10, P3, R0, R33, 0x1 ;  /* 0x00000021000a7211 */ /* 0x000fe400078608ff */
[----:B------:R-:W-:-:S02]  /*114d0*/  LEA.HI.X.SX32 R19, R2, R35, 0x1, P0 ;  /* 0x0000002302137211 */ /* 0x000fc400000f0eff */
[----:B------:R-:W-:Y:S02]  /*114e0*/  LEA.HI.X.SX32 R11, R0, R35, 0x1, P3 ;  /* 0x00000023000b7211 */ /* 0x000fe400018f0eff */
[C---:B0-----:R-:W-:Y:S01]  /*114f0*/  LEA R16, P1, R4.reuse, R33, 0x1 ;  /* 0x0000002104107211 */ /* 0x041fe200078208ff */
[----:B------:R0:W-:Y:S01]  /*11500*/  STL.64 [R1+0x630], R18 ;  /* 0x0006301201007387 */ /* 0x0001e20000100a00 */
[----:B------:R-:W-:Y:S02]  /*11510*/  MOV R0, 0x3f800000 ;  /* 0x3f80000000007802 */ /* 0x000fe40000000f00 */
[----:B------:R-:W-:Y:S01]  /*11520*/  LEA.HI.X.SX32 R17, R4, R35, 0x1, P1 ;  /* 0x0000002304117211 */ /* 0x000fe200008f0eff */
[----:B------:R-:W-:Y:S01]  /*11530*/  IMAD.MOV.U32 R4, RZ, RZ, 0x3f800000 ;  /* 0x3f800000ff047424 */ /* 0x000fe200078e00ff */
[----:B-1----:R-:W-:Y:S02]  /*11540*/  LEA R14, P2, R6, R33, 0x1 ;  /* 0x00000021060e7211 */ /* 0x002fe400078408ff */
[----:B------:R-:W-:-:S02]  /*11550*/  CS2R R32, SRZ ;  /* 0x0000000000207805 */ /* 0x000fc4000001ff00 */
[----:B------:R-:W-:Y:S01]  /*11560*/  MOV R2, RZ ;  /* 0x000000ff00027202 */ /* 0x000fe20000000f00 */
[----:B------:R1:W-:Y:S01]  /*11570*/  STL.64 [R1+0x628], R16 ;  /* 0x0006281001007387 */ /* 0x0003e20000100a00 */
[----:B------:R-:W-:Y:S02]  /*11580*/  LEA.HI.X.SX32 R15, R6, R35, 0x1, P2 ;  /* 0x00000023060f7211 */ /* 0x000fe400010f0eff */
[----:B------:R-:W-:Y:S02]  /*11590*/  CS2R R34, SRZ ;  /* 0x0000000000227805 */ /* 0x000fe4000001ff00 */
[----:B------:R-:W-:Y:S02]  /*115a0*/  MOV R6, 0x3f800000 ;  /* 0x3f80000000067802 */ /* 0x000fe40000000f00 */
[C---:B0-----:R-:W-:Y:S01]  /*115b0*/  LOP3.LUT R19, R13.reuse, 0x10, RZ, 0x3c, !PT ;  /* 0x000000100d137812 */ /* 0x041fe200078e3cff */
[----:B------:R0:W-:Y:S01]  /*115c0*/  STL.64 [R1+0x620], R14 ;  /* 0x0006200e01007387 */ /* 0x0001e20000100a00 */
[----:B------:R-:W-:-:S02]  /*115d0*/  LOP3.LUT R18, R13, 0x20, RZ, 0x3c, !PT ;  /* 0x000000200d127812 */ /* 0x000fc400078e3cff */
[C---:B------:R-:W-:Y:S01]  /*115e0*/  IADD3 R19, R220.reuse, R19, RZ ;  /* 0x00000013dc137210 */ /* 0x040fe20007ffe0ff */
[----:B------:R2:W-:Y:S01]  /*115f0*/  STL.64 [R1+0x618], R10 ;  /* 0x0006180a01007387 */ /* 0x0005e20000100a00 */
[C---:B------:R-:W-:Y:S02]  /*11600*/  IADD3 R18, R220.reuse, R18, RZ ;  /* 0x00000012dc127210 */ /* 0x040fe40007ffe0ff */
[C---:B-1----:R-:W-:Y:S01]  /*11610*/  LOP3.LUT R17, R13.reuse, 0x30, RZ, 0x3c, !PT ;  /* 0x000000300d117812 */ /* 0x042fe200078e3cff */
[----:B------:R-:W-:Y:S01]  /*11620*/  STL [R1+0x610], R0 ;  /* 0x0006100001007387 */ /* 0x000fe20000100800 */
[C---:B------:R-:W-:Y:S02]  /*11630*/  LOP3.LUT R16, R13.reuse, 0x40, RZ, 0x3c, !PT ;  /* 0x000000400d107812 */ /* 0x040fe400078e3cff */
[----:B------:R-:W-:Y:S01]  /*11640*/  IADD3 R17, R220, R17, RZ ;  /* 0x00000011dc117210 */ /* 0x000fe20007ffe0ff */
[----:B------:R1:W-:Y:S01]  /*11650*/  STL [R1+0x60c], R6 ;  /* 0x00060c0601007387 */ /* 0x0003e20000100800 */
[----:B0-----:R-:W-:-:S02]  /*11660*/  LOP3.LUT R15, R13, 0x50, RZ, 0x3c, !PT ;  /* 0x000000500d0f7812 */ /* 0x001fc400078e3cff */
[----:B------:R-:W-:Y:S01]  /*11670*/  LOP3.LUT R14, R13, 0x60, RZ, 0x3c, !PT ;  /* 0x000000600d0e7812 */ /* 0x000fe200078e3cff */
[----:B------:R0:W-:Y:S01]  /*11680*/  STL [R1+0x608], R5 ;  /* 0x0006080501007387 */ /* 0x0001e20000100800 */
[C---:B--2---:R-:W-:Y:S01]  /*11690*/  IMAD R10, R191.reuse, 0x7, RZ ;  /* 0x00000007bf0a7824 */ /* 0x044fe200078e02ff */
[----:B------:R-:W-:Y:S02]  /*116a0*/  SHF.L.U32 R11, R191, 0x3, RZ ;  /* 0x00000003bf0b7819 */ /* 0x000fe400000006ff */
[----:B------:R2:W-:Y:S01]  /*116b0*/  STL [R1+0x604], R4 ;  /* 0x0006040401007387 */ /* 0x0005e20000100800 */
[----:B------:R-:W-:Y:S02]  /*116c0*/  LOP3.LUT R13, R13, 0x70, RZ, 0x3c, !PT ;  /* 0x000000700d0d7812 */ /* 0x000fe400078e3cff */
[C---:B-1----:R-:W-:Y:S01]  /*116d0*/  SHF.L.U32 R6, R191.reuse, 0x2, RZ ;  /* 0x00000002bf067819 */ /* 0x042fe200000006ff */
[----:B------:R-:W-:Y:S01]  /*116e0*/  STL [R1+0x400], RZ ;  /* 0x000400ff01007387 */ /* 0x000fe20000100800 */
[----:B------:R-:W-:Y:S01]  /*116f0*/  MOV R0, RZ ;  /* 0x000000ff00007202 */ /* 0x000fe20000000f00 */
[----:B0-----:R-:W-:Y:S01]  /*11700*/  IMAD R5, R191, 0x3, RZ ;  /* 0x00000003bf057824 */ /* 0x001fe200078e02ff */
[----:B------:R-:W-:-:S02]  /*11710*/  IADD3 R16, R220, R16, RZ ;  /* 0x00000010dc107210 */ /* 0x000fc40007ffe0ff */
[C---:B------:R-:W-:Y:S02]  /*11720*/  IADD3 R15, R220.reuse, R15, RZ ;  /* 0x0000000fdc0f7210 */ /* 0x040fe40007ffe0ff */
[----:B--2---:R-:W-:Y:S02]  /*11730*/  MOV R4, 0xff800000 ;  /* 0xff80000000047802 */ /* 0x004fe40000000f00 */
[C---:B------:R-:W-:Y:S02]  /*11740*/  IADD3 R14, R220.reuse, R14, RZ ;  /* 0x0000000edc0e7210 */ /* 0x040fe40007ffe0ff */
[----:B------:R-:W-:Y:S01]  /*11750*/  IADD3 R13, R220, R13, RZ ;  /* 0x0000000ddc0d7210 */ /* 0x000fe20007ffe0ff */
[----:B------:R0:W-:Y:S04]  /*11760*/  STL [R1+0x600], R4 ;  /* 0x0006000401007387 */ /* 0x0001e80000100800 */
[----:B------:R-:W-:Y:S04]  /*11770*/  STL [R1+0x404], RZ ;  /* 0x000404ff01007387 */ /* 0x000fe80000100800 */
[----:B------:R-:W-:Y:S01]  /*11780*/  STL [R1+0x408], RZ ;  /* 0x000408ff01007387 */ /* 0x000fe20000100800 */
[----:B0-----:R-:W-:-:S03]  /*11790*/  SHF.L.U32 R4, R191, 0x1, RZ ;  /* 0x00000001bf047819 */ /* 0x001fc600000006ff */
[----:B------:R-:W-:Y:S02]  /*117a0*/  STL [R1+0x40c], RZ ;  /* 0x00040cff01007387 */ /* 0x000fe40000100800 */
[C---:B------:R-:W-:Y:S02]  /*117b0*/  IMAD.WIDE R176, R4.reuse, 0x2, R184 ;  /* 0x0000000204b07825 */ /* 0x040fe400078e02b8 */
[----:B------:R-:W-:Y:S02]  /*117c0*/  STL [R1+0x410], RZ ;  /* 0x000410ff01007387 */ /* 0x000fe40000100800 */
[----:B------:R-:W-:Y:S02]  /*117d0*/  IMAD.WIDE R178, R4, 0x2, R22 ;  /* 0x0000000204b27825 */ /* 0x000fe400078e0216 */
[----:B------:R-:W-:Y:S04]  /*117e0*/  STL [R1+0x414], RZ ;  /* 0x000414ff01007387 */ /* 0x000fe80000100800 */
        /* <DEDUP_REMOVED lines=250> */
[----:B------:R-:W-:Y:S04]  /*12790*/  STL [R1], RZ ;  /* 0x000000ff01007387 */ /* 0x000fe80000100800 */
        /* <DEDUP_REMOVED lines=127> */
[----:B------:R0:W-:Y:S04]  /*12f90*/  STL [R1+0xa30], R175 ;  /* 0x000a30af01007387 */ /* 0x0001e80000100800 */
[----:B------:R1:W-:Y:S04]  /*12fa0*/  STL [R1+0xa2c], R174 ;  /* 0x000a2cae01007387 */ /* 0x0003e80000100800 */
[----:B------:R2:W-:Y:S01]  /*12fb0*/  STL.64 [R1+0x9f0], R176 ;  /* 0x0009f0b001007387 */ /* 0x0005e20000100a00 */
[----:B0-----:R-:W-:-:S03]  /*12fc0*/  MOV R175, UR9 ;  /* 0x0000000900af7c02 */ /* 0x001fc60008000f00 */
[----:B------:R-:W-:Y:S01]  /*12fd0*/  STL.64 [R1+0x9e8], R178 ;  /* 0x0009e8b201007387 */ /* 0x000fe20000100a00 */
[----:B-1----:R-:W-:Y:S01]  /*12fe0*/  MOV R174, UR8 ;  /* 0x0000000800ae7c02 */ /* 0x002fe20008000f00 */
[----:B------:R-:W-:Y:S02]  /*12ff0*/  UIADD3.64 UR8, UR54, 0x4, URZ ;  /* 0x0000000436087897 */ /* 0x000fe4000fffe03f */
[----:B------:R-:W-:Y:S02]  /*13000*/  UIADD3.64 UR8, UR54, 0x100, URZ ;  /* 0x0000010036087897 */ /* 0x000fe4000fffe03f */
[----:B------:R0:W-:Y:S01]  /*13010*/  STL.64 [R1+0xa10], R174 ;  /* 0x000a10ae01007387 */ /* 0x0001e20000100a00 */
[C---:B--2---:R-:W-:Y:S01]  /*13020*/  IMAD.WIDE R176, R5.reuse, 0x2, R184 ;  /* 0x0000000205b07825 */ /* 0x044fe200078e02b8 */
[----:B------:R-:W-:Y:S02]  /*13030*/  UIADD3.64 UR8, UR54, 0x104, URZ ;  /* 0x0000010436087897 */ /* 0x000fe4000fffe03f */
[----:B------:R-:W-:Y:S01]  /*13040*/  UIADD3.64 UR8, UR54, 0x200, URZ ;  /* 0x0000020036087897 */ /* 0x000fe2000fffe03f */
[----:B------:R-:W-:Y:S01]  /*13050*/  IMAD.WIDE R4, R5, 0x2, R22 ;  /* 0x0000000205047825 */ /* 0x000fe200078e0216 */
[----:B------:R1:W-:Y:S01]  /*13060*/  STL.64 [R1+0x9e0], R176 ;  /* 0x0009e0b001007387 */ /* 0x0003e20000100a00 */
[----:B------:R-:W-:-:S02]  /*13070*/  UIADD3.64 UR8, UR54, 0x204, URZ ;  /* 0x0000020436087897 */ /* 0x000fc4000fffe03f */
[----:B------:R-:W-:Y:S01]  /*13080*/  UIADD3.64 UR8, UR54, 0x300, URZ ;  /* 0x0000030036087897 */ /* 0x000fe2000fffe03f */
[----:B------:R2:W-:Y:S01]  /*13090*/  STL.64 [R1+0x9d8], R4 ;  /* 0x0009d80401007387 */ /* 0x0005e20000100a00 */
[----:B------:R-:W-:Y:S01]  /*130a0*/  UIADD3.64 UR8, UR54, 0x304, URZ ;  /* 0x0000030436087897 */ /* 0x000fe2000fffe03f */
[C---:B0-----:R-:W-:Y:S01]  /*130b0*/  IMAD.WIDE R174, R6.reuse, 0x2, R184 ;  /* 0x0000000206ae7825 */ /* 0x041fe200078e02b8 */
[----:B------:R-:W-:Y:S02]  /*130c0*/  UIADD3.64 UR8, UR54, 0x400, URZ ;  /* 0x0000040036087897 */ /* 0x000fe4000fffe03f */
[----:B------:R-:W-:Y:S02]  /*130d0*/  UIADD3.64 UR8, UR54, 0x404, URZ ;  /* 0x0000040436087897 */ /* 0x000fe4000fffe03f */
[----:B------:R0:W-:Y:S01]  /*130e0*/  STL.64 [R1+0x9d0], R174 ;  /* 0x0009d0ae01007387 */ /* 0x0001e20000100a00 */
[----:B-1----:R-:W-:Y:S01]  /*130f0*/  IMAD.WIDE R176, R6, 0x2, R22 ;  /* 0x0000000206b07825 */ /* 0x002fe200078e0216 */
[----:B------:R-:W-:-:S02]  /*13100*/  UIADD3.64 UR8, UR54, 0x500, URZ ;  /* 0x0000050036087897 */ /* 0x000fc4000fffe03f */
[----:B------:R-:W-:Y:S01]  /*13110*/  UIADD3.64 UR8, UR6, 0x3fe, URZ ;  /* 0x000003fe06087897 */ /* 0x000fe2000fffe03f */
[C---:B--2---:R-:W-:Y:S01]  /*13120*/  IMAD.WIDE R4, R7.reuse, 0x2, R184 ;  /* 0x0000000207047825 */ /* 0x044fe200078e02b8 */
[----:B------:R-:W-:Y:S04]  /*13130*/  STL.64 [R1+0x9c8], R176 ;  /* 0x0009c8b001007387 */ /* 0x000fe80000100a00 */
[----:B------:R1:W-:Y:S01]  /*13140*/  STL.64 [R1+0x9c0], R4 ;  /* 0x0009c00401007387 */ /* 0x0003e20000100a00 */
[----:B0-----:R-:W-:-:S04]  /*13150*/  IMAD.WIDE R174, R7, 0x2, R22 ;  /* 0x0000000207ae7825 */ /* 0x001fc800078e0216 */
[C---:B------:R-:W-:Y:S01]  /*13160*/  IMAD.WIDE R6, R9.reuse, 0x2, R184 ;  /* 0x0000000209067825 */ /* 0x040fe200078e02b8 */
[----:B------:R-:W-:Y:S04]  /*13170*/  STL.64 [R1+0x9b8], R174 ;  /* 0x0009b8ae01007387 */ /* 0x000fe80000100a00 */
[----:B------:R0:W-:Y:S01]  /*13180*/  STL.64 [R1+0x9b0], R6 ;  /* 0x0009b00601007387 */ /* 0x0001e20000100a00 */
[----:B-1----:R-:W-:-:S05]  /*13190*/  IMAD.WIDE R4, R9, 0x2, R22 ;  /* 0x0000000209047825 */ /* 0x002fca00078e0216 */
[----:B------:R1:W-:Y:S01]  /*131a0*/  STL.64 [R1+0x9a8], R4 ;  /* 0x0009a80401007387 */ /* 0x0003e20000100a00 */
[----:B0-----:R-:W-:-:S05]  /*131b0*/  IMAD.WIDE R6, R10, 0x2, R184 ;  /* 0x000000020a067825 */ /* 0x001fca00078e02b8 */
[----:B------:R0:W-:Y:S01]  /*131c0*/  STL.64 [R1+0x9a0], R6 ;  /* 0x0009a00601007387 */ /* 0x0001e20000100a00 */
[----:B-1----:R-:W-:-:S05]  /*131d0*/  IMAD.WIDE R4, R10, 0x2, R22 ;  /* 0x000000020a047825 */ /* 0x002fca00078e0216 */
[----:B------:R1:W-:Y:S01]  /*131e0*/  STL.64 [R1+0x998], R4 ;  /* 0x0009980401007387 */ /* 0x0003e20000100a00 */
[----:B0-----:R-:W-:-:S05]  /*131f0*/  IMAD.WIDE R6, R11, 0x2, R184 ;  /* 0x000000020b067825 */ /* 0x001fca00078e02b8 */
[----:B------:R0:W-:Y:S01]  /*13200*/  STL.64 [R1+0x990], R6 ;  /* 0x0009900601007387 */ /* 0x0001e20000100a00 */
[----:B-1----:R-:W-:-:S04]  /*13210*/  IMAD.WIDE R4, R11, 0x2, R22 ;  /* 0x000000020b047825 */ /* 0x002fc800078e0216 */
[----:B------:R-:W-:Y:S01]  /*13220*/  IMAD.WIDE R10, R159, 0x2, R22 ;  /* 0x000000029f0a7825 */ /* 0x000fe200078e0216 */
[----:B------:R1:W-:Y:S03]  /*13230*/  STL.64 [R1+0x988], R4 ;  /* 0x0009880401007387 */ /* 0x0003e60000100a00 */
[----:B0-----:R-:W-:-:S05]  /*13240*/  IMAD.WIDE R6, R12, 0x2, R184 ;  /* 0x000000020c067825 */ /* 0x001fca00078e02b8 */
        /* <DEDUP_REMOVED lines=35> */
[----:B0-----:R-:W-:Y:S02]  /*13480*/  MOV R6, UR6 ;  /* 0x0000000600067c02 */ /* 0x001fe40008000f00 */
[----:B------:R-:W-:Y:S01]  /*13490*/  MOV R7, UR7 ;  /* 0x0000000700077c02 */ /* 0x000fe20008000f00 */
[----:B------:R-:W-:Y:S01]  /*134a0*/  UIADD3.64 UR6, UR6, 0x400, URZ ;  /* 0x0000040006067897 */ /* 0x000fe2000fffe03f */
[----:B-1----:R-:W-:-:S05]  /*134b0*/  IMAD.WIDE R4, R159, 0x2, R184 ;  /* 0x000000029f047825 */ /* 0x002fca00078e02b8 */
[----:B------:R0:W-:Y:S04]  /*134c0*/  STL.64 [R1+0x8f0], R4 ;  /* 0x0008f00401007387 */ /* 0x0001e80000100a00 */
[----:B------:R1:W-:Y:S04]  /*134d0*/  STL.64 [R1+0x8e8], R10 ;  /* 0x0008e80a01007387 */ /* 0x0003e80000100a00 */
[----:B------:R2:W-:Y:S01]  /*134e0*/  STL.64 [R1+0x9f8], R6 ;  /* 0x0009f80601007387 */ /* 0x0005e20000100a00 */
[----:B0-----:R-:W-:-:S04]  /*134f0*/  IMAD.WIDE R4, R160, 0x2, R184 ;  /* 0x00000002a0047825 */ /* 0x001fc800078e02b8 */
[----:B-1----:R-:W-:Y:S01]  /*13500*/  IMAD.WIDE R10, R160, 0x2, R22 ;  /* 0x00000002a00a7825 */ /* 0x002fe200078e0216 */
[----:B------:R0:W-:Y:S03]  /*13510*/  STL.64 [R1+0x8e0], R4 ;  /* 0x0008e00401007387 */ /* 0x0001e60000100a00 */
[C---:B--2---:R-:W-:Y:S01]  /*13520*/  IMAD.WIDE R6, R161.reuse, 0x2, R184 ;  /* 0x00000002a1067825 */ /* 0x044fe200078e02b8 */
[----:B------:R1:W-:Y:S04]  /*13530*/  STL.64 [R1+0x8d8], R10 ;  /* 0x0008d80a01007387 */ /* 0x0003e80000100a00 */
[----:B------:R2:W-:Y:S01]  /*13540*/  STL.64 [R1+0x8d0], R6 ;  /* 0x0008d00601007387 */ /* 0x0005e20000100a00 */
[----:B0-----:R-:W-:-:S04]  /*13550*/  IMAD.WIDE R4, R161, 0x2, R22 ;  /* 0x00000002a1047825 */ /* 0x001fc800078e0216 */
[C---:B-1----:R-:W-:Y:S01]  /*13560*/  IMAD.WIDE R10, R162.reuse, 0x2, R184 ;  /* 0x00000002a20a7825 */ /* 0x042fe200078e02b8 */
[----:B------:R0:W-:Y:S03]  /*13570*/  STL.64 [R1+0x8c8], R4 ;  /* 0x0008c80401007387 */ /* 0x0001e60000100a00 */
[----:B--2---:R-:W-:Y:S01]  /*13580*/  IMAD.WIDE R6, R162, 0x2, R22 ;  /* 0x00000002a2067825 */ /* 0x004fe200078e0216 */
        /* <DEDUP_REMOVED lines=42> */
[----:B------:R-:W-:Y:S04]  /*13830*/  STL.64 [R1+0x818], R10 ;  /* 0x0008180a01007387 */ /* 0x000fe80000100a00 */
[----:B------:R1:W-:Y:S01]  /*13840*/  STL.64 [R1+0xa40], R6 ;  /* 0x000a400601007387 */ /* 0x0003e20000100a00 */
[----:B0-----:R-:W-:-:S05]  /*13850*/  IMAD.WIDE R4, R191, 0x2, R22 ;  /* 0x00000002bf047825 */ /* 0x001fca00078e0216 */
[----:B------:R0:W-:Y:S01]  /*13860*/  STL.64 [R1+0xa38], R4 ;  /* 0x000a380401007387 */ /* 0x0001e20000100a00 */
[----:B-1----:R-:W-:Y:S02]  /*13870*/  MOV R6, UR6 ;  /* 0x0000000600067c02 */ /* 0x002fe40008000f00 */
[----:B------:R-:W-:Y:S02]  /*13880*/  MOV R7, UR7 ;  /* 0x0000000700077c02 */ /* 0x000fe40008000f00 */
[----:B0-----:R-:W-:Y:S02]  /*13890*/  MOV R4, UR8 ;  /* 0x0000000800047c02 */ /* 0x001fe40008000f00 */
[----:B------:R-:W-:-:S05]  /*138a0*/  MOV R5, UR9 ;  /* 0x0000000900057c02 */ /* 0x000fca0008000f00 */
[----:B------:R0:W-:Y:S04]  /*138b0*/  STL.64 [R1+0xa08], R4 ;  /* 0x000a080401007387 */ /* 0x0001e80000100a00 */
[----:B------:R0:W-:Y:S02]  /*138c0*/  STL.64 [R1+0xa00], R6 ;  /* 0x000a000601007387 */ /* 0x0001e40000100a00 */
.L_x_1:
[----:B------:R-:W2:Y:S04]  /*138d0*/  LDL.64 R154, [R1+0xa40] ;  /* 0x000a4000019a7983 */ /* 0x000ea80000100a00 */
[----:B------:R-:W3:Y:S04]  /*138e0*/  LDL.64 R152, [R1+0xa38] ;  /* 0x000a380001987983 */ /* 0x000ee80000100a00 */
[----:B------:R-:W4:Y:S04]  /*138f0*/  LDL.64 R10, [R1+0x9f0] ;  /* 0x0009f000010a7983 */ /* 0x000f280000100a00 */
[----:B------:R-:W3:Y:S04]  /*13900*/  LDL.64 R168, [R1+0x9e8] ;  /* 0x0009e80001a87983 */ /* 0x000ee80000100a00 */
[----:B------:R-:W4:Y:S04]  /*13910*/  LDL.64 R166, [R1+0x9e0] ;  /* 0x0009e00001a67983 */ /* 0x000f280000100a00 */
[----:B------:R-:W4:Y:S04]  /*13920*/  LDL.64 R164, [R1+0x9d8] ;  /* 0x0009d80001a47983 */ /* 0x000f280000100a00 */
[----:B------:R-:W4:Y:S04]  /*13930*/  LDL.64 R162, [R1+0x9d0] ;  /* 0x0009d00001a27983 */ /* 0x000f280000100a00 */
[----:B------:R-:W4:Y:S04]  /*13940*/  LDL.64 R160, [R1+0x9c8] ;  /* 0x0009c80001a07983 */ /* 0x000f280000100a00 */
[----:B------:R-:W4:Y:S04]  /*13950*/  LDL.64 R158, [R1+0x9c0] ;  /* 0x0009c000019e7983 */ /* 0x000f280000100a00 */
[----:B------:R-:W4:Y:S01]  /*13960*/  LDL.64 R156, [R1+0x9b8] ;  /* 0x0009b800019c7983 */ /* 0x000f220000100a00 */
[----:B0----5:R-:W-:Y:S01]  /*13970*/  IMAD.WIDE R4, R2, 0x2, R22 ;  /* 0x0000000202047825 */ /* 0x021fe200078e0216 */
[----:B------:R-:W-:-:S02]  /*13980*/  MOV R216, UR51 ;  /* 0x0000003300d87c02 */ /* 0x000fc40008000f00 */
[----:B------:R-:W-:Y:S01]  /*13990*/  STL [R1+0x118c], R251 ;  /* 0x00118cfb01007387 */ /* 0x000fe20000100800 */
[C---:B------:R-:W-:Y:S01]  /*139a0*/  IMAD.WIDE R6, R2.reuse, 0x2, R184 ;  /* 0x0000000202067825 */ /* 0x040fe200078e02b8 */
[----:B------:R-:W-:Y:S02]  /*139b0*/  MOV R215, UR50 ;  /* 0x0000003200d77c02 */ /* 0x000fe40008000f00 */
[----:B------:R-:W-:Y:S04]  /*139c0*/  STL [R1+0x1188], R191 ;  /* 0x001188bf01007387 */ /* 0x000fe80000100800 */
[----:B------:R-:W-:Y:S04]  /*139d0*/  STL.64 [R1+0xf80], R150 ;  /* 0x000f809601007387 */ /* 0x000fe80000100a00 */
        /* <DEDUP_REMOVED lines=56> */
[----:B------:R0:W-:Y:S04]  /*13d60*/  STL.64 [R1+0xdb8], R36 ;  /* 0x000db82401007387 */ /* 0x0001e80000100a00 */
[----:B------:R1:W-:Y:S04]  /*13d70*/  STL.64 [R1+0xdb0], R34 ;  /* 0x000db02201007387 */ /* 0x0003e80000100a00 */
[----:B------:R-:W-:Y:S04]  /*13d80*/  STL.64 [R1+0xda8], R32 ;  /* 0x000da82001007387 */ /* 0x000fe80000100a00 */
[----:B------:R-:W-:Y:S04]  /*13d90*/  STL.64 [R1+0xda0], R30 ;  /* 0x000da01e01007387 */ /* 0x000fe80000100a00 */
[----:B------:R-:W-:Y:S04]  /*13da0*/  STL.64 [R1+0xd98], R28 ;  /* 0x000d981c01007387 */ /* 0x000fe80000100a00 */
[----:B------:R-:W-:Y:S04]  /*13db0*/  STL.64 [R1+0xd90], R26 ;  /* 0x000d901a01007387 */ /* 0x000fe80000100a00 */
[----:B------:R-:W-:Y:S01]  /*13dc0*/  STL.64 [R1+0xd88], R24 ;  /* 0x000d881801007387 */ /* 0x000fe20000100a00 */
[----:B--2---:R-:W-:-:S03]  /*13dd0*/  IMAD.WIDE R154, R2, 0x2, R154 ;  /* 0x00000002029a7825 */ /* 0x004fc600078e029a */
[----:B------:R-:W-:Y:S04]  /*13de0*/  STL [R1+0x1194], R184 ;  /* 0x001194b801007387 */ /* 0x000fe80000100800 */
[----:B------:R-:W-:Y:S04]  /*13df0*/  STL [R1+0x1190], R185 ;  /* 0x001190b901007387 */ /* 0x000fe80000100800 */
[----:B------:R-:W-:Y:S04]  /*13e00*/  STL [R1+0x119c], R22 ;  /* 0x00119c1601007387 */ /* 0x000fe80000100800 */
[----:B------:R2:W-:Y:S04]  /*13e10*/  STL [R1+0x1198], R23 ;  /* 0x0011981701007387 */ /* 0x0005e80000100800 */
[----:B0-----:R-:W4:Y:S04]  /*13e20*/  LDL.64 R36, [R1+0x9a8] ;  /* 0x0009a80001247983 */ /* 0x001f280000100a00 */
[----:B-1----:R-:W4:Y:S04]  /*13e30*/  LDL.64 R34, [R1+0x9a0] ;  /* 0x0009a00001227983 */ /* 0x002f280000100a00 */
[----:B--2---:R-:W2:Y:S04]  /*13e40*/  LDL.64 R22, [R1+0x998] ;  /* 0x0009980001167983 */ /* 0x004ea80000100a00 */
[----:B------:R-:W2:Y:S04]  /*13e50*/  LDL.64 R32, [R1+0x978] ;  /* 0x0009780001207983 */ /* 0x000ea80000100a00 */
[----:B------:R-:W2:Y:S04]  /*13e60*/  LDL.64 R44, [R1+0x9b0] ;  /* 0x0009b000012c7983 */ /* 0x000ea80000100a00 */
[----:B------:R-:W2:Y:S04]  /*13e70*/  LDL.64 R42, [R1+0x990] ;  /* 0x00099000012a7983 */ /* 0x000ea80000100a00 */
[----:B------:R-:W2:Y:S04]  /*13e80*/  LDL.64 R30, [R1+0x970] ;  /* 0x00097000011e7983 */ /* 0x000ea80000100a00 */
[----:B------:R-:W2:Y:S04]  /*13e90*/  LDL.64 R40, [R1+0x988] ;  /* 0x0009880001287983 */ /* 0x000ea80000100a00 */
[----:B------:R-:W2:Y:S04]  /*13ea0*/  LDL.64 R28, [R1+0x968] ;  /* 0x00096800011c7983 */ /* 0x000ea80000100a00 */
[----:B------:R3:W2:Y:S04]  /*13eb0*/  LDG.E.U16 R214, desc[UR4][R6.64] ;  /* 0x0000000406d67981 */ /* 0x0006a8000c1e1500 */
[----:B------:R-:W2:Y:S04]  /*13ec0*/  LDL.64 R38, [R1+0x980] ;  /* 0x0009800001267983 */ /* 0x000ea80000100a00 */
[----:B------:R-:W2:Y:S01]  /*13ed0*/  LDL.64 R26, [R1+0x960] ;  /* 0x00096000011a7983 */ /* 0x000ea20000100a00 */
[----:B---3--:R-:W-:-:S03]  /*13ee0*/  IMAD.WIDE R6, R2, 0x2, R168 ;  /* 0x0000000202067825 */ /* 0x008fc600078e02a8 */
[----:B------:R-:W3:Y:S04]  /*13ef0*/  LDL.64 R24, [R1+0x958] ;  /* 0x0009580001187983 */ /* 0x000ee80000100a00 */
[----:B------:R0:W3:Y:S01]  /*13f00*/  LDG.E.U16 R208, desc[UR4][R6.64] ;  /* 0x0000000406d07981 */ /* 0x0000e2000c1e1500 */
[----:B------:R-:W-:-:S03]  /*13f10*/  IMAD.WIDE R152, R2, 0x2, R152 ;  /* 0x0000000202987825 */ /* 0x000fc600078e0298 */
[----:B------:R-:W3:Y:S01]  /*13f20*/  LDG.E.U16 R213, desc[UR4][R4.64] ;  /* 0x0000000404d57981 */ /* 0x000ee2000c1e1500 */
[----:B----4-:R-:W-:-:S03]  /*13f30*/  IMAD.WIDE R10, R2, 0x2, R10 ;  /* 0x00000002020a7825 */ /* 0x010fc600078e020a */
[----:B------:R-:W4:Y:S01]  /*13f40*/  LDG.E.U16 R211, desc[UR4][R152.64] ;  /* 0x0000000498d37981 */ /* 0x000f22000c1e1500 */
[----:B0-----:R-:W-:-:S03]  /*13f50*/  IMAD.WIDE R6, R2, 0x2, R158 ;  /* 0x0000000202067825 */ /* 0x001fc600078e029e */
[----:B------:R-:W4:Y:S04]  /*13f60*/  LDG.E.U16 R209, desc[UR4][R10.64] ;  /* 0x000000040ad17981 */ /* 0x000f28000c1e1500 */
[----:B------:R2:W4:Y:S04]  /*13f70*/  LDG.E.U16 R201, desc[UR4][R6.64] ;  /* 0x0000000406c97981 */ /* 0x000528000c1e1500 */
[----:B------:R-:W4:Y:S04]  /*13f80*/  LDG.E.U16 R212, desc[UR4][R154.64] ;  /* 0x000000049ad47981 */ /* 0x000f28000c1e1500 */
[----:B------:R-:W4:Y:S04]  /*13f90*/  LDL.64 R50, [R1+0x938] ;  /* 0x0009380001327983 */ /* 0x000f280000100a00 */
[----:B------:R-:W4:Y:S04]  /*13fa0*/  LDL.64 R48, [R1+0x930] ;  /* 0x0009300001307983 */ /* 0x000f280000100a00 */
[----:B------:R-:W4:Y:S01]  /*13fb0*/  LDL.64 R46, [R1+0x928] ;  /* 0x00092800012e7983 */ /* 0x000f220000100a00 */
[----:B--2---:R-:W-:-:S03]  /*13fc0*/  IMAD.WIDE R6, R2, 0x2, R22 ;  /* 0x0000000202067825 */ /* 0x004fc600078e0216 */
[----:B------:R-:W2:Y:S01]  /*13fd0*/  LDL.64 R22, [R1+0x940] ;  /* 0x0009400001167983 */ /* 0x000ea20000100a00 */
[----:B------:R-:W-:-:S03]  /*13fe0*/  IMAD.WIDE R152, R2, 0x2, R162 ;  /* 0x0000000202987825 */ /* 0x000fc600078e02a2 */
[----:B------:R-:W4:Y:S01]  /*13ff0*/  LDG.E.U16 R196, desc[UR4][R6.64] ;  /* 0x0000000406c47981 */ /* 0x000f22000c1e1500 */
[----:B------:R-:W-:-:S03]  /*14000*/  IMAD.WIDE R10, R2, 0x2, R160 ;  /* 0x00000002020a7825 */ /* 0x000fc600078e02a0 */
[----:B------:R0:W4:Y:S04]  /*14010*/  LDG.E.U16 R205, desc[UR4][R152.64] ;  /* 0x0000000498cd7981 */ /* 0x000128000c1e1500 */
[----:B------:R1:W4:Y:S01]  /*14020*/  LDG.E.U16 R202, desc[UR4][R10.64] ;  /* 0x000000040aca7981 */ /* 0x000322000c1e1500 */
[----:B0-----:R-:W-:-:S03]  /*14030*/  IMAD.WIDE R152, R2, 0x2, R36 ;  /* 0x0000000202987825 */ /* 0x001fc600078e0224 */
[----:B------:R-:W4:Y:S01]  /*14040*/  LDL.64 R36, [R1+0x950] ;  /* 0x0009500001247983 */ /* 0x000f220000100a00 */
[----:B-1----:R-:W-:-:S03]  /*14050*/  IMAD.WIDE R10, R2, 0x2, R34 ;  /* 0x00000002020a7825 */ /* 0x002fc600078e0222 */
[----:B------:R-:W4:Y:S01]  /*14060*/  LDL.64 R34, [R1+0x948] ;  /* 0x0009480001227983 */ /* 0x000f220000100a00 */
[----:B------:R-:W-:-:S03]  /*14070*/  IMAD.WIDE R4, R2, 0x2, R166 ;  /* 0x0000000202047825 */ /* 0x000fc600078e02a6 */
[----:B------:R0:W4:Y:S01]  /*14080*/  LDG.E.U16 R197, desc[UR4][R10.64] ;  /* 0x000000040ac57981 */ /* 0x000122000c1e1500 */
[----:B------:R-:W-:-:S03]  /*14090*/  IMAD.WIDE R154, R2, 0x2, R164 ;  /* 0x00000002029a7825 */ /* 0x000fc600078e02a4 */
[----:B------:R1:W4:Y:S01]  /*140a0*/  LDG.E.U16 R207, desc[UR4][R4.64] ;  /* 0x0000000404cf7981 */ /* 0x000322000c1e1500 */
[----:B------:R-:W-:-:S03]  /*140b0*/  IMAD.WIDE R6, R2, 0x2, R30 ;  /* 0x0000000202067825 */ /* 0x000fc600078e021e */
[----:B------:R3:W4:Y:S01]  /*140c0*/  LDG.E.U16 R206, desc[UR4][R154.64] ;  /* 0x000000049ace7981 */ /* 0x000722000c1e1500 */
[----:B0-----:R-:W-:-:S03]  /*140d0*/  IMAD.WIDE R10, R2, 0x2, R32 ;  /* 0x00000002020a7825 */ /* 0x001fc600078e0220 */
[----:B------:R-:W4:Y:S01]  /*140e0*/  LDL.64 R32, [R1+0x920] ;  /* 0x0009200001207983 */ /* 0x000f220000100a00 */
[----:B-1----:R-:W-:-:S03]  /*140f0*/  IMAD.WIDE R4, R2, 0x2, R156 ;  /* 0x0000000202047825 */ /* 0x002fc600078e029c */
[----:B------:R-:W4:Y:S01]  /*14100*/  LDL.64 R30, [R1+0x918] ;  /* 0x00091800011e7983 */ /* 0x000f220000100a00 */
[----:B---3--:R-:W-:-:S03]  /*14110*/  IMAD.WIDE R154, R2, 0x2, R44 ;  /* 0x00000002029a7825 */ /* 0x008fc600078e022c */
[----:B------:R0:W3:Y:S04]  /*14120*/  LDG.E.U16 R200, desc[UR4][R4.64] ;  /* 0x0000000404c87981 */ /* 0x0000e8000c1e1500 */
[----:B------:R1:W3:Y:S04]  /*14130*/  LDG.E.U16 R199, desc[UR4][R154.64] ;  /* 0x000000049ac77981 */ /* 0x0002e8000c1e1500 */
[----:B------:R1:W3:Y:S01]  /*14140*/  LDG.E.U16 R198, desc[UR4][R152.64] ;  /* 0x0000000498c67981 */ /* 0x0002e2000c1e1500 */
[----:B0-----:R-:W-:-:S03]  /*14150*/  IMAD.WIDE R4, R2, 0x2, R42 ;  /* 0x0000000202047825 */ /* 0x001fc600078e022a */
[----:B------:R-:W3:Y:S01]  /*14160*/  LDL.64 R44, [R1+0x908] ;  /* 0x00090800012c7983 */ /* 0x000ee20000100a00 */
[----:B-1----:R-:W-:-:S03]  /*14170*/  IMAD.WIDE R154, R2, 0x2, R40 ;  /* 0x00000002029a7825 */ /* 0x002fc600078e0228 */
[----:B------:R0:W3:Y:S01]  /*14180*/  LDG.E.U16 R194, desc[UR4][R4.64] ;  /* 0x0000000404c27981 */ /* 0x0000e2000c1e1500 */
[----:B------:R-:W-:-:S03]  /*14190*/  IMAD.WIDE R152, R2, 0x2, R38 ;  /* 0x0000000202987825 */ /* 0x000fc600078e0226 */
[----:B------:R1:W3:Y:S04]  /*141a0*/  LDG.E.U16 R193, desc[UR4][R154.64] ;  /* 0x000000049ac17981 */ /* 0x0002e8000c1e1500 */
[----:B------:R1:W3:Y:S01]  /*141b0*/  LDG.E.U16 R192, desc[UR4][R152.64] ;  /* 0x0000000498c07981 */ /* 0x0002e2000c1e1500 */
[----:B0-----:R-:W-:-:S03]  /*141c0*/  IMAD.WIDE R4, R2, 0x2, R28 ;  /* 0x0000000202047825 */ /* 0x001fc600078e021c */
[----:B------:R-:W3:Y:S01]  /*141d0*/  LDL.64 R28, [R1+0x910] ;  /* 0x00091000011c7983 */ /* 0x000ee20000100a00 */
[----:B-1----:R-:W-:-:S03]  /*141e0*/  IMAD.WIDE R154, R2, 0x2, R26 ;  /* 0x00000002029a7825 */ /* 0x002fc600078e021a */
[----:B------:R-:W3:Y:S01]  /*141f0*/  LDL.64 R26, [R1+0x8f8] ;  /* 0x0008f800011a7983 */ /* 0x000ee20000100a00 */
[----:B------:R-:W-:-:S03]  /*14200*/  IMAD.WIDE R152, R2, 0x2, R24 ;  /* 0x0000000202987825 */ /* 0x000fc600078e0218 */
[----:B------:R-:W3:Y:S04]  /*14210*/  LDL.64 R24, [R1+0x8f0] ;  /* 0x0008f00001187983 */ /* 0x000ee80000100a00 */
[----:B------:R2:W3:Y:S04]  /*14220*/  LDG.E.U16 R188, desc[UR4][R4.64] ;  /* 0x0000000404bc7981 */ /* 0x0004e8000c1e1500 */
[----:B------:R-:W3:Y:S04]  /*14230*/  LDL.64 R42, [R1+0x900] ;  /* 0x00090000012a7983 */ /* 0x000ee80000100a00 */
[----:B------:R-:W3:Y:S04]  /*14240*/  LDL.64 R40, [R1+0x8e8] ;  /* 0x0008e80001287983 */ /* 0x000ee80000100a00 */
[----:B------:R-:W3:Y:S04]  /*14250*/  LDL.64 R38, [R1+0x8e0] ;  /* 0x0008e00001267983 */ /* 0x000ee80000100a00 */
[----:B------:R4:W3:Y:S04]  /*14260*/  LDG.E.U16 R190, desc[UR4][R10.64] ;  /* 0x000000040abe7981 */ /* 0x0008e8000c1e1500 */
[----:B------:R0:W3:Y:S04]  /*14270*/  LDG.E.U16 R189, desc[UR4][R6.64] ;  /* 0x0000000406bd7981 */ /* 0x0000e8000c1e1500 */
[----:B------:R1:W3:Y:S04]  /*14280*/  LDG.E.U16 R187, desc[UR4][R154.64] ;  /* 0x000000049abb7981 */ /* 0x0002e8000c1e1500 */
[----:B------:R-:W3:Y:S01]  /*14290*/  LDG.E.U16 R186, desc[UR4][R152.64] ;  /* 0x0000000498ba7981 */ /* 0x000ee2000c1e1500 */
[----:B--2---:R-:W-:-:S03]  /*142a0*/  IMAD.WIDE R4, R2, 0x2, R22 ;  /* 0x0000000202047825 */ /* 0x004fc600078e0216 */
[----:B------:R-:W2:Y:S01]  /*142b0*/  LDL.64 R22, [R1+0x8d0] ;  /* 0x0008d00001167983 */ /* 0x000ea20000100a00 */
[----:B----4-:R-:W-:-:S03]  /*142c0*/  IMAD.WIDE R10, R2, 0x2, R36 ;  /* 0x00000002020a7825 */ /* 0x010fc600078e0224 */
[----:B------:R-:W4:Y:S04]  /*142d0*/  LDG.E.U16 R181, desc[UR4][R4.64] ;  /* 0x0000000404b57981 */ /* 0x000f28000c1e1500 */
[----:B------:R-:W4:Y:S01]  /*142e0*/  LDL.64 R36, [R1+0x8d8] ;  /* 0x0008d80001247983 */ /* 0x000f220000100a00 */
[----:B0-----:R-:W-:-:S03]  /*142f0*/  IMAD.WIDE R6, R2, 0x2, R34 ;  /* 0x0000000202067825 */ /* 0x001fc600078e0222 */
[----:B------:R-:W4:Y:S04]  /*14300*/  LDL.64 R34, [R1+0x8c8] ;  /* 0x0008c80001227983 */ /* 0x000f280000100a00 */
[----:B------:R0:W4:Y:S01]  /*14310*/  LDG.E.U16 R182, desc[UR4][R6.64] ;  /* 0x0000000406b67981 */ /* 0x000122000c1e1500 */
[----:B-1----:R-:W-:-:S03]  /*14320*/  IMAD.WIDE R154, R2, 0x2, R50 ;  /* 0x00000002029a7825 */ /* 0x002fc600078e0232 */
[----:B------:R-:W4:Y:S04]  /*14330*/  LDL.64 R50, [R1+0x890] ;  /* 0x0008900001327983 */ /* 0x000f280000100a00 */
[----:B------:R3:W4:Y:S01]  /*14340*/  LDG.E.U16 R180, desc[UR4][R154.64] ;  /* 0x000000049ab47981 */ /* 0x000722000c1e1500 */
[----:B0-----:R-:W-:-:S03]  /*14350*/  IMAD.WIDE R6, R2, 0x2, R32 ;  /* 0x0000000202067825 */ /* 0x001fc600078e0220 */
[----:B------:R-:W4:Y:S01]  /*14360*/  LDL.64 R32, [R1+0x8c0] ;  /* 0x0008c00001207983 */ /* 0x000f220000100a00 */
[----:B------:R-:W-:-:S03]  /*14370*/  IMAD.WIDE R4, R2, 0x2, R30 ;  /* 0x0000000202047825 */ /* 0x000fc600078e021e */
[----:B------:R-:W4:Y:S04]  /*14380*/  LDL.64 R30, [R1+0x8b8] ;  /* 0x0008b800011e7983 */ /* 0x000f280000100a00 */
[----:B------:R0:W4:Y:S04]  /*14390*/  LDG.E.U16 R177, desc[UR4][R6.64] ;  /* 0x0000000406b17981 */ /* 0x000128000c1e1500 */
[----:B------:R1:W4:Y:S01]  /*143a0*/  LDG.E.U16 R176, desc[UR4][R4.64] ;  /* 0x0000000404b07981 */ /* 0x000322000c1e1500 */
[----:B------:R-:W-:-:S03]  /*143b0*/  IMAD.WIDE R152, R2, 0x2, R48 ;  /* 0x0000000202987825 */ /* 0x000fc600078e0230 */
[----:B------:R-:W4:Y:S04]  /*143c0*/  LDL.64 R48, [R1+0x888] ;  /* 0x0008880001307983 */ /* 0x000f280000100a00 */
[----:B------:R1:W4:Y:S04]  /*143d0*/  LDG.E.U16 R183, desc[UR4][R10.64] ;  /* 0x000000040ab77981 */ /* 0x000328000c1e1500 */
[----:B------:R1:W4:Y:S01]  /*143e0*/  LDG.E.U16 R179, desc[UR4][R152.64] ;  /* 0x0000000498b37981 */ /* 0x000322000c1e1500 */
[----:B---3--:R-:W-:-:S03]  /*143f0*/  IMAD.WIDE R154, R2, 0x2, R28 ;  /* 0x00000002029a7825 */ /* 0x008fc600078e021c */
[----:B------:R-:W3:Y:S01]  /*14400*/  LDL.64 R28, [R1+0x8b0] ;  /* 0x0008b000011c7983 */ /* 0x000ee20000100a00 */
[----:B0-----:R-:W-:-:S03]  /*14410*/  IMAD.WIDE R6, R2, 0x2, R26 ;  /* 0x0000000202067825 */ /* 0x001fc600078e021a */
[----:B------:R-:W3:Y:S01]  /*14420*/  LDL.64 R26, [R1+0x8a8] ;  /* 0x0008a800011a7983 */ /* 0x000ee20000100a00 */
[----:B-1----:R-:W-:-:S03]  /*14430*/  IMAD.WIDE R4, R2, 0x2, R24 ;  /* 0x0000000202047825 */ /* 0x002fc600078e0218 */
[----:B------:R-:W3:Y:S04]  /*14440*/  LDL.64 R24, [R1+0x8a0] ;  /* 0x0008a00001187983 */ /* 0x000ee80000100a00 */
[----:B------:R2:W3:Y:S01]  /*14450*/  LDG.E.U16 R172, desc[UR4][R6.64] ;  /* 0x0000000406ac7981 */ /* 0x0004e2000c1e1500 */
[----:B------:R-:W-:-:S03]  /*14460*/  IMAD.WIDE R10, R2, 0x2, R46 ;  /* 0x00000002020a7825 */ /* 0x000fc600078e022e */
[----:B------:R-:W3:Y:S01]  /*14470*/  LDL.64 R46, [R1+0x880] ;  /* 0x00088000012e7983 */ /* 0x000ee20000100a00 */
[----:B------:R-:W-:-:S03]  /*14480*/  IMAD.WIDE R152, R2, 0x2, R44 ;  /* 0x0000000202987825 */ /* 0x000fc600078e022c */
[----:B------:R-:W3:Y:S04]  /*14490*/  LDL.64 R44, [R1+0x878] ;  /* 0x00087800012c7983 */ /* 0x000ee80000100a00 */
[----:B------:R0:W3:Y:S04]  /*144a0*/  LDG.E.U16 R178, desc[UR4][R10.64] ;  /* 0x000000040ab27981 */ /* 0x0000e8000c1e1500 */
[----:B------:R1:W3:Y:S04]  /*144b0*/  LDG.E.U16 R175, desc[UR4][R154.64] ;  /* 0x000000049aaf7981 */ /* 0x0002e8000c1e1500 */
[----:B------:R1:W3:Y:S04]  /*144c0*/  LDG.E.U16 R174, desc[UR4][R152.64] ;  /* 0x0000000498ae7981 */ /* 0x0002e8000c1e1500 */
[----:B------:R-:W3:Y:S01]  /*144d0*/  LDG.E.U16 R171, desc[UR4][R4.64] ;  /* 0x0000000404ab7981 */ /* 0x000ee2000c1e1500 */
[----:B--2---:R-:W-:-:S03]  /*144e0*/  IMAD.WIDE R6, R2, 0x2, R22 ;  /* 0x0000000202067825 */ /* 0x004fc600078e0216 */
[----:B------:R-:W2:Y:S01]  /*144f0*/  LDL.64 R22, [R1+0x898] ;  /* 0x0008980001167983 */ /* 0x000ea20000100a00 */
[----:B0-----:R-:W-:-:S03]  /*14500*/  IMAD.WIDE R10, R2, 0x2, R42 ;  /* 0x00000002020a7825 */ /* 0x001fc600078e022a */
[----:B------:R-:W2:Y:S01]  /*14510*/  LDL.64 R42, [R1+0x870] ;  /* 0x00087000012a7983 */ /* 0x000ea20000100a00 */
[----:B-1----:R-:W-:-:S03]  /*14520*/  IMAD.WIDE R154, R2, 0x2, R40 ;  /* 0x00000002029a7825 */ /* 0x002fc600078e0228 */
[----:B------:R-:W2:Y:S01]  /*14530*/  LDL.64 R40, [R1+0x868] ;  /* 0x0008680001287983 */ /* 0x000ea20000100a00 */
[----:B------:R-:W-:-:S03]  /*14540*/  IMAD.WIDE R152, R2, 0x2, R38 ;  /* 0x0000000202987825 */ /* 0x000fc600078e0226 */
[----:B------:R-:W2:Y:S04]  /*14550*/  LDL.64 R38, [R1+0x860] ;  /* 0x0008600001267983 */ /* 0x000ea80000100a00 */
[----:B------:R4:W2:Y:S04]  /*14560*/  LDG.E.U16 R173, desc[UR4][R10.64] ;  /* 0x000000040aad7981 */ /* 0x0008a8000c1e1500 */
[----:B------:R-:W2:Y:S04]  /*14570*/  LDG.E.U16 R167, desc[UR4][R6.64] ;  /* 0x0000000406a77981 */ /* 0x000ea8000c1e1500 */
[----:B------:R-:W2:Y:S01]  /*14580*/  LDG.E.U16 R170, desc[UR4][R154.64] ;  /* 0x000000049aaa7981 */ /* 0x000ea2000c1e1500 */
[----:B----4-:R-:W-:-:S03]  /*14590*/  IMAD.WIDE R10, R2, 0x2, R36 ;  /* 0x00000002020a7825 */ /* 0x010fc600078e0224 */
[----:B------:R-:W4:Y:S01]  /*145a0*/  LDL.64 R36, [R1+0x858] ;  /* 0x0008580001247983 */ /* 0x000f220000100a00 */
[----:B------:R-:W-:-:S03]  /*145b0*/  IMAD.WIDE R4, R2, 0x2, R34 ;  /* 0x0000000202047825 */ /* 0x000fc600078e0222 */
[----:B------:R-:W4:Y:S04]  /*145c0*/  LDL.64 R34, [R1+0x850] ;  /* 0x0008500001227983 */ /* 0x000f280000100a00 */
[----:B------:R0:W4:Y:S04]  /*145d0*/  LDG.E.U16 R168, desc[UR4][R10.64] ;  /* 0x000000040aa87981 */ /* 0x000128000c1e1500 */
[----:B------:R3:W4:Y:S04]  /*145e0*/  LDG.E.U16 R166, desc[UR4][R4.64] ;  /* 0x0000000404a67981 */ /* 0x000728000c1e1500 */
[----:B------:R-:W4:Y:S01]  /*145f0*/  LDG.E.U16 R169, desc[UR4][R152.64] ;  /* 0x0000000498a97981 */ /* 0x000f22000c1e1500 */
[----:B0-----:R-:W-:-:S03]  /*14600*/  IMAD.WIDE R10, R2, 0x2, R32 ;  /* 0x00000002020a7825 */ /* 0x001fc600078e0220 */
[----:B------:R-:W4:Y:S04]  /*14610*/  LDL.64 R32, [R1+0x848] ;  /* 0x0008480001207983 */ /* 0x000f280000100a00 */
[----:B------:R-:W4:Y:S01]  /*14620*/  LDG.E.U16 R165, desc[UR4][R10.64] ;  /* 0x000000040aa57981 */ /* 0x000f22000c1e1500 */
[----:B------:R-:W-:-:S03]  /*14630*/  IMAD.WIDE R6, R2, 0x2, R30 ;  /* 0x0000000202067825 */ /* 0x000fc600078e021e */
[----:B------:R-:W4:Y:S04]  /*14640*/  LDL.64 R30, [R1+0x838] ;  /* 0x00083800011e7983 */ /* 0x000f280000100a00 */
[----:B------:R0:W4:Y:S04]  /*14650*/  LDG.E.U16 R164, desc[UR4][R6.64] ;  /* 0x0000000406a47981 */ /* 0x000128000c1e1500 */
[----:B------:R-:W4:Y:S01]  /*14660*/  LDL.64 R10, [R1+0x840] ;  /* 0x00084000010a7983 */ /* 0x000f220000100a00 */
[----:B---3--:R-:W-:-:S03]  /*14670*/  IMAD.WIDE R4, R2, 0x2, R28 ;  /* 0x0000000202047825 */ /* 0x008fc600078e021c */
[----:B------:R-:W3:Y:S01]  /*14680*/  LDL.64 R28, [R1+0x830] ;  /* 0x00083000011c7983 */ /* 0x000ee20000100a00 */
[----:B0-----:R-:W-:-:S03]  /*14690*/  IMAD.WIDE R6, R2, 0x2, R26 ;  /* 0x0000000202067825 */ /* 0x001fc600078e021a */
[----:B------:R-:W3:Y:S04]  /*146a0*/  LDL.64 R26, [R1+0x828] ;  /* 0x00082800011a7983 */ /* 0x000ee80000100a00 */
[----:B------:R0:W3:Y:S04]  /*146b0*/  LDG.E.U16 R163, desc[UR4][R4.64] ;  /* 0x0000000404a37981 */ /* 0x0000e8000c1e1500 */
[----:B------:R-:W3:Y:S01]  /*146c0*/  LDG.E.U16 R162, desc[UR4][R6.64] ;  /* 0x0000000406a27981 */ /* 0x000ee2000c1e1500 */
[----:B0-----:R-:W-:-:S03]  /*146d0*/  IMAD.WIDE R4, R2, 0x2, R24 ;  /* 0x0000000202047825 */ /* 0x001fc600078e0218 */
[----:B------:R-:W3:Y:S04]  /*146e0*/  LDL.64 R24, [R1+0x820] ;  /* 0x0008200001187983 */ /* 0x000ee80000100a00 */
[----:B------:R2:W3:Y:S02]  /*146f0*/  LDG.E.U16 R161, desc[UR4][R4.64] ;  /* 0x0000000404a17981 */ /* 0x0004e4000c1e1500 */
[C---:B--2---:R-:W-:Y:S02]  /*14700*/  IMAD.WIDE R4, R2.reuse, 0x2, R22 ;  /* 0x0000000202047825 */ /* 0x044fe400078e0216 */
[----:B------:R-:W2:Y:S04]  /*14710*/  LDL.64 R22, [R1+0x818] ;  /* 0x0008180001167983 */ /* 0x000ea80000100a00 */
[----:B------:R0:W2:Y:S02]  /*14720*/  LDG.E.U16 R160, desc[UR4][R4.64] ;  /* 0x0000000404a07981 */ /* 0x0000a4000c1e1500 */
[----:B0-----:R-:W-:-:S05]  /*14730*/  IMAD.WIDE R4, R2, 0x2, R50 ;  /* 0x0000000202047825 */ /* 0x001fca00078e0232 */
        /* <DEDUP_REMOVED lines=13> */
[----:B----4-:R-:W-:-:S05]  /*14810*/  IMAD.WIDE R4, R2, 0x2, R36 ;  /* 0x0000000202047825 */ /* 0x010fca00078e0224 */
[----:B------:R0:W4:Y:S02]  /*14820*/  LDG.E.U16 R152, desc[UR4][R4.64] ;  /* 0x0000000404987981 */ /* 0x000124000c1e1500 */
[----:B0-----:R-:W-:-:S05]  /*14830*/  IMAD.WIDE R4, R2, 0x2, R34 ;  /* 0x0000000202047825 */ /* 0x001fca00078e0222 */
[----:B------:R0:W4:Y:S02]  /*14840*/  LDG.E.U16 R21, desc[UR4][R4.64] ;  /* 0x0000000404157981 */ /* 0x000124000c1e1500 */
[----:B0-----:R-:W-:-:S05]  /*14850*/  IMAD.WIDE R4, R2, 0x2, R32 ;  /* 0x0000000202047825 */ /* 0x001fca00078e0220 */
[----:B------:R0:W4:Y:S02]  /*14860*/  LDG.E.U16 R12, desc[UR4][R4.64] ;  /* 0x00000004040c7981 */ /* 0x000124000c1e1500 */
[----:B0-----:R-:W-:-:S05]  /*14870*/  IMAD.WIDE R4, R2, 0x2, R10 ;  /* 0x0000000202047825 */ /* 0x001fca00078e020a */
[----:B------:R0:W4:Y:S02]  /*14880*/  LDG.E.U16 R11, desc[UR4][R4.64] ;  /* 0x00000004040b7981 */ /* 0x000124000c1e1500 */
[----:B0-----:R-:W-:-:S05]  /*14890*/  IMAD.WIDE R4, R2, 0x2, R30 ;  /* 0x0000000202047825 */ /* 0x001fca00078e021e */
[----:B------:R3:W4:Y:S02]  /*148a0*/  LDG.E.U16 R10, desc[UR4][R4.64] ;  /* 0x00000004040a7981 */ /* 0x000724000c1e1500 */
[----:B---3--:R-:W-:-:S05]  /*148b0*/  IMAD.WIDE R4, R2, 0x2, R28 ;  /* 0x0000000202047825 */ /* 0x008fca00078e021c */
[----:B------:R0:W3:Y:S02]  /*148c0*/  LDG.E.U16 R9, desc[UR4][R4.64] ;  /* 0x0000000404097981 */ /* 0x0000e4000c1e1500 */
[----:B0-----:R-:W-:-:S05]  /*148d0*/  IMAD.WIDE R4, R2, 0x2, R26 ;  /* 0x0000000202047825 */ /* 0x001fca00078e021a */
[----:B------:R0:W3:Y:S02]  /*148e0*/  LDG.E.U16 R7, desc[UR4][R4.64] ;  /* 0x0000000404077981 */ /* 0x0000e4000c1e1500 */
[----:B0-----:R-:W-:-:S05]  /*148f0*/  IMAD.WIDE R4, R2, 0x2, R24 ;  /* 0x0000000202047825 */ /* 0x001fca00078e0218 */
[----:B------:R2:W3:Y:S02]  /*14900*/  LDG.E.U16 R6, desc[UR4][R4.64] ;  /* 0x0000000404067981 */ /* 0x0004e4000c1e1500 */
[----:B--2---:R-:W-:-:S06]  /*14910*/  IMAD.WIDE R4, R2, 0x2, R22 ;  /* 0x0000000202047825 */ /* 0x004fcc00078e0216 */
[----:B------:R-:W2:Y:S01]  /*14920*/  LDG.E.U16 R5, desc[UR4][R4.64] ;  /* 0x0000000404057981 */ /* 0x000ea2000c1e1500 */
[----:B------:R-:W-:Y:S06]  /*14930*/  BAR.SYNC.DEFER_BLOCKING 0x0 ;  /* 0x0000000000007b1d */ /* 0x000fec0000010000 */
[----:B------:R-:W0:Y:S01]  /*14940*/  S2R R217, SR_TID.X ;  /* 0x0000000000d97919 */ /* 0x000e220000002100 */
[----:B------:R-:W1:Y:S01]  /*14950*/  S2R R23, SR_CgaCtaId ;  /* 0x0000000000177919 */ /* 0x000e620000008800 */
        /* <DEDUP_REMOVED lines=54> */
[----:B---3--:R-:W-:Y:S04]  /*14cc0*/  STS.U16 [R14+0x40f00], R9 ;  /* 0x040f00090e007388 */ /* 0x008fe80000000400 */
[----:B------:R-:W-:Y:S04]  /*14cd0*/  STS.U16 [R14+0x44f00], R7 ;  /* 0x044f00070e007388 */ /* 0x000fe80000000400 */
[----:B------:R-:W-:Y:S04]  /*14ce0*/  STS.U16 [R13+0x40380], R197 ;  /* 0x040380c50d007388 */ /* 0x000fe80000000400 */
[----:B------:R-:W-:Y:S04]  /*14cf0*/  STS.U16 [R13+0x44380], R196 ;  /* 0x044380c40d007388 */ /* 0x000fe80000000400 */
[----:B------:R-:W-:Y:S04]  /*14d00*/  STS.U16 [R13+0x40780], R177 ;  /* 0x040780b10d007388 */ /* 0x000fe80000000400 */
[----:B------:R3:W-:Y:S04]  /*14d10*/  STS.U16 [R13+0x44780], R176 ;  /* 0x044780b00d007388 */ /* 0x0007e80000000400 */
[----:B------:R-:W-:Y:S04]  /*14d20*/  STS.U16 [R13+0x40b80], R161 ;  /* 0x040b80a10d007388 */ /* 0x000fe80000000400 */
[----:B------:R-:W-:Y:S04]  /*14d30*/  STS.U16 [R13+0x44b80], R160 ;  /* 0x044b80a00d007388 */ /* 0x000fe80000000400 */
[----:B------:R4:W-:Y:S01]  /*14d40*/  STS.U16 [R13+0x40f80], R6 ;  /* 0x040f80060d007388 */ /* 0x0009e20000000400 */
[----:B0-----:R-:W-:-:S03]  /*14d50*/  SHF.R.U32.HI R22, RZ, 0x5, R217 ;  /* 0x00000005ff167819 */ /* 0x001fc600000116d9 */
[----:B--2---:R0:W-:Y:S01]  /*14d60*/  STS.U16 [R13+0x44f80], R5 ;  /* 0x044f80050d007388 */ /* 0x0041e20000000400 */
[----:B------:R2:W-:Y:S06]  /*14d70*/  MEMBAR.ALL.CTA ;  /* 0x0000000000007992 */ /* 0x0005ec0000008000 */
[----:B--2---:R-:W2:Y:S01]  /*14d80*/  FENCE.VIEW.ASYNC.S ;  /* 0x00000000000073c6 */ /* 0x004ea20000000000 */
[----:B------:R-:W-:Y:S02]  /*14d90*/  SHF.L.U32 R4, R22, 0x9, RZ ;  /* 0x0000000916047819 */ /* 0x000fe400000006ff */
[----:B------:R-:W-:-:S02]  /*14da0*/  MOV R22, 0x400 ;  /* 0x0000040000167802 */ /* 0x000fc40000000f00 */
[----:B------:R-:W-:Y:S02]  /*14db0*/  LOP3.LUT R4, R4, 0x800, RZ, 0xc0, !PT ;  /* 0x0000080004047812 */ /* 0x000fe400078ec0ff */
[----:B-1----:R-:W-:-:S04]  /*14dc0*/  LEA R22, R23, R22, 0x18 ;  /* 0x0000001617167211 */ /* 0x002fc800078ec0ff */
[----:B------:R-:W-:Y:S01]  /*14dd0*/  LEA.HI R4, R22, R4, RZ, 0x1c ;  /* 0x0000000416047211 */ /* 0x000fe200078fe0ff */
[----:B--2---:R-:W-:Y:S03]  /*14de0*/  BAR.SYNC.DEFER_BLOCKING 0x0 ;  /* 0x0000000000007b1d */ /* 0x004fe60000010000 */
[----:B------:R-:W-:-:S04]  /*14df0*/  LOP3.LUT R4, R4, 0x3fff, RZ, 0xc0, !PT ;  /* 0x00003fff04047812 */ /* 0x000fc800078ec0ff */
[----:B------:R-:W-:Y:S01]  /*14e00*/  R2UR UR8, R4 ;  /* 0x00000000040872ca */ /* 0x000fe200000e0000 */
[----:B------:R-:W-:Y:S01]  /*14e10*/  UMOV UR9, 0x40000040 ;  /* 0x4000004000097882 */ /* 0x000fe20000000000 */
[----:B---3--:R-:W-:-:S11]  /*14e20*/  WARPGROUP.ARRIVE ;  /* 0x00000000000079c5 */ /* 0x008fd60000000000 */
[----:B------:R-:W-:Y:S01]  /*14e30*/  HGMMA.64x32x16.F32 R168, gdesc[UR8].tnspA, RZ, !UPT, gsb0 ;  /* 0x2060000008a879f0 */ /* 0x000fe2000c0008ff */
[----:B----4-:R-:W-:Y:S02]  /*14e40*/  MOV R6, RZ ;  /* 0x000000ff00067202 */ /* 0x010fe40000000f00 */
[----:B0-----:R-:W-:-:S04]  /*14e50*/  IADD3 R5, P0, R4, 0x80, RZ ;  /* 0x0000008004057810 */ /* 0x001fc80007f1e0ff */
[----:B------:R-:W-:Y:S02]  /*14e60*/  IADD3.X R4, R6, 0x40000040, RZ, P0, !PT ;  /* 0x4000004006047810 */ /* 0x000fe400007fe4ff */
[----:B------:R-:W-:Y:S02]  /*14e70*/  R2UR UR53, R5 ;  /* 0x00000000053572ca */ /* 0x000fe400000e0000 */
[----:B------:R-:W-:-:S13]  /*14e80*/  R2UR UR52, R4 ;  /* 0x00000000043472ca */ /* 0x000fda00000e0000 */
[----:B------:R-:W-:-:S04]  /*14e90*/  ULOP3.LUT UR53, UR53, UR52, URZ, 0x3c, !UPT ;  /* 0x0000003435357292 */ /* 0x000fc8000f8e3c3f */
[----:B------:R-:W-:-:S04]  /*14ea0*/  ULOP3.LUT UR52, UR53, UR52, URZ, 0x3c, !UPT ;  /* 0x0000003435347292 */ /* 0x000fc8000f8e3c3f */
[----:B------:R-:W-:Y:S01]  /*14eb0*/  ULOP3.LUT UR53, UR53, UR52, URZ, 0x3c, !UPT ;  /* 0x0000003435357292 */ /* 0x000fe2000f8e3c3f */
[----:B------:R-:W-:Y:S02]  /*14ec0*/  WARPGROUP.DEPBAR.LE gsb0, 0x0 ;  /* 0x00008000000079c5 */ /* 0x000fe40000010000 */
[----:B------:R-:W-:-:S06]  /*14ed0*/  WARPGROUP.ARRIVE ;  /* 0x00000000000079c5 */ /* 0x000fcc0000000000 */
[----:B------:R-:W-:Y:S01]  /*14ee0*/  HGMMA.64x32x16.F32 R168, gdesc[UR52].tnspA, R168, gsb0 ;  /* 0x2060000034a879f0 */ /* 0x000fe200080008a8 */
[----:B------:R-:W-:Y:S02]  /*14ef0*/  UIADD3.64 UR50, UR54, 0x2, URZ ;  /* 0x0000000236327897 */ /* 0x000fe4000fffe03f */
[----:B------:R-:W-:Y:S01]  /*14f00*/  UIADD3.64 UR48, UR52, 0x80, URZ ;  /* 0x0000008034307897 */ /* 0x000fe2000fffe03f */
        /* <DEDUP_REMOVED lines=134> */
[----:B------:R-:W-:Y:S01]  /*15770*/  UMOV UR60, UR50 ;  /* 0x00000032003c7c82 */ /* 0x000fe20008000000 */
[----:B------:R-:W-:Y:S01]  /*15780*/  UMOV UR61, UR51 ;  /* 0x00000033003d7c82 */ /* 0x000fe20008000000 */
[----:B------:R-:W-:Y:S02]  /*15790*/  R2UR UR51, R216 ;  /* 0x00000000d83372ca */ /* 0x000fe400000e0000 */
[----:B------:R-:W-:Y:S01]  /*157a0*/  R2UR UR50, R215 ;  /* 0x00000000d73272ca */ /* 0x000fe200000e0000 */
[----:B------:R-:W-:Y:S01]  /*157b0*/  UIADD3.64 UR48, UR52, 0x2700, URZ ;  /* 0x0000270034307897 */ /* 0x000fe2000fffe03f */
[----:B------:R-:W-:Y:S02]  /*157c0*/  WARPGROUP.DEPBAR.LE gsb0, 0x0 ;  /* 0x00008000000079c5 */ /* 0x000fe40000010000 */
[----:B------:R-:W-:-:S09]  /*157d0*/  WARPGROUP.ARRIVE ;  /* 0x00000000000079c5 */ /* 0x000fd20000000000 */
[----:B------:R-:W-:Y:S01]  /*157e0*/  HGMMA.64x32x16.F32 R168, gdesc[UR48].tnspA, R168, gsb0 ;  /* 0x2060000030a879f0 */ /* 0x000fe200080008a8 */
[----:B------:R-:W-:Y:S02]  /*157f0*/  UIADD3.64 UR8, UR52, 0xf80, URZ ;  /* 0x00000f8034087897 */ /* 0x000fe4000fffe03f */
[----:B------:R-:W-:Y:S02]  /*15800*/  WARPGROUP.DEPBAR.LE gsb0, 0x0 ;  /* 0x00008000000079c5 */ /* 0x000fe40000010000 */
[----:B------:R-:W-:-:S06]  /*15810*/  WARPGROUP.ARRIVE ;  /* 0x00000000000079c5 */ /* 0x000fcc0000000000 */
[----:B------:R-:W-:Y:S01]  /*15820*/  HGMMA.64x32x16.F32 R152, gdesc[UR8].tnspA, RZ, !UPT, gsb0 ;  /* 0x20600000089879f0 */ /* 0x000fe2000c0008ff */
[----:B------:R-:W-:Y:S01]  /*15830*/  UIADD3.64 UR56, UR52, 0x1000, URZ ;  /* 0x0000100034387897 */ /* 0x000fe2000fffe03f */
[----:B------:R-:W-:Y:S01]  /*15840*/  UMOV UR6, UR58 ;  /* 0x0000003a00067c82 */ /* 0x000fe20008000000 */
[----:B------:R-:W-:Y:S01]  /*15850*/  UMOV UR7, UR59 ;  /* 0x0000003b00077c82 */ /* 0x000fe20008000000 */
[----:B------:R-:W-:Y:S01]  /*15860*/  UMOV UR58, UR54 ;  /* 0x00000036003a7c82 */ /* 0x000fe20008000000 */
[----:B------:R-:W-:Y:S01]  /*15870*/  UMOV UR59, UR55 ;  /* 0x00000037003b7c82 */ /* 0x000fe20008000000 */
[----:B------:R-:W-:Y:S02]  /*15880*/  WARPGROUP.DEPBAR.LE gsb0, 0x0 ;  /* 0x00008000000079c5 */ /* 0x000fe40000010000 */
[----:B------:R-:W-:-:S06]  /*15890*/  WARPGROUP.ARRIVE ;  /* 0x00000000000079c5 */ /* 0x000fcc0000000000 */
[----:B------:R-:W-:Y:S01]  /*158a0*/  HGMMA.64x32x16.F32 R152, gdesc[UR56].tnspA, R152, gsb0 ;  /* 0x20600000389879f0 */ /* 0x000fe20008000898 */
[----:B------:R-:W-:Y:S02]  /*158b0*/  UIADD3.64 UR16, UR54, 0x2, URZ ;  /* 0x0000000236107897 */ /* 0x000fe4000fffe03f */
[----:B------:R-:W-:-:S05]  /*158c0*/  UIADD3.64 UR56, UR52, 0x1080, URZ ;  /* 0x0000108034387897 */ /* 0x000fca000fffe03f */
        /* <DEDUP_REMOVED lines=124> */
[----:B------:R-:W-:Y:S01]  /*16090*/  UIADD3.64 UR56, UR52, 0x3180, URZ ;  /* 0x0000318034387897 */ /* 0x000fe2000fffe03f */
        /* <DEDUP_REMOVED lines=31> */
[----:B------:R-:W-:Y:S01]  /*16290*/  UIADD3.64 UR32, UR52, 0x3500, URZ ;  /* 0x0000350034207897 */ /* 0x000fe2000fffe03f */
[----:B------:R-:W-:Y:S04]  /*162a0*/  STL [R1+0x11a0], R2 ;  /* 0x0011a00201007387 */ /* 0x000fe80000100800 */
[----:B------:R-:W-:Y:S04]  /*162b0*/  STL [R1+0x11a4], R20 ;  /* 0x0011a41401007387 */ /* 0x000fe80000100800 */
[----:B------:R-:W-:Y:S04]  /*162c0*/  STL [R1+0x11a8], R19 ;  /* 0x0011a81301007387 */ /* 0x000fe80000100800 */
[----:B------:R-:W-:Y:S04]  /*162d0*/  STL [R1+0x11ac], R18 ;  /* 0x0011ac1201007387 */ /* 0x000fe80000100800 */
[----:B------:R-:W-:Y:S04]  /*162e0*/  STL [R1+0x11b0], R17 ;  /* 0x0011b01101007387 */ /* 0x000fe80000100800 */
[----:B------:R0:W-:Y:S04]  /*162f0*/  STL [R1+0x11b4], R16 ;  /* 0x0011b41001007387 */ /* 0x0001e80000100800 */
[----:B------:R-:W-:Y:S01]  /*16300*/  STL [R1+0x11b8], R15 ;  /* 0x0011b80f01007387 */ /* 0x000fe20000100800 */
[----:B------:R-:W-:-:S02]  /*16310*/  WARPGROUP.DEPBAR.LE gsb0, 0x0 ;  /* 0x00008000000079c5 */ /* 0x000fc40000010000 */
[----:B------:R-:W-:-:S06]  /*16320*/  WARPGROUP.ARRIVE ;  /* 0x00000000000079c5 */ /* 0x000fcc0000000000 */
[----:B------:R-:W-:Y:S01]  /*16330*/  HGMMA.64x32x16.F32 R152, gdesc[UR32].tnspA, R152, gsb0 ;  /* 0x20600000209879f0 */ /* 0x000fe20008000898 */
[----:B------:R1:W-:Y:S04]  /*16340*/  STL [R1+0x11bc], R14 ;  /* 0x0011bc0e01007387 */ /* 0x0003e80000100800 */
[----:B------:R-:W2:Y:S04]  /*16350*/  LDL.64 R10, [R1+0xa10] ;  /* 0x000a1000010a7983 */ /* 0x000ea80000100a00 */
[----:B------:R3:W-:Y:S04]  /*16360*/  STL [R1+0x11c0], R13 ;  /* 0x0011c00d01007387 */ /* 0x0007e80000100800 */
[----:B0-----:R-:W4:Y:S04]  /*16370*/  LDL.64 R16, [R1+0x810] ;  /* 0x0008100001107983 */ /* 0x001f280000100a00 */
[----:B-1----:R-:W4:Y:S01]  /*16380*/  LDL.64 R14, [R1+0x808] ;  /* 0x00080800010e7983 */ /* 0x002f220000100a00 */
[----:B------:R-:W-:-:S02]  /*16390*/  UIADD3.64 UR36, UR52, 0x3580, URZ ;  /* 0x0000358034247897 */ /* 0x000fc4000fffe03f */
[----:B------:R-:W-:Y:S01]  /*163a0*/  UIADD3.64 UR40, UR52, 0x3600, URZ ;  /* 0x0000360034287897 */ /* 0x000fe2000fffe03f */
[----:B------:R-:W4:Y:S01]  /*163b0*/  LDL.64 R28, [R1+0x7e8] ;  /* 0x0007e800011c7983 */ /* 0x000f220000100a00 */
[----:B------:R-:W-:Y:S02]  /*163c0*/  UIADD3.64 UR44, UR52, 0x3680, URZ ;  /* 0x00003680342c7897 */ /* 0x000fe4000fffe03f */
[----:B------:R-:W-:Y:S01]  /*163d0*/  UIADD3.64 UR48, UR52, 0x3700, URZ ;  /* 0x0000370034307897 */ /* 0x000fe2000fffe03f */
[----:B------:R-:W4:Y:S04]  /*163e0*/  LDL.64 R6, [R1+0x7f8] ;  /* 0x0007f80001067983 */ /* 0x000f280000100a00 */
[----:B------:R-:W4:Y:S04]  /*163f0*/  LDL.64 R4, [R1+0x7f0] ;  /* 0x0007f00001047983 */ /* 0x000f280000100a00 */
[----:B------:R-:W4:Y:S04]  /*16400*/  LDL.64 R26, [R1+0x7e0] ;  /* 0x0007e000011a7983 */ /* 0x000f280000100a00 */
[----:B------:R-:W4:Y:S04]  /*16410*/  LDL.64 R24, [R1+0x7d8] ;  /* 0x0007d80001187983 */ /* 0x000f280000100a00 */
[----:B------:R-:W4:Y:S04]  /*16420*/  LDL.64 R20, [R1+0x7d0] ;  /* 0x0007d00001147983 */ /* 0x000f280000100a00 */
[----:B---3--:R-:W3:Y:S01]  /*16430*/  LDL.64 R12, [R1+0x7c8] ;  /* 0x0007c800010c7983 */ /* 0x008ee20000100a00 */
[----:B------:R-:W-:-:S02]  /*16440*/  WARPGROUP.DEPBAR.LE gsb0, 0x0 ;  /* 0x00008000000079c5 */ /* 0x000fc40000010000 */
[----:B------:R-:W-:-:S06]  /*16450*/  WARPGROUP.ARRIVE ;  /* 0x00000000000079c5 */ /* 0x000fcc0000000000 */
[----:B------:R-:W-:Y:S03]  /*16460*/  HGMMA.64x32x16.F32 R152, gdesc[UR36].tnspA, R152, gsb0 ;  /* 0x20600000249879f0 */ /* 0x000fe60008000898 */
[----:B------:R-:W-:Y:S02]  /*16470*/  WARPGROUP.DEPBAR.LE gsb0, 0x0 ;  /* 0x00008000000079c5 */ /* 0x000fe40000010000 */
[----:B------:R-:W-:-:S06]  /*16480*/  WARPGROUP.ARRIVE ;  /* 0x00000000000079c5 */ /* 0x000fcc0000000000 */
[----:B------:R-:W-:Y:S03]  /*16490*/  HGMMA.64x32x16.F32 R152, gdesc[UR40].tnspA, R152, gsb0 ;  /* 0x20600000289879f0 */ /* 0x000fe60008000898 */
[----:B------:R-:W-:Y:S02]  /*164a0*/  WARPGROUP.DEPBAR.LE gsb0, 0x0 ;  /* 0x00008000000079c5 */ /* 0x000fe40000010000 */
[----:B------:R-:W-:-:S06]  /*164b0*/  WARPGROUP.ARRIVE ;  /* 0x00000000000079c5 */ /* 0x000fcc0000000000 */
[----:B------:R-:W-:Y:S03]  /*164c0*/  HGMMA.64x32x16.F32 R152, gdesc[UR44].tnspA, R152, gsb0 ;  /* 0x206000002c9879f0 */ /* 0x000fe60008000898 */
[----:B------:R-:W-:Y:S02]  /*164d0*/  WARPGROUP.DEPBAR.LE gsb0, 0x0 ;  /* 0x00008000000079c5 */ /* 0x000fe40000010000 */
[----:B------:R-:W-:-:S06]  /*164e0*/  WARPGROUP.ARRIVE ;  /* 0x00000000000079c5 */ /* 0x000fcc0000000000 */
[----:B------:R-:W-:Y:S01]  /*164f0*/  HGMMA.64x32x16.F32 R152, gdesc[UR48].tnspA, R152, gsb0 ;  /* 0x20600000309879f0 */ /* 0x000fe20008000898 */
[----:B--2---:R-:W-:Y:S02]  /*16500*/  R2UR UR58, R10 ;  /* 0x000000000a3a72ca */ /* 0x004fe400000e0000 */
[----:B------:R-:W-:Y:S02]  /*16510*/  R2UR UR59, R11 ;  /* 0x000000000b3b72ca */ /* 0x000fe400000e0000 */
[----:B------:R-:W2:Y:S01]  /*16520*/  LDL.64 R10, [R1+0x800] ;  /* 0x00080000010a7983 */ /* 0x000ea20000100a00 */
[----:B----4-:R-:W-:-:S04]  /*16530*/  IMAD.WIDE R188, R0, 0x2, R16 ;  /* 0x0000000200bc7825 */ /* 0x010fc800078e0210 */
[----:B------:R-:W-:Y:S01]  /*16540*/  IMAD.WIDE R186, R0, 0x2, R14 ;  /* 0x0000000200ba7825 */ /* 0x000fe200078e020e */
[----:B------:R0:W4:Y:S04]  /*16550*/  LDG.E.U16 R252, desc[UR4][R188.64] ;  /* 0x00000004bcfc7981 */ /* 0x000128000c1e1500 */
[----:B------:R1:W4:Y:S01]  /*16560*/  LDG.E.U16 R250, desc[UR4][R186.64] ;  /* 0x00000004bafa7981 */ /* 0x000322000c1e1500 */
[----:B------:R-:W-:-:S03]  /*16570*/  WARPGROUP.DEPBAR.LE gsb0, 0x0 ;  /* 0x00008000000079c5 */ /* 0x000fc60000010000 */
[----:B------:R-:W-:Y:S04]  /*16580*/  STL [R1+0x1444], R164 ;  /* 0x001444a401007387 */ /* 0x000fe80000100800 */
[----:B------:R-:W-:Y:S04]  /*16590*/  STL [R1+0x1440], R165 ;  /* 0x001440a501007387 */ /* 0x000fe80000100800 */
[----:B------:R-:W-:Y:S04]  /*165a0*/  STL [R1+0x11dc], R155 ;  /* 0x0011dc9b01007387 */ /* 0x000fe80000100800 */
[----:B------:R-:W-:Y:S04]  /*165b0*/  STL [R1+0x11d8], R158 ;  /* 0x0011d89e01007387 */ /* 0x000fe80000100800 */
[----:B------:R-:W-:Y:S04]  /*165c0*/  STL [R1+0x11d4], R159 ;  /* 0x0011d49f01007387 */ /* 0x000fe80000100800 */
[----:B------:R-:W-:Y:S04]  /*165d0*/  STL [R1+0x11d0], R162 ;  /* 0x0011d0a201007387 */ /* 0x000fe80000100800 */
[----:B------:R-:W-:Y:S04]  /*165e0*/  STL [R1+0x11cc], R163 ;  /* 0x0011cca301007387 */ /* 0x000fe80000100800 */
[----:B------:R-:W-:Y:S04]  /*165f0*/  STL.64 [R1+0x1268], R160 ;  /* 0x001268a001007387 */ /* 0x000fe80000100a00 */
[----:B------:R-:W-:Y:S04]  /*16600*/  STL.64 [R1+0x1260], R156 ;  /* 0x0012609c01007387 */ /* 0x000fe80000100a00 */
[----:B------:R-:W-:Y:S04]  /*16610*/  STL [R1+0x1258], R154 ;  /* 0x0012589a01007387 */ /* 0x000fe80000100800 */
[----:B------:R-:W-:Y:S04]  /*16620*/  STL.64 [R1+0x1250], R152 ;  /* 0x0012509801007387 */ /* 0x000fe80000100a00 */
[----:B------:R-:W-:Y:S04]  /*16630*/  STL [R1+0x11c8], R166 ;  /* 0x0011c8a601007387 */ /* 0x000fe80000100800 */
[----:B------:R-:W-:Y:S04]  /*16640*/  STL [R1+0x11c4], R167 ;  /* 0x0011c4a701007387 */ /* 0x000fe80000100800 */
[----:B------:R-:W4:Y:S04]  /*16650*/  LDL.64 R22, [R1+0x7b8] ;  /* 0x0007b80001167983 */ /* 0x000f280000100a00 */
[----:B------:R-:W4:Y:S04]  /*16660*/  LDL.64 R18, [R1+0x7b0] ;  /* 0x0007b00001127983 */ /* 0x000f280000100a00 */
[----:B------:R-:W4:Y:S04]  /*16670*/  LDL.64 R34, [R1+0x7c0] ;  /* 0x0007c00001227983 */ /* 0x000f280000100a00 */
[----:B------:R-:W4:Y:S04]  /*16680*/  LDL.64 R16, [R1+0x7a0] ;  /* 0x0007a00001107983 */ /* 0x000f280000100a00 */
[----:B------:R-:W4:Y:S04]  /*16690*/  LDL.64 R14, [R1+0x798] ;  /* 0x00079800010e7983 */ /* 0x000f280000100a00 */
[----:B------:R-:W4:Y:S04]  /*166a0*/  LDL.64 R32, [R1+0x7a8] ;  /* 0x0007a80001207983 */ /* 0x000f280000100a00 */
[----:B------:R-:W4:Y:S01]  /*166b0*/  LDL.64 R30, [R1+0x790] ;  /* 0x00079000011e7983 */ /* 0x000f220000100a00 */
[----:B0-----:R-:W-:-:S03]  /*166c0*/  IMAD.WIDE R188, R0, 0x2, R28 ;  /* 0x0000000200bc7825 */ /* 0x001fc600078e021c */
[----:B------:R-:W4:Y:S01]  /*166d0*/  LDL.64 R28, [R1+0x788] ;  /* 0x00078800011c7983 */ /* 0x000f220000100a00 */
[----:B------:R-:W-:-:S03]  /*166e0*/  IMAD.WIDE R6, R0, 0x2, R6 ;  /* 0x0000000200067825 */ /* 0x000fc600078e0206 */
[----:B------:R-:W4:Y:S01]  /*166f0*/  LDL.64 R36, [R1+0x6f0] ;  /* 0x0006f00001247983 */ /* 0x000f220000100a00 */
[----:B------:R-:W-:-:S03]  /*16700*/  IMAD.WIDE R4, R0, 0x2, R4 ;  /* 0x0000000200047825 */ /* 0x000fc600078e0204 */
[----:B------:R0:W4:Y:S01]  /*16710*/  LDG.E.U16 R248, desc[UR4][R6.64] ;  /* 0x0000000406f87981 */ /* 0x000122000c1e1500 */
[----:B-1----:R-:W-:-:S03]  /*16720*/  IMAD.WIDE R186, R0, 0x2, R26 ;  /* 0x0000000200ba7825 */ /* 0x002fc600078e021a */
[----:B------:R-:W4:Y:S04]  /*16730*/  LDL.64 R26, [R1+0x780] ;  /* 0x00078000011a7983 */ /* 0x000f280000100a00 */
[----:B------:R3:W4:Y:S01]  /*16740*/  LDG.E.U16 R245, desc[UR4][R4.64] ;  /* 0x0000000404f57981 */ /* 0x000722000c1e1500 */
[----:B0-----:R-:W-:-:S03]  /*16750*/  IMAD.WIDE R6, R0, 0x2, R20 ;  /* 0x0000000200067825 */ /* 0x001fc600078e0214 */
[----:B------:R-:W4:Y:S04]  /*16760*/  LDL.64 R20, [R1+0x770] ;  /* 0x0007700001147983 */ /* 0x000f280000100a00 */
[----:B------:R-:W4:Y:S01]  /*16770*/  LDG.E.U16 R237, desc[UR4][R6.64] ;  /* 0x0000000406ed7981 */ /* 0x000f22000c1e1500 */
[----:B---3--:R-:W-:-:S03]  /*16780*/  IMAD.WIDE R4, R0, 0x2, R12 ;  /* 0x0000000200047825 */ /* 0x008fc600078e020c */
[----:B------:R-:W3:Y:S04]  /*16790*/  LDL.64 R12, [R1+0x768] ;  /* 0x00076800010c7983 */ /* 0x000ee80000100a00 */
[----:B------:R-:W3:Y:S04]  /*167a0*/  LDG.E.U16 R235, desc[UR4][R4.64] ;  /* 0x0000000404eb7981 */ /* 0x000ee8000c1e1500 */
[----:B------:R-:W3:Y:S04]  /*167b0*/  LDG.E.U16 R243, desc[UR4][R188.64] ;  /* 0x00000004bcf37981 */ /* 0x000ee8000c1e1500 */
[----:B------:R-:W3:Y:S04]  /*167c0*/  LDG.E.U16 R241, desc[UR4][R186.64] ;  /* 0x00000004baf17981 */ /* 0x000ee8000c1e1500 */
[----:B------:R-:W3:Y:S04]  /*167d0*/  LDL.64 R44, [R1+0x688] ;  /* 0x00068800012c7983 */ /* 0x000ee80000100a00 */
[----:B------:R-:W3:Y:S04]  /*167e0*/  LDL.64 R38, [R1+0x670] ;  /* 0x0006700001267983 */ /* 0x000ee80000100a00 */
[----:B------:R-:W3:Y:S04]  /*167f0*/  LDL.64 R40, [R1+0x678] ;  /* 0x0006780001287983 */ /* 0x000ee80000100a00 */
[----:B------:R-:W3:Y:S01]  /*16800*/  LDL.64 R42, [R1+0x680] ;  /* 0x00068000012a7983 */ /* 0x000ee20000100a00 */
[----:B--2---:R-:W-:-:S05]  /*16810*/  IMAD.WIDE R10, R0, 0x2, R10 ;  /* 0x00000002000a7825 */ /* 0x004fca00078e020a */
[----:B------:R0:W2:Y:S02]  /*16820*/  LDG.E.U16 R249, desc[UR4][R10.64] ;  /* 0x000000040af97981 */ /* 0x0000a4000c1e1500 */
[C---:B0-----:R-:W-:Y:S02]  /*16830*/  IMAD.WIDE R10, R0.reuse, 0x2, R24 ;  /* 0x00000002000a7825 */ /* 0x041fe400078e0218 */
[----:B------:R-:W2:Y:S04]  /*16840*/  LDL.64 R24, [R1+0x778] ;  /* 0x0007780001187983 */ /* 0x000ea80000100a00 */
[----:B------:R0:W2:Y:S01]  /*16850*/  LDG.E.U16 R239, desc[UR4][R10.64] ;  /* 0x000000040aef7981 */ /* 0x0000a2000c1e1500 */
[----:B----4-:R-:W-:-:S03]  /*16860*/  IMAD.WIDE R6, R0, 0x2, R22 ;  /* 0x0000000200067825 */ /* 0x010fc600078e0216 */
[----:B------:R-:W4:Y:S01]  /*16870*/  LDL.64 R22, [R1+0x758] ;  /* 0x0007580001167983 */ /* 0x000f220000100a00 */
[----:B------:R-:W-:-:S03]  /*16880*/  IMAD.WIDE R4, R0, 0x2, R18 ;  /* 0x0000000200047825 */ /* 0x000fc600078e0212 */
[----:B------:R-:W4:Y:S01]  /*16890*/  LDL.64 R18, [R1+0x750] ;  /* 0x0007500001127983 */ /* 0x000f220000100a00 */
[----:B0-----:R-:W-:-:S03]  /*168a0*/  IMAD.WIDE R10, R0, 0x2, R34 ;  /* 0x00000002000a7825 */ /* 0x001fc600078e0222 */
[----:B------:R0:W4:Y:S04]  /*168b0*/  LDG.E.U16 R231, desc[UR4][R6.64] ;  /* 0x0000000406e77981 */ /* 0x000128000c1e1500 */
[----:B------:R-:W4:Y:S04]  /*168c0*/  LDL.64 R34, [R1+0x760] ;  /* 0x0007600001227983 */ /* 0x000f280000100a00 */
[----:B------:R1:W4:Y:S01]  /*168d0*/  LDG.E.U16 R229, desc[UR4][R4.64] ;  /* 0x0000000404e57981 */ /* 0x000322000c1e1500 */
[----:B0-----:R-:W-:-:S03]  /*168e0*/  IMAD.WIDE R6, R0, 0x2, R16 ;  /* 0x0000000200067825 */ /* 0x001fc600078e0210 */
[----:B------:R-:W4:Y:S04]  /*168f0*/  LDL.64 R16, [R1+0x740] ;  /* 0x0007400001107983 */ /* 0x000f280000100a00 */
[----:B------:R0:W4:Y:S01]  /*16900*/  LDG.E.U16 R233, desc[UR4][R10.64] ;  /* 0x000000040ae97981 */ /* 0x000122000c1e1500 */
[----:B-1----:R-:W-:-:S03]  /*16910*/  IMAD.WIDE R4, R0, 0x2, R14 ;  /* 0x0000000200047825 */ /* 0x002fc600078e020e */
        /* <DEDUP_REMOVED lines=10> */
[----:B------:R-:W4:Y:S01]  /*169c0*/  LDG.E.U16 R209, desc[UR4][R10.64] ;  /* 0x000000040ad17981 */ /* 0x000f22000c1e1500 */
[----:B-1----:R-:W-:-:S03]  /*169d0*/  IMAD.WIDE R4, R0, 0x2, R26 ;  /* 0x0000000200047825 */ /* 0x002fc600078e021a */
[----:B------:R-:W4:Y:S04]  /*169e0*/  LDL.64 R26, [R1+0x720] ;  /* 0x00072000011a7983 */ /* 0x000f280000100a00 */
[----:B------:R0:W4:Y:S04]  /*169f0*/  LDG.E.U16 R208, desc[UR4][R6.64] ;  /* 0x0000000406d07981 */ /* 0x000128000c1e1500 */
[----:B------:R3:W4:Y:S01]  /*16a00*/  LDG.E.U16 R207, desc[UR4][R4.64] ;  /* 0x0000000404cf7981 */ /* 0x000722000c1e1500 */
[----:B0-----:R-:W-:-:S03]  /*16a10*/  IMAD.WIDE R6, R0, 0x2, R20 ;  /* 0x0000000200067825 */ /* 0x001fc600078e0214 */
[----:B------:R-:W4:Y:S01]  /*16a20*/  LDL.64 R20, [R1+0x710] ;  /* 0x0007100001147983 */ /* 0x000f220000100a00 */
[----:B---3--:R-:W-:-:S03]  /*16a30*/  IMAD.WIDE R4, R0, 0x2, R12 ;  /* 0x0000000200047825 */ /* 0x008fc600078e020c */
[----:B------:R-:W3:Y:S04]  /*16a40*/  LDL.64 R12, [R1+0x708] ;  /* 0x00070800010c7983 */ /* 0x000ee80000100a00 */
[----:B------:R4:W3:Y:S04]  /*16a50*/  LDG.E.U16 R205, desc[UR4][R6.64] ;  /* 0x0000000406cd7981 */ /* 0x0008e8000c1e1500 */
[----:B------:R0:W3:Y:S01]  /*16a60*/  LDG.E.U16 R199, desc[UR4][R4.64] ;  /* 0x0000000404c77981 */ /* 0x0000e2000c1e1500 */
[----:B--2---:R-:W-:-:S03]  /*16a70*/  IMAD.WIDE R10, R0, 0x2, R24 ;  /* 0x00000002000a7825 */ /* 0x004fc600078e0218 */
[----:B------:R-:W2:Y:S04]  /*16a80*/  LDL.64 R24, [R1+0x718] ;  /* 0x0007180001187983 */ /* 0x000ea80000100a00 */
[----:B------:R1:W2:Y:S01]  /*16a90*/  LDG.E.U16 R206, desc[UR4][R10.64] ;  /* 0x000000040ace7981 */ /* 0x0002a2000c1e1500 */
[----:B----4-:R-:W-:-:S03]  /*16aa0*/  IMAD.WIDE R6, R0, 0x2, R22 ;  /* 0x0000000200067825 */ /* 0x010fc600078e0216 */
        /* <DEDUP_REMOVED lines=26> */
[----:B0-----:R-:W-:-:S04]  /*16c50*/  IMAD.WIDE R6, R0, 0x2, R20 ;  /* 0x0000000200067825 */ /* 0x001fc800078e0214 */
[C---:B---3--:R-:W-:Y:S02]  /*16c60*/  IMAD.WIDE R4, R0.reuse, 0x2, R12 ;  /* 0x0000000200047825 */ /* 0x048fe400078e020c */
[----:B------:R0:W3:Y:S04]  /*16c70*/  LDG.E.U16 R12, desc[UR4][R6.64] ;  /* 0x00000004060c7981 */ /* 0x0000e8000c1e1500 */
[----:B------:R4:W3:Y:S01]  /*16c80*/  LDG.E.U16 R9, desc[UR4][R4.64] ;  /* 0x0000000404097981 */ /* 0x0008e2000c1e1500 */
[----:B0-----:R-:W-:-:S03]  /*16c90*/  IMAD.WIDE R6, R0, 0x2, R36 ;  /* 0x0000000200067825 */ /* 0x001fc600078e0224 */
[----:B------:R-:W3:Y:S04]  /*16ca0*/  LDL.64 R36, [R1+0x668] ;  /* 0x0006680001247983 */ /* 0x000ee80000100a00 */
[----:B------:R-:W3:Y:S01]  /*16cb0*/  LDG.E.U16 R244, desc[UR4][R6.64] ;  /* 0x0000000406f47981 */ /* 0x000ee2000c1e1500 */
[----:B--2---:R-:W-:-:S03]  /*16cc0*/  IMAD.WIDE R10, R0, 0x2, R24 ;  /* 0x00000002000a7825 */ /* 0x004fc600078e0218 */
[----:B------:R-:W2:Y:S04]  /*16cd0*/  LDL.64 R24, [R1+0x6b0] ;  /* 0x0006b00001187983 */ /* 0x000ea80000100a00 */
[----:B------:R0:W3:Y:S01]  /*16ce0*/  LDG.E.U16 R21, desc[UR4][R10.64] ;  /* 0x000000040a157981 */ /* 0x0000e2000c1e1500 */
[----:B----4-:R-:W-:-:S03]  /*16cf0*/  IMAD.WIDE R4, R0, 0x2, R22 ;  /* 0x0000000200047825 */ /* 0x010fc600078e0216 */
[----:B------:R-:W4:Y:S01]  /*16d00*/  LDL.64 R22, [R1+0x6a8] ;  /* 0x0006a80001167983 */ /* 0x000f220000100a00 */
[----:B0-----:R-:W-:-:S03]  /*16d10*/  IMAD.WIDE R10, R0, 0x2, R18 ;  /* 0x00000002000a7825 */ /* 0x001fc600078e0212 */
[----:B------:R-:W3:Y:S04]  /*16d20*/  LDL.64 R18, [R1+0x6a0] ;  /* 0x0006a00001127983 */ /* 0x000ee80000100a00 */
[----:B------:R0:W4:Y:S04]  /*16d30*/  LDG.E.U16 R247, desc[UR4][R4.64] ;  /* 0x0000000404f77981 */ /* 0x000128000c1e1500 */
[----:B------:R-:W4:Y:S01]  /*16d40*/  LDG.E.U16 R246, desc[UR4][R10.64] ;  /* 0x000000040af67981 */ /* 0x000f22000c1e1500 */
[----:B0-----:R-:W-:-:S03]  /*16d50*/  IMAD.WIDE R4, R0, 0x2, R34 ;  /* 0x0000000200047825 */ /* 0x001fc600078e0222 */
[----:B------:R-:W4:Y:S01]  /*16d60*/  LDL.64 R34, [R1+0x660] ;  /* 0x0006600001227983 */ /* 0x000f220000100a00 */
[----:B------:R-:W-:-:S03]  /*16d70*/  IMAD.WIDE R6, R0, 0x2, R16 ;  /* 0x0000000200067825 */ /* 0x000fc600078e0210 */
[----:B------:R-:W4:Y:S04]  /*16d80*/  LDL.64 R16, [R1+0x698] ;  /* 0x0006980001107983 */ /* 0x000f280000100a00 */
[----:B------:R0:W4:Y:S04]  /*16d90*/  LDG.E.U16 R242, desc[UR4][R4.64] ;  /* 0x0000000404f27981 */ /* 0x000128000c1e1500 */
[----:B------:R1:W4:Y:S01]  /*16da0*/  LDG.E.U16 R238, desc[UR4][R6.64] ;  /* 0x0000000406ee7981 */ /* 0x000322000c1e1500 */
[----:B0-----:R-:W-:-:S03]  /*16db0*/  IMAD.WIDE R4, R0, 0x2, R14 ;  /* 0x0000000200047825 */ /* 0x001fc600078e020e */
[----:B------:R-:W4:Y:S01]  /*16dc0*/  LDL.64 R14, [R1+0x690] ;  /* 0x00069000010e7983 */ /* 0x000f220000100a00 */
[----:B------:R-:W-:-:S03]  /*16dd0*/  IMAD.WIDE R10, R0, 0x2, R32 ;  /* 0x00000002000a7825 */ /* 0x000fc600078e0220 */
        /* <DEDUP_REMOVED lines=10> */
[----:B------:R3:W4:Y:S04]  /*16e80*/  LDG.E.U16 R230, desc[UR4][R4.64] ;  /* 0x0000000404e67981 */ /* 0x000728000c1e1500 */
[----:B------:R4:W4:Y:S01]  /*16e90*/  LDG.E.U16 R232, desc[UR4][R6.64] ;  /* 0x0000000406e87981 */ /* 0x000922000c1e1500 */
[----:B--2---:R-:W-:-:S03]  /*16ea0*/  IMAD.WIDE R10, R0, 0x2, R24 ;  /* 0x00000002000a7825 */ /* 0x004fc600078e0218 */
[----:B------:R-:W2:Y:S04]  /*16eb0*/  LDL.64 R24, [R1+0x638] ;  /* 0x0006380001187983 */ /* 0x000ea80000100a00 */
[----:B------:R0:W2:Y:S01]  /*16ec0*/  LDG.E.U16 R228, desc[UR4][R10.64] ;  /* 0x000000040ae47981 */ /* 0x0000a2000c1e1500 */
[----:B---3--:R-:W-:-:S03]  /*16ed0*/  IMAD.WIDE R4, R0, 0x2, R18 ;  /* 0x0000000200047825 */ /* 0x008fc600078e0212 */
[----:B------:R-:W3:Y:S01]  /*16ee0*/  LDL.64 R18, [R1+0x628] ;  /* 0x0006280001127983 */ /* 0x000ee20000100a00 */
[----:B----4-:R-:W-:-:S03]  /*16ef0*/  IMAD.WIDE R6, R0, 0x2, R22 ;  /* 0x0000000200067825 */ /* 0x010fc600078e0216 */
[----:B------:R-:W4:Y:S04]  /*16f00*/  LDL.64 R22, [R1+0x630] ;  /* 0x0006300001167983 */ /* 0x000f280000100a00 */
[----:B------:R1:W4:Y:S04]  /*16f10*/  LDG.E.U16 R226, desc[UR4][R6.64] ;  /* 0x0000000406e27981 */ /* 0x000328000c1e1500 */
[----:B------:R1:W4:Y:S01]  /*16f20*/  LDG.E.U16 R223, desc[UR4][R4.64] ;  /* 0x0000000404df7981 */ /* 0x000322000c1e1500 */
[----:B0-----:R-:W-:-:S03]  /*16f30*/  IMAD.WIDE R10, R0, 0x2, R16 ;  /* 0x00000002000a7825 */ /* 0x001fc600078e0210 */
[----:B------:R-:W4:Y:S01]  /*16f40*/  LDL.64 R16, [R1+0x620] ;  /* 0x0006200001107983 */ /* 0x000f220000100a00 */
[----:B-1----:R-:W-:-:S03]  /*16f50*/  IMAD.WIDE R6, R0, 0x2, R14 ;  /* 0x0000000200067825 */ /* 0x002fc600078e020e */
[----:B------:R-:W4:Y:S04]  /*16f60*/  LDG.E.U16 R218, desc[UR4][R10.64] ;  /* 0x000000040ada7981 */ /* 0x000f28000c1e1500 */
[----:B------:R-:W4:Y:S01]  /*16f70*/  LDL.64 R14, [R1+0x618] ;  /* 0x00061800010e7983 */ /* 0x000f220000100a00 */
[----:B------:R-:W-:-:S03]  /*16f80*/  IMAD.WIDE R4, R0, 0x2, R44 ;  /* 0x0000000200047825 */ /* 0x000fc600078e022c */
[----:B------:R-:W4:Y:S04]  /*16f90*/  LDG.E.U16 R215, desc[UR4][R6.64] ;  /* 0x0000000406d77981 */ /* 0x000f28000c1e1500 */
        /* <DEDUP_REMOVED lines=12> */
[----:B------:R-:W4:Y:S01]  /*17060*/  LDG.E.U16 R216, desc[UR4][R4.64] ;  /* 0x0000000404d87981 */ /* 0x000f22000c1e1500 */
[----:B------:R-:W-:-:S05]  /*17070*/  IMAD.WIDE R6, R0, 0x2, R40 ;  /* 0x0000000200067825 */ /* 0x000fca00078e0228 */
[----:B------:R0:W4:Y:S01]  /*17080*/  LDG.E.U16 R212, desc[UR4][R6.64] ;  /* 0x0000000406d47981 */ /* 0x000122000c1e1500 */
[C---:B------:R-:W-:Y:S01]  /*17090*/  IMAD.WIDE R10, R0.reuse, 0x2, R42 ;  /* 0x00000002000a7825 */ /* 0x040fe200078e022a */
[----:B------:R-:W1:Y:S04]  /*170a0*/  S2R R251, SR_TID.X ;  /* 0x0000000000fb7919 */ /* 0x000e680000002100 */
[----:B------:R-:W4:Y:S01]  /*170b0*/  LDG.E.U16 R213, desc[UR4][R10.64] ;  /* 0x000000040ad57981 */ /* 0x000f22000c1e1500 */
[----:B0-----:R-:W-:-:S05]  /*170c0*/  IMAD.WIDE R6, R0, 0x2, R36 ;  /* 0x0000000200067825 */ /* 0x001fca00078e0224 */
[----:B------:R-:W4:Y:S01]  /*170d0*/  LDG.E.U16 R201, desc[UR4][R6.64] ;  /* 0x0000000406c97981 */ /* 0x000f22000c1e1500 */
[----:B-1----:R-:W-:Y:S01]  /*170e0*/  SHF.L.U32 R251, R251, 0x1, RZ ;  /* 0x00000001fbfb7819 */ /* 0x002fe200000006ff */
[----:B--2---:R-:W-:-:S05]  /*170f0*/  IMAD.WIDE R4, R0, 0x2, R24 ;  /* 0x0000000200047825 */ /* 0x004fca00078e0218 */
[----:B------:R3:W2:Y:S01]  /*17100*/  LDG.E.U16 R217, desc[UR4][R4.64] ;  /* 0x0000000404d97981 */ /* 0x0006a2000c1e1500 */
[----:B------:R-:W-:Y:S01]  /*17110*/  LOP3.LUT R2, R251, 0x6, RZ, 0xc0, !PT ;  /* 0x00000006fb027812 */ /* 0x000fe200078ec0ff */
[----:B---3--:R-:W-:-:S05]  /*17120*/  IMAD.WIDE R4, R0, 0x2, R18 ;  /* 0x0000000200047825 */ /* 0x008fca00078e0212 */
[----:B------:R0:W3:Y:S01]  /*17130*/  LDG.E.U16 R222, desc[UR4][R4.64] ;  /* 0x0000000404de7981 */ /* 0x0000e2000c1e1500 */
[----:B----4-:R-:W-:-:S05]  /*17140*/  IMAD.WIDE R6, R0, 0x2, R22 ;  /* 0x0000000200067825 */ /* 0x010fca00078e0216 */
[----:B------:R-:W4:Y:S01]  /*17150*/  LDG.E.U16 R220, desc[UR4][R6.64] ;  /* 0x0000000406dc7981 */ /* 0x000f22000c1e1500 */
[----:B0-----:R-:W-:-:S05]  /*17160*/  IMAD.WIDE R4, R0, 0x2, R16 ;  /* 0x0000000200047825 */ /* 0x001fca00078e0210 */
[----:B------:R0:W3:Y:S02]  /*17170*/  LDG.E.U16 R224, desc[UR4][R4.64] ;  /* 0x0000000404e07981 */ /* 0x0000e4000c1e1500 */
[----:B0-----:R-:W-:-:S05]  /*17180*/  IMAD.WIDE R4, R0, 0x2, R14 ;  /* 0x0000000200047825 */ /* 0x001fca00078e020e */
[----:B------:R0:W3:Y:S01]  /*17190*/  LDG.E.U16 R219, desc[UR4][R4.64] ;  /* 0x0000000404db7981 */ /* 0x0000e2000c1e1500 */
[----:B------:R-:W-:Y:S01]  /*171a0*/  BAR.SYNC.DEFER_BLOCKING 0x0 ;  /* 0x0000000000007b1d */ /* 0x000fe20000010000 */
[----:B0-----:R-:W-:-:S05]  /*171b0*/  IADD3 R4, P1, R2, R203, RZ ;  /* 0x000000cb02047210 */ /* 0x001fca0007f3e0ff */
[----:B------:R0:W-:Y:S02]  /*171c0*/  STS.U16 [R3+0x41c00], R225 ;  /* 0x041c00e103007388 */ /* 0x0001e40000000400 */
[----:B0-----:R-:W0:Y:S02]  /*171d0*/  LDC R225, c[0x0][0x238] ;  /* 0x00008e00ffe17b82 */ /* 0x001e240000000800 */
[----:B------:R1:W-:Y:S04]  /*171e0*/  STS.U16 [R3+0x43800], R188 ;  /* 0x043800bc03007388 */ /* 0x0003e80000000400 */
[----:B------:R1:W-:Y:S04]  /*171f0*/  STS.U16 [R3+0x43a00], R187 ;  /* 0x043a00bb03007388 */ /* 0x0003e80000000400 */
[----:B------:R1:W-:Y:S02]  /*17200*/  STS.U16 [R3+0x43c00], R186 ;  /* 0x043c00ba03007388 */ /* 0x0003e40000000400 */
[----:B-1----:R-:W-:-:S02]  /*17210*/  IADD3.X R188, RZ, R204, RZ, P1, !PT ;  /* 0x000000ccffbc7210 */ /* 0x002fc40000ffe4ff */
[C---:B------:R-:W-:Y:S01]  /*17220*/  IADD3 R187, P6, R4.reuse, 0x8, RZ ;  /* 0x0000000804bb7810 */ /* 0x040fe20007fde0ff */
[----:B------:R1:W-:Y:S01]  /*17230*/  STS.U16 [R3+0x41e00], R221 ;  /* 0x041e00dd03007388 */ /* 0x0003e20000000400 */
[----:B------:R-:W-:-:S03]  /*17240*/  IADD3 R186, P1, R4, 0x9, RZ ;  /* 0x0000000904ba7810 */ /* 0x000fc60007f3e0ff */
[----:B------:R1:W-:Y:S01]  /*17250*/  STS.U16 [R3+0x42600], R206 ;  /* 0x042600ce03007388 */ /* 0x0003e20000000400 */
[-C--:B------:R-:W-:Y:S01]  /*17260*/  ISETP.GT.U32.AND P2, PT, R187, R8.reuse, PT ;  /* 0x00000008bb00720c */ /* 0x080fe20003f44070 */
[----:B-1----:R-:W-:Y:S01]  /*17270*/  IMAD.X R221, RZ, RZ, R188, P6 ;  /* 0x000000ffffdd7224 */ /* 0x002fe200030e06bc */
[----:B------:R-:W-:Y:S01]  /*17280*/  ISETP.GT.U32.AND P6, PT, R186, R8, PT ;  /* 0x00000008ba00720c */ /* 0x000fe20003fc4070 */
[----:B------:R0:W-:Y:S01]  /*17290*/  STS.U16 [R3+0x43400], R190 ;  /* 0x043400be03007388 */ /* 0x0001e20000000400 */
[----:B------:R-:W-:-:S03]  /*172a0*/  IADD3.X R206, RZ, R188, RZ, P1, !PT ;  /* 0x000000bcffce7210 */ /* 0x000fc60000ffe4ff */
[----:B------:R1:W-:Y:S01]  /*172b0*/  STS.U16 [R3+0x43600], R189 ;  /* 0x043600bd03007388 */ /* 0x0003e20000000400 */
[----:B------:R-:W-:Y:S02]  /*172c0*/  ISETP.GT.U32.AND.EX P2, PT, R221, RZ, PT, P2 ;  /* 0x000000ffdd00720c */ /* 0x000fe40003f44120 */
[----:B------:R-:W-:Y:S01]  /*172d0*/  ISETP.GT.U32.AND.EX P6, PT, R206, RZ, PT, P6 ;  /* 0x000000ffce00720c */ /* 0x000fe20003fc4160 */
[----:B------:R-:W-:Y:S01]  /*172e0*/  STL [R1+0x11e0], R0 ;  /* 0x0011e00001007387 */ /* 0x000fe20000100800 */
[----:B0-----:R-:W-:-:S03]  /*172f0*/  FMUL R190, R172, R225 ;  /* 0x000000e1acbe7220 */ /* 0x001fc60000400000 */
[----:B------:R-:W-:Y:S01]  /*17300*/  STL [R1+0x11e4], R203 ;  /* 0x0011e4cb01007387 */ /* 0x000fe20000100800 */
[----:B-1----:R-:W-:-:S03]  /*17310*/  FMUL R189, R173, R225 ;  /* 0x000000e1adbd7220 */ /* 0x002fc60000400000 */
[----:B------:R-:W-:Y:S01]  /*17320*/  STL [R1+0x11e8], R204 ;  /* 0x0011e8cc01007387 */ /* 0x000fe20000100800 */
[----:B------:R-:W-:-:S03]  /*17330*/  FSEL R190, R190, -INF , !P2 ;  /* 0xff800000bebe7808 */ /* 0x000fc60005000000 */
[----:B------:R0:W-:Y:S01]  /*17340*/  STS.U16 [R3+0x44200], R9 ;  /* 0x0442000903007388 */ /* 0x0001e20000000400 */
[----:B------:R-:W-:-:S03]  /*17350*/  FSEL R189, R189, -INF , !P6 ;  /* 0xff800000bdbd7808 */ /* 0x000fc60007000000 */
[----:B------:R-:W-:Y:S01]  /*17360*/  STL [R1+0x1448], R187 ;  /* 0x001448bb01007387 */ /* 0x000fe20000100800 */
[----:B------:R-:W-:-:S03]  /*17370*/  IADD3 R10, P2, R4, 0x11, RZ ;  /* 0x00000011040a7810 */ /* 0x000fc60007f5e0ff */
[----:B------:R-:W-:Y:S01]  /*17380*/  STL [R1+0x144c], R221 ;  /* 0x00144cdd01007387 */ /* 0x000fe20000100800 */
[----:B0-----:R-:W-:-:S03]  /*17390*/  IADD3 R9, P1, R4, 0x10, RZ ;  /* 0x0000001004097810 */ /* 0x001fc60007f3e0ff */
[----:B------:R0:W-:Y:S04]  /*173a0*/  STS.U16 [R3+0x43e00], R21 ;  /* 0x043e001503007388 */ /* 0x0001e80000000400 */
[----:B------:R-:W-:Y:S04]  /*173b0*/  STL [R1+0x1450], R4 ;  /* 0x0014500401007387 */ /* 0x000fe80000100800 */
[----:B------:R-:W-:Y:S01]  /*173c0*/  STL [R1+0x11ec], R8 ;  /* 0x0011ec0801007387 */ /* 0x000fe20000100800 */
[----:B0-----:R-:W-:-:S03]  /*173d0*/  IADD3 R21, P6, R4, 0x18, RZ ;  /* 0x0000001804157810 */ /* 0x001fc60007fde0ff */
[----:B------:R-:W-:Y:S04]  /*173e0*/  STL [R1+0x1454], R186 ;  /* 0x001454ba01007387 */ /* 0x000fe80000100800 */
[----:B------:R-:W-:Y:S04]  /*173f0*/  STL [R1+0x1458], R188 ;  /* 0x001458bc01007387 */ /* 0x000fe80000100800 */
[----:B------:R-:W-:Y:S04]  /*17400*/  STL [R1+0x145c], R9 ;  /* 0x00145c0901007387 */ /* 0x000fe80000100800 */
[----:B------:R-:W-:Y:S04]  /*17410*/  STL [R1+0x1460], R10 ;  /* 0x0014600a01007387 */ /* 0x000fe80000100800 */
[----:B------:R-:W-:Y:S04]  /*17420*/  STL [R1+0x1464], R21 ;  /* 0x0014641501007387 */ /* 0x000fe80000100800 */
[----:B------:R-:W2:Y:S01]  /*17430*/  LDL.64 R36, [R1+0x9f8] ;  /* 0x0009f80001247983 */ /* 0x000ea20000100a00 */
[----:B------:R-:W-:-:S02]  /*17440*/  ISETP.GT.U32.AND P3, PT, R4, R8, PT ;  /* 0x000000080400720c */ /* 0x000fc40003f64070 */
[----:B------:R-:W-:Y:S01]  /*17450*/  ISETP.GE.U32.AND P5, PT, R4, R8, PT ;  /* 0x000000080400720c */ /* 0x000fe20003fa6070 */
[----:B------:R0:W-:Y:S01]  /*17460*/  STS.U16 [R3+0x43200], R192 ;  /* 0x043200c003007388 */ /* 0x0001e20000000400 */
[----:B------:R-:W-:-:S03]  /*17470*/  ISETP.GT.U32.AND.EX P3, PT, R188, RZ, PT, P3 ;  /* 0x000000ffbc00720c */ /* 0x000fc60003f64130 */
[----:B------:R1:W-:Y:S01]  /*17480*/  STS.U16 [R3+0x44000], R12 ;  /* 0x0440000c03007388 */ /* 0x0003e20000000400 */
[----:B------:R-:W-:Y:S01]  /*17490*/  ISETP.GE.U32.AND.EX P5, PT, R188, RZ, PT, P5 ;  /* 0x000000ffbc00720c */ /* 0x000fe20003fa6150 */
[-C--:B0-----:R-:W-:Y:S01]  /*174a0*/  FMUL R192, R169, R225.reuse ;  /* 0x000000e1a9c07220 */ /* 0x081fe20000400000 */
[----:B-1----:R-:W-:-:S04]  /*174b0*/  FMUL R12, R168, R225 ;  /* 0x000000e1a80c7220 */ /* 0x002fc80000400000 */
[----:B------:R-:W-:Y:S01]  /*174c0*/  FSEL R192, R192, -INF , !P5 ;  /* 0xff800000c0c07808 */ /* 0x000fe20006800000 */
[----:B------:R0:W-:Y:S01]  /*174d0*/  STS.U16 [R3+0x42800], R205 ;  /* 0x042800cd03007388 */ /* 0x0001e20000000400 */
[----:B------:R-:W-:Y:S02]  /*174e0*/  FSEL R12, R12, -INF , !P3 ;  /* 0xff8000000c0c7808 */ /* 0x000fe40005800000 */
[----:B------:R-:W-:Y:S01]  /*174f0*/  ISETP.GT.U32.AND P5, PT, R9, R8, PT ;  /* 0x000000080900720c */ /* 0x000fe20003fa4070 */
[----:B------:R1:W-:Y:S01]  /*17500*/  STS.U16 [R3+0x42e00], R194 ;  /* 0x042e00c203007388 */ /* 0x0003e20000000400 */
[----:B------:R-:W-:Y:S02]  /*17510*/  FMNMX R6, R12, R192, !PT ;  /* 0x000000c00c067209 */ /* 0x000fe40007800000 */
[----:B0-----:R-:W-:Y:S01]  /*17520*/  IADD3.X R205, RZ, R188, RZ, P1, !PT ;  /* 0x000000bcffcd7210 */ /* 0x001fe20000ffe4ff */
[----:B------:R0:W-:Y:S01]  /*17530*/  STS.U16 [R3+0x42400], R207 ;  /* 0x042400cf03007388 */ /* 0x0001e20000000400 */
[----:B------:R-:W-:-:S02]  /*17540*/  ISETP.GT.U32.AND P1, PT, R10, R8, PT ;  /* 0x000000080a00720c */ /* 0x000fc40003f24070 */
[----:B------:R-:W-:Y:S01]  /*17550*/  ISETP.GT.U32.AND.EX P5, PT, R205, RZ, PT, P5 ;  /* 0x000000ffcd00720c */ /* 0x000fe20003fa4150 */
[----:B-1----:R-:W-:Y:S01]  /*17560*/  FMUL R194, R176, R225 ;  /* 0x000000e1b0c27220 */ /* 0x002fe20000400000 */
[----:B------:R-:W-:Y:S01]  /*17570*/  FMNMX R6, R190, R6, !PT ;  /* 0x00000006be067209 */ /* 0x000fe20007800000 */
[----:B------:R1:W-:Y:S01]  /*17580*/  STS.U16 [R3+0x43000], R193 ;  /* 0x043000c103007388 */ /* 0x0003e20000000400 */
[----:B0-----:R-:W-:-:S03]  /*17590*/  IADD3.X R207, RZ, R188, RZ, P2, !PT ;  /* 0x000000bcffcf7210 */ /* 0x001fc600017fe4ff */
[----:B------:R0:W-:Y:S01]  /*175a0*/  STS.U16 [R3+0x42200], R208 ;  /* 0x042200d003007388 */ /* 0x0001e20000000400 */
[----:B------:R-:W-:Y:S02]  /*175b0*/  FSEL R194, R194, -INF , !P5 ;  /* 0xff800000c2c27808 */ /* 0x000fe40006800000 */
[----:B------:R-:W-:Y:S01]  /*175c0*/  ISETP.GT.U32.AND.EX P1, PT, R207, RZ, PT, P1 ;  /* 0x000000ffcf00720c */ /* 0x000fe20003f24110 */
[-C--:B-1----:R-:W-:Y:S01]  /*175d0*/  FMUL R193, R177, R225.reuse ;  /* 0x000000e1b1c17220 */ /* 0x082fe20000400000 */
[----:B------:R-:W-:Y:S02]  /*175e0*/  ISETP.GT.U32.AND P2, PT, R21, R8, PT ;  /* 0x000000081500720c */ /* 0x000fe40003f44070 */
[----:B------:R-:W-:Y:S02]  /*175f0*/  IADD3 R5, P5, R4, 0x19, RZ ;  /* 0x0000001904057810 */ /* 0x000fe40007fbe0ff */
[----:B0-----:R-:W-:Y:S02]  /*17600*/  IADD3.X R208, RZ, R188, RZ, P6, !PT ;  /* 0x000000bcffd07210 */ /* 0x001fe400037fe4ff */
[----:B------:R-:W-:Y:S01]  /*17610*/  FMNMX R6, R189, R6, !PT ;  /* 0x00000006bd067209 */ /* 0x000fe20007800000 */
[----:B------:R0:W-:Y:S01]  /*17620*/  STS.U16 [R3+0x42000], R209 ;  /* 0x042000d103007388 */ /* 0x0001e20000000400 */
[----:B------:R-:W-:Y:S01]  /*17630*/  FSEL R193, R193, -INF , !P1 ;  /* 0xff800000c1c17808 */ /* 0x000fe20004800000 */
[----:B------:R-:W-:Y:S01]  /*17640*/  FMUL R7, R180, R225 ;  /* 0x000000e1b4077220 */ /* 0x000fe20000400000 */
[----:B------:R-:W-:-:S02]  /*17650*/  ISETP.GT.U32.AND P1, PT, R5, R8, PT ;  /* 0x000000080500720c */ /* 0x000fc40003f24070 */
[----:B------:R-:W-:Y:S02]  /*17660*/  ISETP.GT.U32.AND.EX P2, PT, R208, RZ, PT, P2 ;  /* 0x000000ffd000720c */ /* 0x000fe40003f44120 */
[----:B------:R-:W-:Y:S02]  /*17670*/  FMNMX R6, R194, R6, !PT ;  /* 0x00000006c2067209 */ /* 0x000fe40007800000 */
[----:B0-----:R-:W-:Y:S01]  /*17680*/  IADD3.X R209, RZ, R188, RZ, P5, !PT ;  /* 0x000000bcffd17210 */ /* 0x001fe20002ffe4ff */
[----:B------:R-:W-:Y:S01]  /*17690*/  FMUL R180, R181, R225 ;  /* 0x000000e1b5b47220 */ /* 0x000fe20000400000 */
[----:B------:R-:W-:Y:S01]  /*176a0*/  LOP3.LUT R2, R8, 0x8, RZ, 0xfc, !PT ;  /* 0x0000000808027812 */ /* 0x000fe200078efcff */
[----:B--2---:R0:W-:Y:S04]  /*176b0*/  STL.64 [R1+0x1488], R36 ;  /* 0x0014882401007387 */ /* 0x0041e80000100a00 */
[----:B0-----:R-:W2:Y:S04]  /*176c0*/  LDL.LU.64 R36, [R1+0x400] ;  /* 0x0004000001247983 */ /* 0x001ea80000300a00 */
[----:B------:R-:W2:Y:S04]  /*176d0*/  LDL.LU.64 R38, [R1+0x408] ;  /* 0x0004080001267983 */ /* 0x000ea80000300a00 */
        /* <DEDUP_REMOVED lines=61> */
[----:B------:R-:W2:Y:S01]  /*17ab0*/  LDL.LU.64 R162, [R1+0x5f8] ;  /* 0x0005f80001a27983 */ /* 0x000ea20000300a00 */
[----:B------:R-:W-:-:S02]  /*17ac0*/  ISETP.GT.U32.AND.EX P1, PT, R209, RZ, PT, P1 ;  /* 0x000000ffd100720c */ /* 0x000fc40003f24110 */
[----:B------:R-:W-:Y:S02]  /*17ad0*/  FSEL R181, R7, -INF , !P2 ;  /* 0xff80000007b57808 */ /* 0x000fe40005000000 */
[----:B------:R-:W-:Y:S02]  /*17ae0*/  FMNMX R6, R193, R6, !PT ;  /* 0x00000006c1067209 */ /* 0x000fe40007800000 */
[CC--:B------:R-:W-:Y:S02]  /*17af0*/  ISETP.GT.U32.AND P0, PT, R4.reuse, R2.reuse, PT ;  /* 0x000000020400720c */ /* 0x0c0fe40003f04070 */
[----:B------:R-:W-:Y:S01]  /*17b00*/  ISETP.GE.U32.AND P4, PT, R4, R2, PT ;  /* 0x000000020400720c */ /* 0x000fe20003f86070 */
[-C--:B------:R-:W-:Y:S01]  /*17b10*/  FMUL R173, R170, R225.reuse ;  /* 0x000000e1aaad7220 */ /* 0x080fe20000400000 */
[----:B------:R-:W-:Y:S01]  /*17b20*/  FSEL R180, R180, -INF , !P1 ;  /* 0xff800000b4b47808 */ /* 0x000fe20004800000 */
[----:B------:R-:W-:Y:S01]  /*17b30*/  FMUL R172, R171, R225 ;  /* 0x000000e1abac7220 */ /* 0x000fe20000400000 */
[----:B------:R-:W-:-:S02]  /*17b40*/  FMNMX R6, R181, R6, !PT ;  /* 0x00000006b5067209 */ /* 0x000fc40007800000 */
[C---:B------:R-:W-:Y:S02]  /*17b50*/  ISETP.GT.U32.AND.EX P0, PT, R188.reuse, RZ, PT, P0 ;  /* 0x000000ffbc00720c */ /* 0x040fe40003f04100 */
[----:B------:R-:W-:Y:S01]  /*17b60*/  ISETP.GE.U32.AND.EX P4, PT, R188, RZ, PT, P4 ;  /* 0x000000ffbc00720c */ /* 0x000fe20003f86140 */
[-C--:B------:R-:W-:Y:S01]  /*17b70*/  FMUL R169, R174, R225.reuse ;  /* 0x000000e1aea97220 */ /* 0x080fe20000400000 */
[----:B------:R-:W-:Y:S02]  /*17b80*/  FMNMX R6, R180, R6, !PT ;  /* 0x00000006b4067209 */ /* 0x000fe40007800000 */
[-C--:B------:R-:W-:Y:S02]  /*17b90*/  ISETP.GT.U32.AND P6, PT, R186, R2.reuse, PT ;  /* 0x00000002ba00720c */ /* 0x080fe40003fc4070 */
[----:B------:R-:W-:Y:S02]  /*17ba0*/  FSEL R173, R173, -INF , !P0 ;  /* 0xff800000adad7808 */ /* 0x000fe40004000000 */
[----:B------:R-:W-:Y:S01]  /*17bb0*/  FSEL R172, R172, -INF , !P4 ;  /* 0xff800000acac7808 */ /* 0x000fe20006000000 */
[----:B------:R-:W-:Y:S01]  /*17bc0*/  FMUL R168, R175, R225 ;  /* 0x000000e1afa87220 */ /* 0x000fe20000400000 */
[----:B------:R-:W0:Y:S01]  /*17bd0*/  SHFL.BFLY PT, R11, R6, 0x2, 0x1f ;  /* 0x0c401f00060b7f89 */ /* 0x000e2200000e0000 */
[----:B------:R-:W-:-:S02]  /*17be0*/  ISETP.GT.U32.AND P5, PT, R9, R2, PT ;  /* 0x000000020900720c */ /* 0x000fc40003fa4070 */
[----:B------:R-:W-:Y:S02]  /*17bf0*/  ISETP.GT.U32.AND.EX P6, PT, R206, RZ, PT, P6 ;  /* 0x000000ffce00720c */ /* 0x000fe40003fc4160 */
[----:B------:R-:W-:Y:S02]  /*17c00*/  FSEL R169, R169, -INF , !P3 ;  /* 0xff800000a9a97808 */ /* 0x000fe40005800000 */
[----:B------:R-:W-:Y:S01]  /*17c10*/  FMNMX R7, R173, R172, !PT ;  /* 0x000000acad077209 */ /* 0x000fe20007800000 */
[----:B------:R-:W-:Y:S01]  /*17c20*/  FMUL R177, R178, R225 ;  /* 0x000000e1b2b17220 */ /* 0x000fe20000400000 */
[----:B------:R-:W-:Y:S02]  /*17c30*/  ISETP.GT.U32.AND P2, PT, R10, R2, PT ;  /* 0x000000020a00720c */ /* 0x000fe40003f44070 */
[----:B------:R-:W-:Y:S02]  /*17c40*/  ISETP.GT.U32.AND.EX P5, PT, R205, RZ, PT, P5 ;  /* 0x000000ffcd00720c */ /* 0x000fe40003fa4150 */
[----:B------:R-:W-:-:S02]  /*17c50*/  FSEL R168, R168, -INF , !P6 ;  /* 0xff800000a8a87808 */ /* 0x000fc40007000000 */
[----:B------:R-:W-:Y:S01]  /*17c60*/  FMNMX R7, R169, R7, !PT ;  /* 0x00000007a9077209 */ /* 0x000fe20007800000 */
[----:B------:R-:W-:Y:S01]  /*17c70*/  FMUL R176, R179, R225 ;  /* 0x000000e1b3b07220 */ /* 0x000fe20000400000 */
[-C--:B------:R-:W-:Y:S02]  /*17c80*/  ISETP.GT.U32.AND P1, PT, R21, R2.reuse, PT ;  /* 0x000000021500720c */ /* 0x080fe40003f24070 */
[----:B------:R-:W-:Y:S02]  /*17c90*/  ISETP.GT.U32.AND.EX P2, PT, R207, RZ, PT, P2 ;  /* 0x000000ffcf00720c */ /* 0x000fe40003f44120 */
[----:B------:R-:W-:Y:S02]  /*17ca0*/  FSEL R177, R177, -INF , !P5 ;  /* 0xff800000b1b17808 */ /* 0x000fe40006800000 */
[----:B------:R-:W-:Y:S01]  /*17cb0*/  FMNMX R7, R168, R7, !PT ;  /* 0x00000007a8077209 */ /* 0x000fe20007800000 */
[----:B------:R-:W-:Y:S01]  /*17cc0*/  FMUL R171, R182, R225 ;  /* 0x000000e1b6ab7220 */ /* 0x000fe20000400000 */
[----:B------:R-:W-:-:S02]  /*17cd0*/  ISETP.GT.U32.AND P0, PT, R5, R2, PT ;  /* 0x000000020500720c */ /* 0x000fc40003f04070 */
[----:B------:R-:W-:Y:S02]  /*17ce0*/  ISETP.GT.U32.AND.EX P1, PT, R208, RZ, PT, P1 ;  /* 0x000000ffd000720c */ /* 0x000fe40003f24110 */
[----:B------:R-:W-:Y:S02]  /*17cf0*/  FSEL R176, R176, -INF , !P2 ;  /* 0xff800000b0b07808 */ /* 0x000fe40005000000 */
[----:B------:R-:W-:Y:S01]  /*17d00*/  FMNMX R7, R177, R7, !PT ;  /* 0x00000007b1077209 */ /* 0x000fe20007800000 */
[----:B------:R-:W-:Y:S01]  /*17d10*/  FMUL R170, R183, R225 ;  /* 0x000000e1b7aa7220 */ /* 0x000fe20000400000 */
[----:B------:R-:W-:Y:S02]  /*17d20*/  ISETP.GT.U32.AND.EX P0, PT, R209, RZ, PT, P0 ;  /* 0x000000ffd100720c */ /* 0x000fe40003f04100 */
[----:B------:R-:W-:Y:S02]  /*17d30*/  FSEL R171, R171, -INF , !P1 ;  /* 0xff800000abab7808 */ /* 0x000fe40004800000 */
[----:B------:R-:W-:-:S02]  /*17d40*/  FMNMX R7, R176, R7, !PT ;  /* 0x00000007b0077209 */ /* 0x000fc40007800000 */
[----:B------:R-:W-:Y:S02]  /*17d50*/  FSEL R170, R170, -INF , !P0 ;  /* 0xff800000aaaa7808 */ /* 0x000fe40004000000 */
[----:B------:R-:W-:Y:S02]  /*17d60*/  FMNMX R7, R171, R7, !PT ;  /* 0x00000007ab077209 */ /* 0x000fe40007800000 */
[----:B0-----:R-:W-:Y:S02]  /*17d70*/  FMNMX R6, R6, R11, !PT ;  /* 0x0000000b06067209 */ /* 0x001fe40007800000 */
[----:B------:R-:W-:-:S03]  /*17d80*/  FMNMX R7, R170, R7, !PT ;  /* 0x00000007aa077209 */ /* 0x000fc60007800000 */
[----:B------:R-:W0:Y:S04]  /*17d90*/  SHFL.BFLY PT, R11, R6, 0x1, 0x1f ;  /* 0x0c201f00060b7f89 */ /* 0x000e2800000e0000 */
[----:B------:R-:W1:Y:S01]  /*17da0*/  SHFL.BFLY PT, R174, R7, 0x2, 0x1f ;  /* 0x0c401f0007ae7f89 */ /* 0x000e6200000e0000 */
[----:B0-----:R-:W-:Y:S02]  /*17db0*/  FMNMX R11, R6, R11, !PT ;  /* 0x0000000b060b7209 */ /* 0x001fe40007800000 */
[----:B-1----:R-:W-:-:S05]  /*17dc0*/  FMNMX R6, R7, R174, !PT ;  /* 0x000000ae07067209 */ /* 0x002fca0007800000 */
[----:B------:R-:W0:Y:S01]  /*17dd0*/  SHFL.BFLY PT, R7, R6, 0x1, 0x1f ;  /* 0x0c201f0006077f89 */ /* 0x000e2200000e0000 */
[----:B------:R-:W-:-:S03]  /*17de0*/  FMNMX R11, R11, R195, !PT ;  /* 0x000000c30b0b7209 */ /* 0x000fc60007800000 */
        /* <DEDUP_REMOVED lines=35> */
[----:B------:R0:W-:Y:S04]  /*18020*/  STS.U16 [R3+0x46a00], R201 ;  /* 0x046a00c903007388 */ /* 0x0001e80000000400 */
[----:B------:R-:W-:Y:S04]  /*18030*/  STS.U16 [R3+0x46c00], R197 ;  /* 0x046c00c503007388 */ /* 0x000fe80000000400 */
[----:B------:R-:W-:Y:S04]  /*18040*/  STS.U16 [R3+0x46e00], R198 ;  /* 0x046e00c603007388 */ /* 0x000fe80000000400 */
[----:B------:R0:W-:Y:S04]  /*18050*/  STS.U16 [R3+0x47000], R200 ;  /* 0x047000c803007388 */ /* 0x0001e80000000400 */
[----:B------:R-:W-:Y:S04]  /*18060*/  STS.U16 [R3+0x47200], R211 ;  /* 0x047200d303007388 */ /* 0x000fe80000000400 */
[----:B------:R-:W-:Y:S04]  /*18070*/  STS.U16 [R3+0x47400], R216 ;  /* 0x047400d803007388 */ /* 0x000fe80000000400 */
[----:B------:R-:W-:Y:S04]  /*18080*/  STS.U16 [R3+0x47600], R217 ;  /* 0x047600d903007388 */ /* 0x000fe80000000400 */
[----:B----4-:R-:W-:Y:S04]  /*18090*/  STS.U16 [R3+0x47800], R220 ;  /* 0x047800dc03007388 */ /* 0x010fe80000000400 */
[----:B---3--:R-:W-:Y:S04]  /*180a0*/  STS.U16 [R3+0x47a00], R222 ;  /* 0x047a00de03007388 */ /* 0x008fe80000000400 */
[----:B------:R-:W-:Y:S04]  /*180b0*/  STS.U16 [R3+0x47c00], R224 ;  /* 0x047c00e003007388 */ /* 0x000fe80000000400 */
[----:B------:R-:W-:Y:S01]  /*180c0*/  STS.U16 [R3+0x47e00], R219 ;  /* 0x047e00db03007388 */ /* 0x000fe20000000400 */
[----:B------:R3:W-:Y:S06]  /*180d0*/  MEMBAR.ALL.CTA ;  /* 0x0000000000007992 */ /* 0x0007ec0000008000 */
[----:B---3--:R-:W3:Y:S01]  /*180e0*/  FENCE.VIEW.ASYNC.S ;  /* 0x00000000000073c6 */ /* 0x008ee20000000000 */
[----:B-1----:R-:W-:Y:S01]  /*180f0*/  FADD R202, R12, -R11 ;  /* 0x8000000b0cca7221 */ /* 0x002fe20000000000 */
[----:B0-----:R-:W-:Y:S01]  /*18100*/  FMNMX R12, R6, R7, !PT ;  /* 0x00000007060c7209 */ /* 0x001fe20007800000 */
[----:B------:R-:W-:-:S03]  /*18110*/  FADD R6, -R11, R195 ;  /* 0x000000c30b067221 */ /* 0x000fc60000000100 */
[----:B------:R-:W-:Y:S01]  /*18120*/  FMNMX R12, R12, R210, !PT ;  /* 0x000000d20c0c7209 */ /* 0x000fe20007800000 */
[----:B------:R-:W-:Y:S01]  /*18130*/  FMUL R6, R6, 1.4426950216293334961 ;  /* 0x3fb8aa3b06067820 */ /* 0x000fe20000400000 */
[----:B------:R-:W-:-:S03]  /*18140*/  FADD R201, R192, -R11 ;  /* 0x8000000bc0c97221 */ /* 0x000fc60000000000 */
[----:B------:R0:W2:Y:S01]  /*18150*/  MUFU.EX2 R7, R6 ;  /* 0x0000000600077308 */ /* 0x0000a20000000800 */
[--C-:B------:R-:W-:Y:S01]  /*18160*/  FADD R200, R190, -R11.reuse ;  /* 0x8000000bbec87221 */ /* 0x100fe20000000000 */
[----:B------:R-:W-:Y:S01]  /*18170*/  FADD R199, R189, -R11 ;  /* 0x8000000bbdc77221 */ /* 0x000fe20000000000 */
[--C-:B------:R-:W-:Y:S01]  /*18180*/  FADD R198, R173, -R12.reuse ;  /* 0x8000000cadc67221 */ /* 0x100fe20000000000 */
[--C-:B------:R-:W-:Y:S01]  /*18190*/  FADD R197, R172, -R12.reuse ;  /* 0x8000000cacc57221 */ /* 0x100fe20000000000 */
[--C-:B------:R-:W-:Y:S01]  /*181a0*/  FADD R196, R169, -R12.reuse ;  /* 0x8000000ca9c47221 */ /* 0x100fe20000000000 */
[----:B------:R-:W-:Y:S01]  /*181b0*/  FADD R195, R168, -R12 ;  /* 0x8000000ca8c37221 */ /* 0x000fe20000000000 */
[----:B0-----:R-:W-:Y:S01]  /*181c0*/  FADD R6, -R12, R210 ;  /* 0x000000d20c067221 */ /* 0x001fe20000000100 */
[----:B------:R-:W-:Y:S01]  /*181d0*/  FMUL R202, R202, 1.4426950216293334961 ;  /* 0x3fb8aa3bcaca7820 */ /* 0x000fe20000400000 */
[----:B------:R-:W-:Y:S02]  /*181e0*/  FMUL R201, R201, 1.4426950216293334961 ;  /* 0x3fb8aa3bc9c97820 */ /* 0x000fe40000400000 */
[----:B------:R-:W-:Y:S01]  /*181f0*/  FMUL R6, R6, 1.4426950216293334961 ;  /* 0x3fb8aa3b06067820 */ /* 0x000fe20000400000 */
[----:B------:R-:W-:Y:S01]  /*18200*/  FMUL R200, R200, 1.4426950216293334961 ;  /* 0x3fb8aa3bc8c87820 */ /* 0x000fe20000400000 */
[----:B------:R-:W-:Y:S01]  /*18210*/  FMUL R199, R199, 1.4426950216293334961 ;  /* 0x3fb8aa3bc7c77820 */ /* 0x000fe20000400000 */
[----:B------:R-:W-:Y:S01]  /*18220*/  FMUL R198, R198, 1.4426950216293334961 ;  /* 0x3fb8aa3bc6c67820 */ /* 0x000fe20000400000 */
[----:B------:R-:W-:Y:S01]  /*18230*/  FMUL R197, R197, 1.4426950216293334961 ;  /* 0x3fb8aa3bc5c57820 */ /* 0x000fe20000400000 */
[----:B------:R-:W-:Y:S01]  /*18240*/  FMUL R196, R196, 1.4426950216293334961 ;  /* 0x3fb8aa3bc4c47820 */ /* 0x000fe20000400000 */
[----:B------:R-:W-:Y:S01]  /*18250*/  FMUL R195, R195, 1.4426950216293334961 ;  /* 0x3fb8aa3bc3c37820 */ /* 0x000fe20000400000 */
[----:B------:R-:W0:Y:S08]  /*18260*/  MUFU.EX2 R6, R6 ;  /* 0x0000000600067308 */ /* 0x000e300000000800 */
[----:B------:R-:W-:Y:S08]  /*18270*/  MUFU.EX2 R202, R202 ;  /* 0x000000ca00ca7308 */ /* 0x000ff00000000800 */
[----:B------:R-:W1:Y:S08]  /*18280*/  MUFU.EX2 R201, R201 ;  /* 0x000000c900c97308 */ /* 0x000e700000000800 */
[----:B------:R-:W-:Y:S08]  /*18290*/  MUFU.EX2 R200, R200 ;  /* 0x000000c800c87308 */ /* 0x000ff00000000800 */
[----:B------:R-:W4:Y:S08]  /*182a0*/  MUFU.EX2 R199, R199 ;  /* 0x000000c700c77308 */ /* 0x000f300000000800 */
[----:B------:R-:W-:Y:S08]  /*182b0*/  MUFU.EX2 R198, R198 ;  /* 0x000000c600c67308 */ /* 0x000ff00000000800 */
[----:B------:R-:W3:Y:S08]  /*182c0*/  MUFU.EX2 R197, R197 ;  /* 0x000000c500c57308 */ /* 0x000ef00000000800 */
[----:B------:R-:W-:Y:S08]  /*182d0*/  MUFU.EX2 R196, R196 ;  /* 0x000000c400c47308 */ /* 0x000ff00000000800 */
[----:B------:R-:W3:Y:S01]  /*182e0*/  MUFU.EX2 R195, R195 ;  /* 0x000000c300c37308 */ /* 0x000ee20000000800 */
[-C--:B--2---:R-:W-:Y:S01]  /*182f0*/  FMUL R36, R36, R7.reuse ;  /* 0x0000000724247220 */ /* 0x084fe20000400000 */
[-C--:B------:R-:W-:Y:S01]  /*18300*/  FMUL R37, R37, R7.reuse ;  /* 0x0000000725257220 */ /* 0x080fe20000400000 */
        /* <DEDUP_REMOVED lines=61> */
[----:B------:R-:W-:Y:S01]  /*186e0*/  FMUL R161, R161, R7 ;  /* 0x00000007a1a17220 */ /* 0x000fe20000400000 */
[-C--:B0-----:R-:W-:Y:S01]  /*186f0*/  FMUL R38, R38, R6.reuse ;  /* 0x0000000626267220 */ /* 0x081fe20000400000 */
        /* <DEDUP_REMOVED lines=63> */
[----:B-1----:R-:W-:-:S02]  /*18af0*/  F2FP.F16.F32.PACK_AB R172, R201, R202 ;  /* 0x000000cac9ac723e */ /* 0x002fc400000000ff */
[----:B----4-:R-:W-:Y:S02]  /*18b00*/  F2FP.F16.F32.PACK_AB R174, R199, R200 ;  /* 0x000000c8c7ae723e */ /* 0x010fe400000000ff */
[----:B---3--:R-:W-:Y:S02]  /*18b10*/  F2FP.F16.F32.PACK_AB R173, R197, R198 ;  /* 0x000000c6c5ad723e */ /* 0x008fe400000000ff */
[----:B------:R-:W-:Y:S01]  /*18b20*/  F2FP.F16.F32.PACK_AB R175, R195, R196 ;  /* 0x000000c4c3af723e */ /* 0x000fe200000000ff */
[----:B------:R-:W-:Y:S06]  /*18b30*/  BAR.SYNC.DEFER_BLOCKING 0x0 ;  /* 0x0000000000007b1d */ /* 0x000fec0000010000 */
[----:B------:R-:W-:-:S06]  /*18b40*/  WARPGROUP.ARRIVE ;  /* 0x00000000000079c5 */ /* 0x000fcc0000000000 */
[----:B------:R-:W-:Y:S01]  /*18b50*/  HGMMA.64x256x16.F32 R36, R172, gdesc[UR56], R36, gsb0 ;  /* 0x03e00038ac247df0 */ /* 0x000fe20008000824 */
[----:B------:R-:W-:Y:S04]  /*18b60*/  STL [R1+0x1468], R5 ;  /* 0x0014680501007387 */ /* 0x000fe80000100800 */
[----:B------:R-:W-:Y:S04]  /*18b70*/  STL [R1+0x146c], R206 ;  /* 0x00146cce01007387 */ /* 0x000fe80000100800 */
[----:B------:R-:W-:Y:S04]  /*18b80*/  STL [R1+0x1470], R205 ;  /* 0x001470cd01007387 */ /* 0x000fe80000100800 */
[----:B------:R-:W-:Y:S04]  /*18b90*/  STL [R1+0x1474], R207 ;  /* 0x001474cf01007387 */ /* 0x000fe80000100800 */
[----:B------:R-:W-:Y:S04]  /*18ba0*/  STL [R1+0x1478], R208 ;  /* 0x001478d001007387 */ /* 0x000fe80000100800 */
[----:B------:R-:W-:Y:S04]  /*18bb0*/  STL [R1+0x147c], R209 ;  /* 0x00147cd101007387 */ /* 0x000fe80000100800 */
[----:B------:R-:W-:Y:S04]  /*18bc0*/  STL [R1+0x1480], R171 ;  /* 0x001480ab01007387 */ /* 0x000fe80000100800 */
[----:B------:R0:W-:Y:S04]  /*18bd0*/  STL [R1+0x11f0], R3 ;  /* 0x0011f00301007387 */ /* 0x0001e80000100800 */
[----:B------:R-:W-:Y:S04]  /*18be0*/  STL [R1+0x11f8], R202 ;  /* 0x0011f8ca01007387 */ /* 0x000fe80000100800 */
[----:B------:R-:W-:Y:S04]  /*18bf0*/  STL [R1+0x11f4], R201 ;  /* 0x0011f4c901007387 */ /* 0x000fe80000100800 */
[----:B------:R-:W-:Y:S04]  /*18c00*/  STL [R1+0x1200], R200 ;  /* 0x001200c801007387 */ /* 0x000fe80000100800 */
[----:B------:R1:W-:Y:S04]  /*18c10*/  STL [R1+0x11fc], R199 ;  /* 0x0011fcc701007387 */ /* 0x0003e80000100800 */
[----:B------:R2:W-:Y:S04]  /*18c20*/  STL [R1+0x1208], R198 ;  /* 0x001208c601007387 */ /* 0x0005e80000100800 */
[----:B------:R3:W-:Y:S04]  /*18c30*/  STL [R1+0x1204], R197 ;  /* 0x001204c501007387 */ /* 0x0007e80000100800 */
[----:B------:R4:W-:Y:S04]  /*18c40*/  STL [R1+0x1210], R196 ;  /* 0x001210c401007387 */ /* 0x0009e80000100800 */
[----:B------:R4:W-:Y:S01]  /*18c50*/  STL [R1+0x120c], R195 ;  /* 0x00120cc301007387 */ /* 0x0009e20000100800 */
[----:B------:R-:W-:-:S03]  /*18c60*/  WARPGROUP.DEPBAR.LE gsb0, 0x0 ;  /* 0x00008000000079c5 */ /* 0x000fc60000010000 */
[----:B------:R4:W-:Y:S04]  /*18c70*/  STL.64 [R1+0x430], R48 ;  /* 0x0004303001007387 */ /* 0x0009e80000100a00 */
[----:B------:R4:W-:Y:S04]  /*18c80*/  STL.64 [R1+0x438], R50 ;  /* 0x0004383201007387 */ /* 0x0009e80000100a00 */
[----:B------:R4:W-:Y:S04]  /*18c90*/  STL.64 [R1+0x440], R52 ;  /* 0x0004403401007387 */ /* 0x0009e80000100a00 */
[----:B------:R4:W-:Y:S04]  /*18ca0*/  STL.64 [R1+0x448], R54 ;  /* 0x0004483601007387 */ /* 0x0009e80000100a00 */
[----:B------:R4:W-:Y:S04]  /*18cb0*/  STL.64 [R1+0x450], R56 ;  /* 0x0004503801007387 */ /* 0x0009e80000100a00 */
[----:B------:R4:W-:Y:S04]  /*18cc0*/  STL.64 [R1+0x458], R58 ;  /* 0x0004583a01007387 */ /* 0x0009e80000100a00 */
[----:B------:R4:W-:Y:S04]  /*18cd0*/  STL.64 [R1+0x460], R60 ;  /* 0x0004603c01007387 */ /* 0x0009e80000100a00 */
[----:B------:R4:W-:Y:S01]  /*18ce0*/  STL.64 [R1+0x468], R62 ;  /* 0x0004683e01007387 */ /* 0x0009e20000100a00 */
[----:B------:R-:W-:-:S03]  /*18cf0*/  MOV R24, R36 ;  /* 0x0000002400187202 */ /* 0x000fc60000000f00 */
[----:B------:R4:W-:Y:S01]  /*18d00*/  STL.64 [R1+0x470], R64 ;  /* 0x0004704001007387 */ /* 0x0009e20000100a00 */
[----:B------:R-:W-:-:S03]  /*18d10*/  MOV R25, R37 ;  /* 0x0000002500197202 */ /* 0x000fc60000000f00 */
[----:B------:R4:W-:Y:S04]  /*18d20*/  STL [R1+0x478], R66 ;  /* 0x0004784201007387 */ /* 0x0009e80000100800 */
[----:B------:R4:W-:Y:S04]  /*18d30*/  STL [R1+0x4bc], R83 ;  /* 0x0004bc5301007387 */ /* 0x0009e80000100800 */
[----:B------:R4:W-:Y:S04]  /*18d40*/  STL.64 [R1+0x4c0], R84 ;  /* 0x0004c05401007387 */ /* 0x0009e80000100a00 */
[----:B------:R-:W4:Y:S01]  /*18d50*/  LDL.LU.64 R36, [R1+0x1488] ;  /* 0x0014880001247983 */ /* 0x000f220000300a00 */
[----:B------:R-:W-:Y:S01]  /*18d60*/  UMOV UR6, UR58 ;  /* 0x0000003a00067c82 */ /* 0x000fe20008000000 */
[----:B------:R-:W-:Y:S01]  /*18d70*/  UMOV UR7, UR59 ;  /* 0x0000003b00077c82 */ /* 0x000fe20008000000 */
[----:B------:R-:W-:Y:S01]  /*18d80*/  MOV R26, R38 ;  /* 0x00000026001a7202 */ /* 0x000fe20000000f00 */
[----:B0-----:R-:W4:Y:S01]  /*18d90*/  LDL.64 R2, [R1+0xa08] ;  /* 0x000a080001027983 */ /* 0x001f220000100a00 */
[----:B------:R-:W-:-:S02]  /*18da0*/  MOV R27, R39 ;  /* 0x00000027001b7202 */ /* 0x000fc40000000f00 */
[----:B------:R-:W-:Y:S02]  /*18db0*/  MOV R28, R40 ;  /* 0x00000028001c7202 */ /* 0x000fe40000000f00 */
[----:B------:R-:W-:Y:S02]  /*18dc0*/  MOV R29, R41 ;  /* 0x00000029001d7202 */ /* 0x000fe40000000f00 */
[----:B------:R-:W-:Y:S02]  /*18dd0*/  MOV R30, R42 ;  /* 0x0000002a001e7202 */ /* 0x000fe40000000f00 */
[----:B------:R-:W-:Y:S02]  /*18de0*/  MOV R31, R43 ;  /* 0x0000002b001f7202 */ /* 0x000fe40000000f00 */
[----:B------:R-:W-:Y:S02]  /*18df0*/  MOV R32, R44 ;  /* 0x0000002c00207202 */ /* 0x000fe40000000f00 */
[----:B------:R-:W-:-:S02]  /*18e00*/  MOV R33, R45 ;  /* 0x0000002d00217202 */ /* 0x000fc40000000f00 */
[----:B------:R-:W-:Y:S02]  /*18e10*/  MOV R34, R46 ;  /* 0x0000002e00227202 */ /* 0x000fe40000000f00 */
[----:B------:R-:W-:Y:S02]  /*18e20*/  MOV R35, R47 ;  /* 0x0000002f00237202 */ /* 0x000fe40000000f00 */
[----:B------:R-:W-:Y:S02]  /*18e30*/  MOV R209, R67 ;  /* 0x0000004300d17202 */ /* 0x000fe40000000f00 */
[----:B------:R-:W-:Y:S02]  /*18e40*/  MOV R208, R68 ;  /* 0x0000004400d07202 */ /* 0x000fe40000000f00 */
[----:B------:R-:W-:Y:S01]  /*18e50*/  MOV R207, R69 ;  /* 0x0000004500cf7202 */ /* 0x000fe20000000f00 */
[----:B------:R-:W-:Y:S01]  /*18e60*/  IMAD.MOV.U32 R5, RZ, RZ, R72 ;  /* 0x000000ffff057224 */ /* 0x000fe200078e0048 */
        /* <DEDUP_REMOVED lines=33> */
[----:B------:R-:W-:Y:S01]  /*19080*/  MOV R237, R107 ;  /* 0x0000006b00ed7202 */ /* 0x000fe20000000f00 */
[----:B------:R-:W-:Y:S01]  /*19090*/  IMAD.MOV.U32 R234, RZ, RZ, R110 ;  /* 0x000000ffffea7224 */ /* 0x000fe200078e006e */
        /* <DEDUP_REMOVED lines=26> */
[----:B------:R-:W-:Y:S01]  /*19240*/  MOV R203, R135 ;  /* 0x0000008700cb7202 */ /* 0x000fe20000000f00 */
[----:B-1----:R-:W-:Y:S01]  /*19250*/  IMAD.MOV.U32 R199, RZ, RZ, R139 ;  /* 0x000000ffffc77224 */ /* 0x002fe200078e008b */
[----:B------:R-:W-:Y:S01]  /*19260*/  MOV R202, R136 ;  /* 0x0000008800ca7202 */ /* 0x000fe20000000f00 */
[----:B------:R-:W-:Y:S01]  /*19270*/  FADD R168, R194, -R11 ;  /* 0x8000000bc2a87221 */ /* 0x000fe20000000000 */
[----:B------:R-:W-:-:S02]  /*19280*/  MOV R201, R137 ;  /* 0x0000008900c97202 */ /* 0x000fc40000000f00 */
[----:B------:R-:W-:Y:S02]  /*19290*/  MOV R200, R138 ;  /* 0x0000008a00c87202 */ /* 0x000fe40000000f00 */
[----:B--2---:R-:W-:Y:S02]  /*192a0*/  MOV R198, R140 ;  /* 0x0000008c00c67202 */ /* 0x004fe40000000f00 */
[----:B---3--:R-:W-:Y:S02]  /*192b0*/  MOV R197, R141 ;  /* 0x0000008d00c57202 */ /* 0x008fe40000000f00 */
[----:B----4-:R-:W-:Y:S02]  /*192c0*/  MOV R196, R142 ;  /* 0x0000008e00c47202 */ /* 0x010fe40000000f00 */
[----:B------:R-:W-:Y:S01]  /*192d0*/  MOV R195, R143 ;  /* 0x0000008f00c37202 */ /* 0x000fe20000000f00 */
[----:B------:R-:W-:Y:S01]  /*192e0*/  FMUL R168, R168, 1.4426950216293334961 ;  /* 0x3fb8aa3ba8a87820 */ /* 0x000fe20000400000 */
        /* <DEDUP_REMOVED lines=8> */
[----:B------:R-:W-:Y:S01]  /*19370*/  MOV R194, R192 ;  /* 0x000000c000c27202 */ /* 0x000fe20000000f00 */
[----:B------:R-:W-:Y:S01]  /*19380*/  FADD R192, R193, -R11 ;  /* 0x8000000bc1c07221 */ /* 0x000fe20000000000 */
[----:B------:R-:W-:Y:S01]  /*19390*/  MOV R23, R152 ;  /* 0x0000009800177202 */ /* 0x000fe20000000f00 */
[----:B------:R0:W-:Y:S01]  /*193a0*/  MUFU.EX2 R193, R168 ;  /* 0x000000a800c17308 */ /* 0x0001e20000000800 */
[----:B------:R-:W-:Y:S02]  /*193b0*/  MOV R22, R153 ;  /* 0x0000009900167202 */ /* 0x000fe40000000f00 */
[----:B------:R-:W-:Y:S02]  /*193c0*/  MOV R20, R154 ;  /* 0x0000009a00147202 */ /* 0x000fe40000000f00 */
[----:B------:R-:W-:-:S02]  /*193d0*/  MOV R19, R155 ;  /* 0x0000009b00137202 */ /* 0x000fc40000000f00 */
[----:B------:R-:W-:Y:S02]  /*193e0*/  MOV R18, R156 ;  /* 0x0000009c00127202 */ /* 0x000fe40000000f00 */
[----:B------:R-:W-:Y:S02]  /*193f0*/  MOV R17, R157 ;  /* 0x0000009d00117202 */ /* 0x000fe40000000f00 */
[----:B0-----:R-:W-:Y:S01]  /*19400*/  MOV R168, R190 ;  /* 0x000000be00a87202 */ /* 0x001fe20000000f00 */
[----:B------:R-:W-:Y:S01]  /*19410*/  FADD R190, R181, -R11 ;  /* 0x8000000bb5be7221 */ /* 0x000fe20000000000 */
[----:B------:R-:W-:Y:S02]  /*19420*/  MOV R16, R158 ;  /* 0x0000009e00107202 */ /* 0x000fe40000000f00 */
[----:B------:R-:W-:Y:S02]  /*19430*/  MOV R15, R159 ;  /* 0x0000009f000f7202 */ /* 0x000fe40000000f00 */
[----:B------:R-:W-:-:S02]  /*19440*/  MOV R14, R160 ;  /* 0x000000a0000e7202 */ /* 0x000fc40000000f00 */
[----:B------:R-:W-:Y:S02]  /*19450*/  MOV R13, R161 ;  /* 0x000000a1000d7202 */ /* 0x000fe40000000f00 */
[----:B------:R-:W-:Y:S01]  /*19460*/  MOV R181, R189 ;  /* 0x000000bd00b57202 */ /* 0x000fe20000000f00 */
[----:B------:R-:W-:Y:S01]  /*19470*/  FADD R189, R180, -R11 ;  /* 0x8000000bb4bd7221 */ /* 0x000fe20000000000 */
[----:B------:R-:W-:Y:S02]  /*19480*/  MOV R8, R162 ;  /* 0x000000a200087202 */ /* 0x000fe40000000f00 */
[----:B------:R-:W-:Y:S02]  /*19490*/  MOV R0, R163 ;  /* 0x000000a300007202 */ /* 0x000fe40000000f00 */
[----:B------:R-:W-:Y:S02]  /*194a0*/  MOV R180, R171 ;  /* 0x000000ab00b47202 */ /* 0x000fe40000000f00 */
[----:B------:R-:W-:-:S02]  /*194b0*/  R2UR UR58, R36 ;  /* 0x00000000243a72ca */ /* 0x000fc400000e0000 */
[----:B------:R-:W-:Y:S02]  /*194c0*/  R2UR UR59, R37 ;  /* 0x00000000253b72ca */ /* 0x000fe400000e0000 */
[----:B------:R-:W2:Y:S04]  /*194d0*/  LDL.LU.64 R36, [R1+0x200] ;  /* 0x0002000001247983 */ /* 0x000ea80000300a00 */
[----:B------:R-:W3:Y:S04]  /*194e0*/  LDL.LU.64 R38, [R1+0x208] ;  /* 0x0002080001267983 */ /* 0x000ee80000300a00 */
[----:B------:R-:W4:Y:S04]  /*194f0*/  LDL.LU.64 R40, [R1+0x210] ;  /* 0x0002100001287983 */ /* 0x000f280000300a00 */
[----:B------:R-:W3:Y:S04]  /*19500*/  LDL.LU.64 R42, [R1+0x218] ;  /* 0x00021800012a7983 */ /* 0x000ee80000300a00 */
        /* <DEDUP_REMOVED lines=60> */
[----:B------:R-:W3:Y:S04]  /*198d0*/  LDL.LU R171, [R1+0x1480] ;  /* 0x0014800001ab7983 */ /* 0x000ee80000300800 */
[----:B------:R0:W-:Y:S02]  /*198e0*/  STL [R1+0x1214], R11 ;  /* 0x0012140b01007387 */ /* 0x0001e40000100800 */
[----:B0-----:R-:W-:-:S02]  /*198f0*/  IMAD.MOV.U32 R11, RZ, RZ, R183 ;  /* 0x000000ffff0b7224 */ /* 0x001fc400078e00b7 */
[--C-:B------:R-:W-:Y:S01]  /*19900*/  FADD R183, R177, -R12.reuse ;  /* 0x8000000cb1b77221 */ /* 0x100fe20000000000 */
[----:B------:R-:W-:Y:S01]  /*19910*/  MOV R177, R182 ;  /* 0x000000b600b17202 */ /* 0x000fe20000000f00 */
[--C-:B------:R-:W-:Y:S01]  /*19920*/  FADD R182, R176, -R12.reuse ;  /* 0x8000000cb0b67221 */ /* 0x100fe20000000000 */
[----:B------:R-:W-:Y:S01]  /*19930*/  MOV R176, R180 ;  /* 0x000000b400b07202 */ /* 0x000fe20000000f00 */
[-C--:B--2---:R-:W-:Y:S01]  /*19940*/  FMUL R36, R36, R7.reuse ;  /* 0x0000000724247220 */ /* 0x084fe20000400000 */
[-C--:B------:R-:W-:Y:S01]  /*19950*/  FMUL R37, R37, R7.reuse ;  /* 0x0000000725257220 */ /* 0x080fe20000400000 */
[-C--:B----4-:R-:W-:Y:S01]  /*19960*/  FMUL R40, R40, R7.reuse ;  /* 0x0000000728287220 */ /* 0x090fe20000400000 */
[-C--:B------:R-:W-:Y:S01]  /*19970*/  FMUL R41, R41, R7.reuse ;  /* 0x0000000729297220 */ /* 0x080fe20000400000 */
[-C--:B---3--:R-:W-:Y:S01]  /*19980*/  FMUL R44, R44, R7.reuse ;  /* 0x000000072c2c7220 */ /* 0x088fe20000400000 */
        /* <DEDUP_REMOVED lines=59> */
[--C-:B------:R-:W-:Y:S01]  /*19d40*/  FADD R180, R171, -R12.reuse ;  /* 0x8000000cabb47221 */ /* 0x100fe20000000000 */
[----:B------:R-:W-:Y:S01]  /*19d50*/  MOV R171, R181 ;  /* 0x000000b500ab7202 */ /* 0x000fe20000000f00 */
[----:B------:R-:W-:-:S02]  /*19d60*/  FADD R181, R170, -R12 ;  /* 0x8000000caab57221 */ /* 0x000fc40000000000 */
[----:B------:R-:W2:Y:S04]  /*19d70*/  LDL.LU R170, [R1+0x4c4] ;  /* 0x0004c40001aa7983 */ /* 0x000ea80000300800 */
[----:B------:R0:W-:Y:S04]  /*19d80*/  STL [R1+0x1218], R12 ;  /* 0x0012180c01007387 */ /* 0x0001e80000100800 */
[----:B0-----:R-:W3:Y:S04]  /*19d90*/  LDL.LU R12, [R1+0x4c0] ;  /* 0x0004c000010c7983 */ /* 0x001ee80000300800 */
[----:B------:R0:W-:Y:S04]  /*19da0*/  STL [R1+0x121c], R7 ;  /* 0x00121c0701007387 */ /* 0x0001e80000100800 */
[----:B0-----:R-:W4:Y:S04]  /*19db0*/  LDL.LU R7, [R1+0x4bc] ;  /* 0x0004bc0001077983 */ /* 0x001f280000300800 */
        /* <DEDUP_REMOVED lines=11> */
[----:B------:R-:W-:Y:S01]  /*19e70*/  STL.64 [R1+0x13e0], R128 ;  /* 0x0013e08001007387 */ /* 0x000fe20000100a00 */
[----:B------:R-:W-:-:S03]  /*19e80*/  FMUL R110, R110, R6 ;  /* 0x000000066e6e7220 */ /* 0x000fc60000400000 */
[----:B------:R-:W-:Y:S04]  /*19e90*/  STL.64 [R1+0x13d8], R126 ;  /* 0x0013d87e01007387 */ /* 0x000fe80000100a00 */
[----:B------:R-:W-:Y:S01]  /*19ea0*/  STL.64 [R1+0x13d0], R124 ;  /* 0x0013d07c01007387 */ /* 0x000fe20000100a00 */
[----:B------:R-:W-:-:S03]  /*19eb0*/  FMUL R106, R106, R6 ;  /* 0x000000066a6a7220 */ /* 0x000fc60000400000 */
        /* <DEDUP_REMOVED lines=79> */
[----:B0-----:R-:W2:Y:S04]  /*1a3b0*/  LDL.LU R36, [R1+0x430] ;  /* 0x0004300001247983 */ /* 0x001ea80000300800 */
[----:B------:R-:W2:Y:S04]  /*1a3c0*/  LDL.LU R37, [R1+0x434] ;  /* 0x0004340001257983 */ /* 0x000ea80000300800 */
        /* <DEDUP_REMOVED lines=16> */
[----:B------:R-:W2:Y:S01]  /*1a4d0*/  LDL.LU R54, [R1+0x478] ;  /* 0x0004780001367983 */ /* 0x000ea20000300800 */
        /* <DEDUP_REMOVED lines=11> */
[----:B------:R-:W-:Y:S08]  /*1a590*/  MUFU.EX2 R182, R182 ;  /* 0x000000b600b67308 */ /* 0x000ff00000000800 */
[----:B------:R-:W-:Y:S08]  /*1a5a0*/  MUFU.EX2 R180, R180 ;  /* 0x000000b400b47308 */ /* 0x000ff00000000800 */
[----:B------:R-:W1:Y:S01]  /*1a5b0*/  MUFU.EX2 R181, R181 ;  /* 0x000000b500b57308 */ /* 0x000e620000000800 */
[----:B------:R-:W-:Y:S01]  /*1a5c0*/  MOV R55, R209 ;  /* 0x000000d100377202 */ /* 0x000fe20000000f00 */
[----:B------:R-:W-:Y:S01]  /*1a5d0*/  IMAD.MOV.U32 R80, RZ, RZ, R252 ;  /* 0x000000ffff507224 */ /* 0x000fe200078e00fc */
[----:B------:R-:W-:Y:S01]  /*1a5e0*/  MOV R56, R208 ;  /* 0x000000d000387202 */ /* 0x000fe20000000f00 */
[----:B------:R-:W-:Y:S01]  /*1a5f0*/  IMAD.MOV.U32 R109, RZ, RZ, R223 ;  /* 0x000000ffff6d7224 */ /* 0x000fe200078e00df */
[----:B------:R-:W-:Y:S01]  /*1a600*/  MOV R57, R207 ;  /* 0x000000cf00397202 */ /* 0x000fe20000000f00 */
[----:B------:R-:W-:Y:S01]  /*1a610*/  IMAD.MOV.U32 R138, RZ, RZ, R167 ;  /* 0x000000ffff8a7224 */ /* 0x000fe200078e00a7 */
[----:B------:R-:W-:Y:S01]  /*1a620*/  MOV R58, R205 ;  /* 0x000000cd003a7202 */ /* 0x000fe20000000f00 */
[----:B------:R-:W2:Y:S01]  /*1a630*/  LDL.LU R209, [R1+0x147c] ;  /* 0x00147c0001d17983 */ /* 0x000ea20000300800 */
[----:B------:R-:W-:-:S02]  /*1a640*/  MOV R59, R206 ;  /* 0x000000ce003b7202 */ /* 0x000fc40000000f00 */
[----:B------:R-:W-:Y:S01]  /*1a650*/  MOV R60, R5 ;  /* 0x00000005003c7202 */ /* 0x000fe20000000f00 */
[----:B------:R-:W2:Y:S01]  /*1a660*/  LDL.LU R208, [R1+0x1478] ;  /* 0x0014780001d07983 */ /* 0x000ea20000300800 */
[----:B------:R-:W-:Y:S02]  /*1a670*/  MOV R61, R21 ;  /* 0x00000015003d7202 */ /* 0x000fe40000000f00 */
[----:B------:R-:W-:Y:S01]  /*1a680*/  MOV R62, R10 ;  /* 0x0000000a003e7202 */ /* 0x000fe20000000f00 */
[----:B------:R-:W2:Y:S01]  /*1a690*/  LDL.LU R207, [R1+0x1474] ;  /* 0x0014740001cf7983 */ /* 0x000ea20000300800 */
[----:B------:R-:W-:Y:S02]  /*1a6a0*/  MOV R63, R9 ;  /* 0x00000009003f7202 */ /* 0x000fe40000000f00 */
        /* <DEDUP_REMOVED lines=11> */
[----:B----4-:R-:W-:-:S02]  /*1a760*/  MOV R71, R7 ;  /* 0x0000000700477202 */ /* 0x010fc40000000f00 */
[----:B---3--:R-:W-:Y:S01]  /*1a770*/  MOV R72, R12 ;  /* 0x0000000c00487202 */ /* 0x008fe20000000f00 */
[----:B------:R-:W3:Y:S01]  /*1a780*/  LDL.LU R10, [R1+0x1460] ;  /* 0x00146000010a7983 */ /* 0x000ee20000300800 */
[----:B--2---:R-:W-:Y:S02]  /*1a790*/  MOV R73, R170 ;  /* 0x000000aa00497202 */ /* 0x004fe40000000f00 */
[----:B------:R-:W-:Y:S01]  /*1a7a0*/  MOV R74, R171 ;  /* 0x000000ab004a7202 */ /* 0x000fe20000000f00 */
[----:B------:R-:W2:Y:S01]  /*1a7b0*/  LDL.LU R9, [R1+0x145c] ;  /* 0x00145c0001097983 */ /* 0x000ea20000300800 */
[----:B------:R-:W-:Y:S02]  /*1a7c0*/  MOV R75, R176 ;  /* 0x000000b0004b7202 */ /* 0x000fe40000000f00 */
[----:B------:R-:W-:Y:S01]  /*1a7d0*/  MOV R76, R177 ;  /* 0x000000b1004c7202 */ /* 0x000fe20000000f00 */
[----:B------:R-:W4:Y:S01]  /*1a7e0*/  LDL.LU R188, [R1+0x1458] ;  /* 0x0014580001bc7983 */ /* 0x000f220000300800 */
[----:B------:R-:W-:-:S02]  /*1a7f0*/  MOV R77, R11 ;  /* 0x0000000b004d7202 */ /* 0x000fc40000000f00 */
[----:B------:R-:W-:Y:S01]  /*1a800*/  MOV R78, R168 ;  /* 0x000000a8004e7202 */ /* 0x000fe20000000f00 */
[----:B------:R-:W3:Y:S01]  /*1a810*/  LDL.LU R186, [R1+0x1454] ;  /* 0x0014540001ba7983 */ /* 0x000ee20000300800 */
[----:B------:R-:W-:Y:S02]  /*1a820*/  MOV R79, R194 ;  /* 0x000000c2004f7202 */ /* 0x000fe40000000f00 */
        /* <DEDUP_REMOVED lines=13> */
[----:B------:R-:W2:Y:S01]  /*1a900*/  LDL.LU R165, [R1+0x1440] ;  /* 0x0014400001a57983 */ /* 0x000ea20000300800 */
        /* <DEDUP_REMOVED lines=60> */
[----:B0-----:R-:W-:-:S02]  /*1acd0*/  F2FP.F16.F32.PACK_AB R168, R192, R193 ;  /* 0x000000c1c0a8723e */ /* 0x001fc400000000ff */
[----:B-1----:R-:W-:Y:S02]  /*1ace0*/  F2FP.F16.F32.PACK_AB R170, R189, R190 ;  /* 0x000000bebdaa723e */ /* 0x002fe400000000ff */
[----:B------:R-:W-:Y:S01]  /*1acf0*/  F2FP.F16.F32.PACK_AB R171, R181, R180 ;  /* 0x000000b4b5ab723e */ /* 0x000fe200000000ff */
[----:B------:R-:W-:Y:S01]  /*1ad00*/  STL [R1+0x1224], R193 ;  /* 0x001224c101007387 */ /* 0x000fe20000100800 */
[----:B------:R-:W-:Y:S01]  /*1ad10*/  F2FP.F16.F32.PACK_AB R169, R182, R183 ;  /* 0x000000b7b6a9723e */ /* 0x000fe200000000ff */
[----:B------:R-:W-:Y:S01]  /*1ad20*/  UMOV UR16, UR58 ;  /* 0x0000003a00107c82 */ /* 0x000fe20008000000 */
[----:B------:R-:W-:Y:S01]  /*1ad30*/  UMOV UR17, UR59 ;  /* 0x0000003b00117c82 */ /* 0x000fe20008000000 */
[-C--:B------:R-:W-:Y:S01]  /*1ad40*/  FMUL R154, R154, R6.reuse ;  /* 0x000000069a9a7220 */ /* 0x080fe20000400000 */
[-C--:B------:R-:W-:Y:S01]  /*1ad50*/  FMUL R155, R155, R6.reuse ;  /* 0x000000069b9b7220 */ /* 0x080fe20000400000 */
[-C--:B------:R-:W-:Y:S01]  /*1ad60*/  FMUL R158, R158, R6.reuse ;  /* 0x000000069e9e7220 */ /* 0x080fe20000400000 */
[-C--:B------:R-:W-:Y:S01]  /*1ad70*/  FMUL R159, R159, R6.reuse ;  /* 0x000000069f9f7220 */ /* 0x080fe20000400000 */
[-C--:B------:R-:W-:Y:S01]  /*1ad80*/  FMUL R162, R162, R6.reuse ;  /* 0x00000006a2a27220 */ /* 0x080fe20000400000 */
[----:B------:R-:W-:Y:S01]  /*1ad90*/  FMUL R163, R163, R6 ;  /* 0x00000006a3a37220 */ /* 0x000fe20000400000 */
[----:B------:R-:W0:Y:S01]  /*1ada0*/  LDC R225, c[0x0][0x238] ;  /* 0x00008e00ffe17b82 */ /* 0x000e220000000800 */
        /* <DEDUP_REMOVED lines=8> */
[----:B------:R-:W-:Y:S01]  /*1ae30*/  STL [R1+0x1238], R181 ;  /* 0x001238b501007387 */ /* 0x000fe20000100800 */
[----:B------:R-:W-:-:S03]  /*1ae40*/  WARPGROUP.DEPBAR.LE gsb0, 0x0 ;  /* 0x00008000000079c5 */ /* 0x000fc60000010000 */
        /* <DEDUP_REMOVED lines=64> */
[----:B-1----:R-:W4:Y:S04]  /*1b250*/  LDL.LU.64 R150, [R1+0x1438] ;  /* 0x0014380001967983 */ /* 0x002f280000300a00 */
[----:B------:R-:W3:Y:S04]  /*1b260*/  LDL.LU.64 R148, [R1+0x1430] ;  /* 0x0014300001947983 */ /* 0x000ee80000300a00 */
[----:B------:R-:W2:Y:S04]  /*1b270*/  LDL.LU.64 R146, [R1+0x1428] ;  /* 0x0014280001927983 */ /* 0x000ea80000300a00 */
        /* <DEDUP_REMOVED lines=54> */
[----:B------:R-:W3:Y:S01]  /*1b5e0*/  LDL.LU.64 R36, [R1+0x1270] ;  /* 0x0012700001247983 */ /* 0x000ee20000300a00 */
[----:B------:R-:W-:-:S02]  /*1b5f0*/  R2UR UR58, R2 ;  /* 0x00000000023a72ca */ /* 0x000fc400000e0000 */
[----:B------:R-:W-:Y:S01]  /*1b600*/  R2UR UR59, R3 ;  /* 0x00000000033b72ca */ /* 0x000fe200000e0000 */
[-C--:B----4-:R-:W-:Y:S01]  /*1b610*/  FMUL R150, R150, R6.reuse ;  /* 0x0000000696967220 */ /* 0x090fe20000400000 */
[-C--:B------:R-:W-:Y:S01]  /*1b620*/  FMUL R151, R151, R6.reuse ;  /* 0x0000000697977220 */ /* 0x080fe20000400000 */
[-C--:B--2---:R-:W-:Y:S01]  /*1b630*/  FMUL R146, R146, R6.reuse ;  /* 0x0000000692927220 */ /* 0x084fe20000400000 */
        /* <DEDUP_REMOVED lines=17> */
[----:B------:R-:W-:-:S06]  /*1b750*/  FMUL R111, R111, R6 ;  /* 0x000000066f6f7220 */ /* 0x000fcc0000400000 */
[----:B------:R-:W-:-:S06]  /*1b760*/  WARPGROUP.ARRIVE ;  /* 0x00000000000079c5 */ /* 0x000fcc0000000000 */
[----:B------:R-:W-:Y:S01]  /*1b770*/  HGMMA.64x256x16.F32 R36, R172, gdesc[UR56], R36, gsb0 ;  /* 0x03e00038ac247df0 */ /* 0x000fe20008000824 */
[----:B------:R-:W-:Y:S04]  /*1b780*/  STL [R1+0x124c], R168 ;  /* 0x00124ca801007387 */ /* 0x000fe80000100800 */
[----:B------:R-:W-:Y:S04]  /*1b790*/  STL [R1+0x1248], R169 ;  /* 0x001248a901007387 */ /* 0x000fe80000100800 */
[----:B------:R-:W-:Y:S04]  /*1b7a0*/  STL [R1+0x1244], R170 ;  /* 0x001244aa01007387 */ /* 0x000fe80000100800 */
[----:B------:R-:W-:Y:S04]  /*1b7b0*/  STL [R1+0x1240], R171 ;  /* 0x001240ab01007387 */ /* 0x000fe80000100800 */
[----:B------:R-:W2:Y:S04]  /*1b7c0*/  LDL.64 R34, [R1+0xa00] ;  /* 0x000a000001227983 */ /* 0x000ea80000100a00 */
[----:B------:R-:W3:Y:S04]  /*1b7d0*/  LDL R33, [R1+0xa2c] ;  /* 0x000a2c0001217983 */ /* 0x000ee80000100800 */
[----:B------:R-:W4:Y:S01]  /*1b7e0*/  LDL R32, [R1+0xa30] ;  /* 0x000a300001207983 */ /* 0x000f220000100800 */
        /* <DEDUP_REMOVED lines=48> */
[----:B-1----:R-:W2:Y:S04]  /*1baf0*/  LDL.LU.64 R160, [R1+0x1268] ;  /* 0x0012680001a07983 */ /* 0x002ea80000300a00 */
[----:B------:R-:W2:Y:S04]  /*1bb00*/  LDL.LU.64 R156, [R1+0x1260] ;  /* 0x00126000019c7983 */ /* 0x000ea80000300a00 */
[----:B------:R-:W2:Y:S04]  /*1bb10*/  LDL.LU R154, [R1+0x1258] ;  /* 0x00125800019a7983 */ /* 0x000ea80000300800 */
[----:B------:R-:W2:Y:S04]  /*1bb20*/  LDL.LU.64 R152, [R1+0x1250] ;  /* 0x0012500001987983 */ /* 0x000ea80000300a00 */
[----:B------:R-:W2:Y:S04]  /*1bb30*/  LDL.LU R158, [R1+0x2d0] ;  /* 0x0002d000019e7983 */ /* 0x000ea80000300800 */
[----:B------:R-:W2:Y:S04]  /*1bb40*/  LDL.LU R159, [R1+0x2d4] ;  /* 0x0002d400019f7983 */ /* 0x000ea80000300800 */
        /* <DEDUP_REMOVED lines=35> */
[----:B---3--:R-:W-:-:S03]  /*1bd80*/  ISETP.GT.U32.AND P5, PT, R187, R33, PT ;  /* 0x00000021bb00720c */ /* 0x008fc60003fa4070 */
[----:B------:R-:W3:Y:S01]  /*1bd90*/  LDL.LU R235, [R1+0x384] ;  /* 0x0003840001eb7983 */ /* 0x000ee20000300800 */
[----:B------:R-:W-:-:S03]  /*1bda0*/  ISETP.GT.U32.AND P6, PT, R186, R33, PT ;  /* 0x00000021ba00720c */ /* 0x000fc60003fc4070 */
[----:B------:R-:W3:Y:S04]  /*1bdb0*/  LDL.LU R234, [R1+0x388] ;  /* 0x0003880001ea7983 */ /* 0x000ee80000300800 */
[----:B------:R-:W3:Y:S04]  /*1bdc0*/  LDL.LU R233, [R1+0x38c] ;  /* 0x00038c0001e97983 */ /* 0x000ee80000300800 */
[----:B------:R-:W3:Y:S01]  /*1bdd0*/  LDL.LU R232, [R1+0x390] ;  /* 0x0003900001e87983 */ /* 0x000ee20000300800 */
[----:B------:R-:W-:-:S03]  /*1bde0*/  ISETP.GT.U32.AND.EX P5, PT, R221, RZ, PT, P5 ;  /* 0x000000ffdd00720c */ /* 0x000fc60003fa4150 */
[----:B------:R-:W3:Y:S01]  /*1bdf0*/  LDL.LU R231, [R1+0x394] ;  /* 0x0003940001e77983 */ /* 0x000ee20000300800 */
[----:B------:R-:W-:-:S03]  /*1be00*/  ISETP.GT.U32.AND.EX P6, PT, R206, RZ, PT, P6 ;  /* 0x000000ffce00720c */ /* 0x000fc60003fc4160 */
[----:B------:R-:W3:Y:S04]  /*1be10*/  LDL.LU R230, [R1+0x398] ;  /* 0x0003980001e67983 */ /* 0x000ee80000300800 */
        /* <DEDUP_REMOVED lines=11> */
[----:B------:R-:W3:Y:S01]  /*1bed0*/  LDL.LU R216, [R1+0x3c8] ;  /* 0x0003c80001d87983 */ /* 0x000ee20000300800 */
[----:B------:R-:W-:-:S03]  /*1bee0*/  ISETP.GT.U32.AND P4, PT, R4, R33, PT ;  /* 0x000000210400720c */ /* 0x000fc60003f84070 */
[----:B------:R-:W3:Y:S04]  /*1bef0*/  LDL.LU R215, [R1+0x3cc] ;  /* 0x0003cc0001d77983 */ /* 0x000ee80000300800 */
[----:B------:R-:W3:Y:S01]  /*1bf00*/  LDL.LU R214, [R1+0x3d0] ;  /* 0x0003d00001d67983 */ /* 0x000ee20000300800 */
[----:B------:R-:W-:-:S03]  /*1bf10*/  ISETP.GE.U32.AND P3, PT, R4, R33, PT ;  /* 0x000000210400720c */ /* 0x000fc60003f66070 */
[----:B------:R-:W3:Y:S01]  /*1bf20*/  LDL.LU R213, [R1+0x3d4] ;  /* 0x0003d40001d57983 */ /* 0x000ee20000300800 */
[----:B----4-:R-:W-:-:S03]  /*1bf30*/  ISETP.GT.U32.AND P2, PT, R4, R32, PT ;  /* 0x000000200400720c */ /* 0x010fc60003f44070 */
[----:B------:R-:W4:Y:S01]  /*1bf40*/  LDL.LU R212, [R1+0x3d8] ;  /* 0x0003d80001d47983 */ /* 0x000f220000300800 */
[----:B------:R-:W-:-:S03]  /*1bf50*/  FMUL R165, R165, R225 ;  /* 0x000000e1a5a57220 */ /* 0x000fc60000400000 */
[----:B------:R-:W4:Y:S01]  /*1bf60*/  LDL.LU R211, [R1+0x3dc] ;  /* 0x0003dc0001d37983 */ /* 0x000f220000300800 */
[----:B------:R-:W-:-:S03]  /*1bf70*/  MOV R25, R115 ;  /* 0x0000007300197202 */ /* 0x000fc60000000f00 */
[----:B------:R-:W4:Y:S01]  /*1bf80*/  LDL.LU R210, [R1+0x3e0] ;  /* 0x0003e00001d27983 */ /* 0x000f220000300800 */
[----:B------:R-:W-:Y:S02]  /*1bf90*/  MOV R24, R116 ;  /* 0x0000007400187202 */ /* 0x000fe40000000f00 */
[C---:B------:R-:W-:Y:S01]  /*1bfa0*/  ISETP.GT.U32.AND.EX P4, PT, R188.reuse, RZ, PT, P4 ;  /* 0x000000ffbc00720c */ /* 0x040fe20003f84140 */
[----:B------:R-:W4:Y:S01]  /*1bfb0*/  LDL.LU R194, [R1+0x3e4] ;  /* 0x0003e40001c27983 */ /* 0x000f220000300800 */
[----:B------:R-:W-:Y:S02]  /*1bfc0*/  MOV R27, R113 ;  /* 0x00000071001b7202 */ /* 0x000fe40000000f00 */
[----:B------:R-:W-:Y:S01]  /*1bfd0*/  MOV R26, R114 ;  /* 0x00000072001a7202 */ /* 0x000fe20000000f00 */
[----:B------:R-:W4:Y:S01]  /*1bfe0*/  LDL.LU R178, [R1+0x3e8] ;  /* 0x0003e80001b27983 */ /* 0x000f220000300800 */
[----:B------:R-:W-:Y:S02]  /*1bff0*/  MOV R29, R111 ;  /* 0x0000006f001d7202 */ /* 0x000fe40000000f00 */
[----:B------:R-:W-:Y:S01]  /*1c000*/  MOV R28, R112 ;  /* 0x00000070001c7202 */ /* 0x000fe20000000f00 */
[----:B------:R-:W4:Y:S01]  /*1c010*/  LDL.LU R177, [R1+0x3ec] ;  /* 0x0003ec0001b17983 */ /* 0x000f220000300800 */
[----:B------:R-:W-:-:S02]  /*1c020*/  ISETP.GE.U32.AND.EX P3, PT, R188, RZ, PT, P3 ;  /* 0x000000ffbc00720c */ /* 0x000fc40003f66130 */
[----:B------:R-:W-:Y:S01]  /*1c030*/  ISETP.GT.U32.AND.EX P2, PT, R188, RZ, PT, P2 ;  /* 0x000000ffbc00720c */ /* 0x000fe20003f44120 */
[----:B------:R-:W4:Y:S01]  /*1c040*/  LDL.LU R176, [R1+0x3f0] ;  /* 0x0003f00001b07983 */ /* 0x000f220000300800 */
[----:B------:R-:W-:Y:S02]  /*1c050*/  MOV R31, R109 ;  /* 0x0000006d001f7202 */ /* 0x000fe40000000f00 */
[----:B------:R-:W-:Y:S01]  /*1c060*/  MOV R30, R110 ;  /* 0x0000006e001e7202 */ /* 0x000fe20000000f00 */
[----:B------:R-:W4:Y:S01]  /*1c070*/  LDL.LU R175, [R1+0x3f4] ;  /* 0x0003f40001af7983 */ /* 0x000f220000300800 */
[----:B------:R-:W-:Y:S01]  /*1c080*/  ISETP.GT.U32.AND P0, PT, R187, R32, PT ;  /* 0x00000020bb00720c */ /* 0x000fe20003f04070 */
[----:B------:R-:W-:Y:S02]  /*1c090*/  IMAD.MOV.U32 R187, RZ, RZ, R24 ;  /* 0x000000ffffbb7224 */ /* 0x000fe400078e0018 */
[----:B------:R-:W4:Y:S04]  /*1c0a0*/  LDL.LU R174, [R1+0x3f8] ;  /* 0x0003f80001ae7983 */ /* 0x000f280000300800 */
[----:B------:R-:W4:Y:S01]  /*1c0b0*/  LDL.LU R173, [R1+0x3fc] ;  /* 0x0003fc0001ad7983 */ /* 0x000f220000300800 */
[-C--:B--2---:R-:W-:Y:S01]  /*1c0c0*/  FMUL R156, R156, R225.reuse ;  /* 0x000000e19c9c7220 */ /* 0x084fe20000400000 */
[----:B------:R-:W-:-:S04]  /*1c0d0*/  FMUL R172, R157, R225 ;  /* 0x000000e19dac7220 */ /* 0x000fc80000400000 */
[----:B------:R-:W-:Y:S02]  /*1c0e0*/  FSEL R157, R156, -INF , !P5 ;  /* 0xff8000009c9d7808 */ /* 0x000fe40006800000 */
[----:B------:R-:W-:Y:S02]  /*1c0f0*/  FSEL R172, R172, -INF , !P6 ;  /* 0xff800000acac7808 */ /* 0x000fe40007000000 */
[-C--:B------:R-:W-:Y:S02]  /*1c100*/  ISETP.GT.U32.AND P5, PT, R9, R33.reuse, PT ;  /* 0x000000210900720c */ /* 0x080fe40003fa4070 */
[----:B------:R-:W-:Y:S01]  /*1c110*/  ISETP.GT.U32.AND P6, PT, R10, R33, PT ;  /* 0x000000210a00720c */ /* 0x000fe20003fc4070 */
[-C--:B------:R-:W-:Y:S01]  /*1c120*/  FMUL R179, R160, R225.reuse ;  /* 0x000000e1a0b37220 */ /* 0x080fe20000400000 */
[----:B------:R-:W-:Y:S01]  /*1c130*/  FMUL R161, R161, R225 ;  /* 0x000000e1a1a17220 */ /* 0x000fe20000400000 */
[----:B------:R-:W-:Y:S02]  /*1c140*/  ISETP.GT.U32.AND.EX P5, PT, R205, RZ, PT, P5 ;  /* 0x000000ffcd00720c */ /* 0x000fe40003fa4150 */
[----:B------:R-:W-:-:S02]  /*1c150*/  ISETP.GT.U32.AND.EX P6, PT, R207, RZ, PT, P6 ;  /* 0x000000ffcf00720c */ /* 0x000fc40003fc4160 */
[----:B------:R-:W-:Y:S02]  /*1c160*/  FSEL R179, R179, -INF , !P5 ;  /* 0xff800000b3b37808 */ /* 0x000fe40006800000 */
[----:B------:R-:W-:Y:S02]  /*1c170*/  FSEL R161, R161, -INF , !P6 ;  /* 0xff800000a1a17808 */ /* 0x000fe40007000000 */
[-C--:B------:R-:W-:Y:S02]  /*1c180*/  ISETP.GT.U32.AND P5, PT, R21, R33.reuse, PT ;  /* 0x000000211500720c */ /* 0x080fe40003fa4070 */
[----:B------:R-:W-:Y:S01]  /*1c190*/  ISETP.GT.U32.AND P6, PT, R5, R33, PT ;  /* 0x000000210500720c */ /* 0x000fe20003fc4070 */
[-C--:B------:R-:W-:Y:S01]  /*1c1a0*/  FMUL R160, R164, R225.reuse ;  /* 0x000000e1a4a07220 */ /* 0x080fe20000400000 */
[-C--:B------:R-:W-:Y:S01]  /*1c1b0*/  FMUL R156, R152, R225.reuse ;  /* 0x000000e1989c7220 */ /* 0x080fe20000400000 */
[----:B------:R-:W-:Y:S01]  /*1c1c0*/  ISETP.GT.U32.AND.EX P5, PT, R208, RZ, PT, P5 ;  /* 0x000000ffd000720c */ /* 0x000fe20003fa4150 */
[-C--:B------:R-:W-:Y:S01]  /*1c1d0*/  FMUL R153, R153, R225.reuse ;  /* 0x000000e199997220 */ /* 0x080fe20000400000 */
[----:B------:R-:W-:Y:S01]  /*1c1e0*/  ISETP.GT.U32.AND.EX P6, PT, R209, RZ, PT, P6 ;  /* 0x000000ffd100720c */ /* 0x000fe20003fc4160 */
[----:B------:R-:W-:Y:S01]  /*1c1f0*/  FMUL R154, R154, R225 ;  /* 0x000000e19a9a7220 */ /* 0x000fe20000400000 */
[----:B------:R-:W-:-:S02]  /*1c200*/  FSEL R160, R160, -INF , !P5 ;  /* 0xff800000a0a07808 */ /* 0x000fc40006800000 */
[----:B------:R-:W-:Y:S02]  /*1c210*/  FSEL R165, R165, -INF , !P6 ;  /* 0xff800000a5a57808 */ /* 0x000fe40007000000 */
[----:B------:R-:W-:Y:S02]  /*1c220*/  FSEL R156, R156, -INF , !P4 ;  /* 0xff8000009c9c7808 */ /* 0x000fe40006000000 */
[-C--:B------:R-:W-:Y:S02]  /*1c230*/  ISETP.GT.U32.AND P5, PT, R186, R32.reuse, PT ;  /* 0x00000020ba00720c */ /* 0x080fe40003fa4070 */
[-C--:B------:R-:W-:Y:S02]  /*1c240*/  ISETP.GT.U32.AND P6, PT, R9, R32.reuse, PT ;  /* 0x000000200900720c */ /* 0x080fe40003fc4070 */
[----:B------:R-:W-:Y:S02]  /*1c250*/  ISETP.GT.U32.AND P4, PT, R10, R32, PT ;  /* 0x000000200a00720c */ /* 0x000fe40003f84070 */
[----:B------:R-:W-:-:S02]  /*1c260*/  MOV R164, R25 ;  /* 0x0000001900a47202 */ /* 0x000fc40000000f00 */
[----:B------:R-:W-:Y:S01]  /*1c270*/  FSEL R10, R153, -INF , !P3 ;  /* 0xff800000990a7808 */ /* 0x000fe20005800000 */
[----:B------:R-:W2:Y:S01]  /*1c280*/  LDL.LU.64 R24, [R1] ;  /* 0x0000000001187983 */ /* 0x000ea20000300a00 */
[----:B------:R-:W-:Y:S02]  /*1c290*/  FSEL R154, R154, -INF , !P2 ;  /* 0xff8000009a9a7808 */ /* 0x000fe40005000000 */
[----:B------:R-:W-:Y:S02]  /*1c2a0*/  MOV R9, R27 ;  /* 0x0000001b00097202 */ /* 0x000fe40000000f00 */
[----:B------:R-:W-:Y:S02]  /*1c2b0*/  MOV R186, R26 ;  /* 0x0000001a00ba7202 */ /* 0x000fe40000000f00 */
[-C--:B------:R-:W-:Y:S01]  /*1c2c0*/  ISETP.GT.U32.AND P3, PT, R21, R32.reuse, PT ;  /* 0x000000201500720c */ /* 0x080fe20003f64070 */
[----:B------:R-:W3:Y:S01]  /*1c2d0*/  LDL.LU.64 R26, [R1+0x8] ;  /* 0x00000800011a7983 */ /* 0x000ee20000300a00 */
[----:B------:R-:W-:-:S02]  /*1c2e0*/  ISETP.GT.U32.AND P2, PT, R5, R32, PT ;  /* 0x000000200500720c */ /* 0x000fc40003f44070 */
[----:B------:R-:W-:Y:S02]  /*1c2f0*/  MOV R153, R29 ;  /* 0x0000001d00997202 */ /* 0x000fe40000000f00 */
[----:B------:R-:W-:Y:S01]  /*1c300*/  MOV R152, R28 ;  /* 0x0000001c00987202 */ /* 0x000fe20000000f00 */
[----:B------:R-:W-:Y:S01]  /*1c310*/  UMOV UR12, UR58 ;  /* 0x0000003a000c7c82 */ /* 0x000fe20008000000 */
[----:B------:R-:W-:Y:S01]  /*1c320*/  MOV R5, R31 ;  /* 0x0000001f00057202 */ /* 0x000fe20000000f00 */
[----:B------:R-:W4:Y:S01]  /*1c330*/  LDL.LU.64 R28, [R1+0x10] ;  /* 0x00001000011c7983 */ /* 0x000f220000300a00 */
[----:B------:R-:W-:Y:S01]  /*1c340*/  MOV R21, R30 ;  /* 0x0000001e00157202 */ /* 0x000fe20000000f00 */
[----:B------:R-:W-:Y:S01]  /*1c350*/  UMOV UR13, UR59 ;  /* 0x0000003b000d7c82 */ /* 0x000fe20008000000 */
[----:B------:R-:W-:Y:S01]  /*1c360*/  ISETP.GE.U32.AND P1, PT, R4, R32, PT ;  /* 0x000000200400720c */ /* 0x000fe20003f26070 */
[----:B------:R-:W2:Y:S01]  /*1c370*/  LDL.LU.64 R30, [R1+0x18] ;  /* 0x00001800011e7983 */ /* 0x000ea20000300a00 */
[----:B------:R-:W-:-:S02]  /*1c380*/  R2UR UR58, R34 ;  /* 0x00000000223a72ca */ /* 0x000fc400000e0000 */
[----:B------:R-:W-:Y:S01]  /*1c390*/  R2UR UR59, R35 ;  /* 0x00000000233b72ca */ /* 0x000fe200000e0000 */
[----:B------:R-:W3:Y:S04]  /*1c3a0*/  LDL.LU.64 R32, [R1+0x20] ;  /* 0x0000200001207983 */ /* 0x000ee80000300a00 */
[----:B------:R-:W4:Y:S04]  /*1c3b0*/  LDL.LU.64 R34, [R1+0x28] ;  /* 0x0000280001227983 */ /* 0x000f280000300a00 */
[----:B------:R-:W2:Y:S04]  /*1c3c0*/  LDL.LU.64 R36, [R1+0x30] ;  /* 0x0000300001247983 */ /* 0x000ea80000300a00 */
[----:B------:R-:W3:Y:S04]  /*1c3d0*/  LDL.LU.64 R38, [R1+0x38] ;  /* 0x0000380001267983 */ /* 0x000ee80000300a00 */
[----:B------:R-:W4:Y:S04]  /*1c3e0*/  LDL.LU.64 R40, [R1+0x40] ;  /* 0x0000400001287983 */ /* 0x000f280000300a00 */
[----:B------:R-:W2:Y:S04]  /*1c3f0*/  LDL.LU.64 R42, [R1+0x48] ;  /* 0x00004800012a7983 */ /* 0x000ea80000300a00 */
[----:B------:R-:W3:Y:S04]  /*1c400*/  LDL.LU.64 R44, [R1+0x50] ;  /* 0x00005000012c7983 */ /* 0x000ee80000300a00 */
[----:B------:R-:W4:Y:S04]  /*1c410*/  LDL.LU.64 R46, [R1+0x58] ;  /* 0x00005800012e7983 */ /* 0x000f280000300a00 */
[----:B------:R-:W2:Y:S01]  /*1c420*/  LDL.LU.64 R48, [R1+0x60] ;  /* 0x0000600001307983 */ /* 0x000ea20000300a00 */
[----:B------:R-:W-:-:S03]  /*1c430*/  MOV R168, R59 ;  /* 0x0000003b00a87202 */ /* 0x000fc60000000f00 */
[----:B------:R-:W3:Y:S01]  /*1c440*/  LDL.LU.64 R50, [R1+0x68] ;  /* 0x0000680001327983 */ /* 0x000ee20000300a00 */
[----:B------:R-:W-:-:S03]  /*1c450*/  MOV R169, R60 ;  /* 0x0000003c00a97202 */ /* 0x000fc60000000f00 */
[----:B------:R-:W4:Y:S01]  /*1c460*/  LDL.LU.64 R52, [R1+0x70] ;  /* 0x0000700001347983 */ /* 0x000f220000300a00 */
[----:B------:R-:W-:-:S03]  /*1c470*/  MOV R170, R61 ;  /* 0x0000003d00aa7202 */ /* 0x000fc60000000f00 */
[----:B------:R-:W2:Y:S01]  /*1c480*/  LDL.LU.64 R54, [R1+0x78] ;  /* 0x0000780001367983 */ /* 0x000ea20000300a00 */
[----:B------:R-:W-:-:S03]  /*1c490*/  MOV R171, R62 ;  /* 0x0000003e00ab7202 */ /* 0x000fc60000000f00 */
[----:B------:R-:W3:Y:S01]  /*1c4a0*/  LDL.LU.64 R56, [R1+0x80] ;  /* 0x0000800001387983 */ /* 0x000ee20000300a00 */
[----:B------:R-:W-:-:S03]  /*1c4b0*/  MOV R180, R63 ;  /* 0x0000003f00b47202 */ /* 0x000fc60000000f00 */
[----:B------:R-:W4:Y:S01]  /*1c4c0*/  LDL.LU.64 R58, [R1+0x88] ;  /* 0x00008800013a7983 */ /* 0x000f220000300a00 */
[----:B------:R-:W-:Y:S01]  /*1c4d0*/  MOV R181, R64 ;  /* 0x0000004000b57202 */ /* 0x000fe20000000f00 */
[----:B------:R-:W-:Y:S01]  /*1c4e0*/  IMAD.MOV.U32 R182, RZ, RZ, R66 ;  /* 0x000000ffffb67224 */ /* 0x000fe200078e0042 */
[----:B------:R-:W-:Y:S01]  /*1c4f0*/  MOV R183, R65 ;  /* 0x0000004100b77202 */ /* 0x000fe20000000f00 */
[----:B------:R-:W2:Y:S01]  /*1c500*/  LDL.LU.64 R60, [R1+0x90] ;  /* 0x00009000013c7983 */ /* 0x000ea20000300a00 */
[----:B------:R-:W-:-:S03]  /*1c510*/  MOV R190, R67 ;  /* 0x0000004300be7202 */ /* 0x000fc60000000f00 */
[----:B------:R-:W3:Y:S01]  /*1c520*/  LDL.LU.64 R62, [R1+0x98] ;  /* 0x00009800013e7983 */ /* 0x000ee20000300a00 */
[----:B------:R-:W-:Y:S02]  /*1c530*/  MOV R189, R68 ;  /* 0x0000004400bd7202 */ /* 0x000fe40000000f00 */
[----:B------:R-:W-:Y:S01]  /*1c540*/  MOV R193, R69 ;  /* 0x0000004500c17202 */ /* 0x000fe20000000f00 */
[----:B------:R-:W4:Y:S01]  /*1c550*/  LDL.LU.64 R64, [R1+0xa0] ;  /* 0x0000a00001407983 */ /* 0x000f220000300a00 */
[----:B------:R-:W-:Y:S02]  /*1c560*/  MOV R192, R70 ;  /* 0x0000004600c07202 */ /* 0x000fe40000000f00 */
[----:B------:R-:W-:Y:S01]  /*1c570*/  MOV R7, R71 ;  /* 0x0000004700077202 */ /* 0x000fe20000000f00 */
[----:B------:R-:W2:Y:S01]  /*1c580*/  LDL.LU.64 R66, [R1+0xa8] ;  /* 0x0000a80001427983 */ /* 0x000ea20000300a00 */
[----:B------:R-:W-:Y:S02]  /*1c590*/  MOV R12, R72 ;  /* 0x00000048000c7202 */ /* 0x000fe40000000f00 */
[----:B------:R-:W-:Y:S01]  /*1c5a0*/  MOV R11, R73 ;  /* 0x00000049000b7202 */ /* 0x000fe20000000f00 */
[----:B------:R-:W3:Y:S01]  /*1c5b0*/  LDL.LU.64 R68, [R1+0xb0] ;  /* 0x0000b00001447983 */ /* 0x000ee20000300a00 */
[----:B------:R-:W-:-:S02]  /*1c5c0*/  MOV R196, R74 ;  /* 0x0000004a00c47202 */ /* 0x000fc40000000f00 */
        /* <DEDUP_REMOVED lines=19> */
[----:B------:R-:W4:Y:S04]  /*1c700*/  LDL.LU.64 R82, [R1+0xe8] ;  /* 0x0000e80001527983 */ /* 0x000f280000300a00 */
[----:B------:R-:W2:Y:S04]  /*1c710*/  LDL.LU.64 R84, [R1+0xf0] ;  /* 0x0000f00001547983 */ /* 0x000ea80000300a00 */
        /* <DEDUP_REMOVED lines=33> */
[----:B--2---:R-:W-:Y:S04]  /*1c930*/  STL.64 [R1+0x1180], R150 ;  /* 0x0011809601007387 */ /* 0x004fe80000100a00 */
[----:B----4-:R-:W-:Y:S04]  /*1c940*/  STL.64 [R1+0x1178], R148 ;  /* 0x0011789401007387 */ /* 0x010fe80000100a00 */
[----:B---3--:R-:W-:Y:S04]  /*1c950*/  STL.64 [R1+0x1170], R146 ;  /* 0x0011709201007387 */ /* 0x008fe80000100a00 */
        /* <DEDUP_REMOVED lines=80> */
[----:B------:R-:W-:-:S03]  /*1ce60*/  MOV R47, R168 ;  /* 0x000000a8002f7202 */ /* 0x000fc60000000f00 */
[----:B------:R-:W2:Y:S01]  /*1ce70*/  LDL.LU R43, [R1+0x24c] ;  /* 0x00024c00012b7983 */ /* 0x000ea20000300800 */
[----:B------:R-:W-:-:S03]  /*1ce80*/  MOV R48, R169 ;  /* 0x000000a900307202 */ /* 0x000fc60000000f00 */
[----:B------:R-:W2:Y:S01]  /*1ce90*/  LDL.LU R44, [R1+0x250] ;  /* 0x00025000012c7983 */ /* 0x000ea20000300800 */
[----:B------:R-:W-:-:S03]  /*1cea0*/  MOV R49, R170 ;  /* 0x000000aa00317202 */ /* 0x000fc60000000f00 */
[----:B------:R-:W2:Y:S01]  /*1ceb0*/  LDL.LU R45, [R1+0x254] ;  /* 0x00025400012d7983 */ /* 0x000ea20000300800 */
[----:B------:R-:W-:-:S03]  /*1cec0*/  MOV R50, R171 ;  /* 0x000000ab00327202 */ /* 0x000fc60000000f00 */
[----:B------:R-:W2:Y:S04]  /*1ced0*/  LDL.LU R46, [R1+0x258] ;  /* 0x00025800012e7983 */ /* 0x000ea80000300800 */
[----:B------:R-:W2:Y:S04]  /*1cee0*/  LDL.LU R168, [R1+0x124c] ;  /* 0x00124c0001a87983 */ /* 0x000ea80000300800 */
[----:B------:R-:W2:Y:S04]  /*1cef0*/  LDL.LU R169, [R1+0x1248] ;  /* 0x0012480001a97983 */ /* 0x000ea80000300800 */
[----:B------:R-:W2:Y:S04]  /*1cf00*/  LDL.LU R170, [R1+0x1244] ;  /* 0x0012440001aa7983 */ /* 0x000ea80000300800 */
[----:B------:R-:W2:Y:S01]  /*1cf10*/  LDL.LU R171, [R1+0x1240] ;  /* 0x0012400001ab7983 */ /* 0x000ea20000300800 */
[----:B------:R-:W-:Y:S01]  /*1cf20*/  MOV R51, R180 ;  /* 0x000000b400337202 */ /* 0x000fe20000000f00 */
[----:B------:R-:W-:Y:S01]  /*1cf30*/  IMAD.MOV.U32 R75, RZ, RZ, R155 ;  /* 0x000000ffff4b7224 */ /* 0x000fe200078e009b */
[----:B------:R-:W-:Y:S01]  /*1cf40*/  MOV R52, R181 ;  /* 0x000000b500347202 */ /* 0x000fe20000000f00 */
[----:B------:R-:W-:Y:S01]  /*1cf50*/  IMAD.MOV.U32 R104, RZ, RZ, R187 ;  /* 0x000000ffff687224 */ /* 0x000fe200078e00bb */
[----:B------:R-:W-:Y:S01]  /*1cf60*/  MOV R53, R183 ;  /* 0x000000b700357202 */ /* 0x000fe20000000f00 */
[----:B------:R-:W-:Y:S01]  /*1cf70*/  IMAD.MOV.U32 R134, RZ, RZ, R220 ;  /* 0x000000ffff867224 */ /* 0x000fe200078e00dc */
[----:B------:R-:W-:Y:S01]  /*1cf80*/  MOV R54, R182 ;  /* 0x000000b600367202 */ /* 0x000fe20000000f00 */
[----:B------:R-:W3:Y:S01]  /*1cf90*/  LDL.LU R180, [R1+0x123c] ;  /* 0x00123c0001b47983 */ /* 0x000ee20000300800 */
[----:B------:R-:W-:-:S02]  /*1cfa0*/  MOV R55, R190 ;  /* 0x000000be00377202 */ /* 0x000fc40000000f00 */
[----:B------:R-:W-:Y:S01]  /*1cfb0*/  MOV R56, R189 ;  /* 0x000000bd00387202 */ /* 0x000fe20000000f00 */
[----:B------:R-:W4:Y:S01]  /*1cfc0*/  LDL.LU R181, [R1+0x1238] ;  /* 0x0012380001b57983 */ /* 0x000f220000300800 */
[----:B------:R-:W-:Y:S02]  /*1cfd0*/  MOV R57, R193 ;  /* 0x000000c100397202 */ /* 0x000fe40000000f00 */
[----:B------:R-:W-:Y:S01]  /*1cfe0*/  MOV R58, R192 ;  /* 0x000000c0003a7202 */ /* 0x000fe20000000f00 */
[----:B------:R-:W3:Y:S01]  /*1cff0*/  LDL.LU R183, [R1+0x1234] ;  /* 0x0012340001b77983 */ /* 0x000ee20000300800 */
[----:B------:R-:W-:Y:S02]  /*1d000*/  MOV R59, R7 ;  /* 0x00000007003b7202 */ /* 0x000fe40000000f00 */
[----:B------:R-:W-:Y:S01]  /*1d010*/  MOV R60, R12 ;  /* 0x0000000c003c7202 */ /* 0x000fe20000000f00 */
[----:B------:R-:W4:Y:S01]  /*1d020*/  LDL.LU R182, [R1+0x1230] ;  /* 0x0012300001b67983 */ /* 0x000f220000300800 */
[----:B------:R-:W-:-:S02]  /*1d030*/  MOV R61, R11 ;  /* 0x0000000b003d7202 */ /* 0x000fc40000000f00 */
[----:B------:R-:W-:Y:S01]  /*1d040*/  MOV R62, R196 ;  /* 0x000000c4003e7202 */ /* 0x000fe20000000f00 */
[----:B------:R-:W4:Y:S01]  /*1d050*/  LDL.LU R190, [R1+0x122c] ;  /* 0x00122c0001be7983 */ /* 0x000f220000300800 */
[----:B------:R-:W-:Y:S02]  /*1d060*/  MOV R63, R195 ;  /* 0x000000c3003f7202 */ /* 0x000fe40000000f00 */
[----:B------:R-:W-:Y:S01]  /*1d070*/  MOV R64, R198 ;  /* 0x000000c600407202 */ /* 0x000fe20000000f00 */
[----:B------:R-:W4:Y:S01]  /*1d080*/  LDL.LU R189, [R1+0x1228] ;  /* 0x0012280001bd7983 */ /* 0x000f220000300800 */
        /* <DEDUP_REMOVED lines=41> */
[----:B------:R1:W5:Y:S01]  /*1d320*/  LDL.LU R3, [R1+0x11f0] ;  /* 0x0011f00001037983 */ /* 0x0003620000300800 */
[----:B------:R-:W-:Y:S02]  /*1d330*/  MOV R94, R185 ;  /* 0x000000b9005e7202 */ /* 0x000fe40000000f00 */
[----:B------:R-:W-:Y:S01]  /*1d340*/  MOV R95, R251 ;  /* 0x000000fb005f7202 */ /* 0x000fe20000000f00 */
[----:B------:R1:W5:Y:S01]  /*1d350*/  LDL.LU R8, [R1+0x11ec] ;  /* 0x0011ec0001087983 */ /* 0x0003620000300800 */
        /* <DEDUP_REMOVED lines=11> */
[----:B------:R-:W3:Y:S01]  /*1d410*/  LDL.LU R155, [R1+0x11dc] ;  /* 0x0011dc00019b7983 */ /* 0x000ee20000300800 */
        /* <DEDUP_REMOVED lines=26> */
[----:B------:R1:W5:Y:S01]  /*1d5c0*/  LDL.LU R15, [R1+0x11b8] ;  /* 0x0011b800010f7983 */ /* 0x0003620000300800 */
        /* <DEDUP_REMOVED lines=40> */
[----:B------:R-:W-:-:S06]  /*1d850*/  MOV R151, R173 ;  /* 0x000000ad00977202 */ /* 0x000fcc0000000f00 */
[----:B--2---:R-:W-:-:S06]  /*1d860*/  WARPGROUP.ARRIVE ;  /* 0x00000000000079c5 */ /* 0x004fcc0000000000 */
[----:B------:R-:W-:Y:S03]  /*1d870*/  HGMMA.64x256x16.F32 R24, R168, gdesc[UR56], R24, gsb0 ;  /* 0x03e00038a8187df0 */ /* 0x000fe60008000818 */
[----:B------:R-:W-:Y:S02]  /*1d880*/  WARPGROUP.DEPBAR.LE gsb0, 0x0 ;  /* 0x00008000000079c5 */ /* 0x000fe40000010000 */
        /* <DEDUP_REMOVED lines=128> */
[----:B------:R-:W-:Y:S01]  /*1e090*/  FMNMX R4, R156, R10, !PT ;  /* 0x0000000a9c047209 */ /* 0x000fe20007800000 */
[-C--:B---3--:R-:W-:Y:S01]  /*1e0a0*/  FMUL R153, R155, R225.reuse ;  /* 0x000000e19b997220 */ /* 0x088fe20000400000 */
[----:B------:R-:W-:Y:S01]  /*1e0b0*/  ISETP.GE.U32.AND.EX P1, PT, R188, RZ, PT, P1 ;  /* 0x000000ffbc00720c */ /* 0x000fe20003f26110 */
[----:B----4-:R-:W-:Y:S01]  /*1e0c0*/  FMUL R152, R158, R225 ;  /* 0x000000e19e987220 */ /* 0x010fe20000400000 */
[----:B------:R-:W-:-:S02]  /*1e0d0*/  FMNMX R4, R157, R4, !PT ;  /* 0x000000049d047209 */ /* 0x000fc40007800000 */
[----:B------:R-:W-:Y:S02]  /*1e0e0*/  ISETP.GT.U32.AND.EX P0, PT, R221, RZ, PT, P0 ;  /* 0x000000ffdd00720c */ /* 0x000fe40003f04100 */
[----:B------:R-:W-:Y:S01]  /*1e0f0*/  FSEL R153, R153, -INF , !P1 ;  /* 0xff80000099997808 */ /* 0x000fe20004800000 */
[----:B------:R-:W-:Y:S01]  /*1e100*/  FMUL R21, R159, R225 ;  /* 0x000000e19f157220 */ /* 0x000fe20000400000 */
[----:B------:R-:W-:Y:S02]  /*1e110*/  FMNMX R5, R172, R4, !PT ;  /* 0x00000004ac057209 */ /* 0x000fe40007800000 */
[----:B------:R-:W-:Y:S02]  /*1e120*/  ISETP.GT.U32.AND.EX P5, PT, R206, RZ, PT, P5 ;  /* 0x000000ffce00720c */ /* 0x000fe40003fa4150 */
[----:B------:R-:W-:Y:S02]  /*1e130*/  FSEL R152, R152, -INF , !P0 ;  /* 0xff80000098987808 */ /* 0x000fe40004000000 */
[----:B------:R-:W-:Y:S01]  /*1e140*/  FMNMX R4, R154, R153, !PT ;  /* 0x000000999a047209 */ /* 0x000fe20007800000 */
[----:B------:R-:W-:Y:S01]  /*1e150*/  FMUL R164, R162, R225 ;  /* 0x000000e1a2a47220 */ /* 0x000fe20000400000 */
[----:B------:R-:W-:-:S02]  /*1e160*/  FMNMX R5, R179, R5, !PT ;  /* 0x00000005b3057209 */ /* 0x000fc40007800000 */
[----:B------:R-:W-:Y:S02]  /*1e170*/  ISETP.GT.U32.AND.EX P6, PT, R205, RZ, PT, P6 ;  /* 0x000000ffcd00720c */ /* 0x000fe40003fc4160 */
[----:B------:R-:W-:Y:S02]  /*1e180*/  FSEL R21, R21, -INF , !P5 ;  /* 0xff80000015157808 */ /* 0x000fe40006800000 */
[----:B------:R-:W-:Y:S01]  /*1e190*/  FMNMX R4, R152, R4, !PT ;  /* 0x0000000498047209 */ /* 0x000fe20007800000 */
[----:B------:R-:W-:Y:S01]  /*1e1a0*/  FMUL R163, R163, R225 ;  /* 0x000000e1a3a37220 */ /* 0x000fe20000400000 */
[----:B------:R-:W-:Y:S02]  /*1e1b0*/  FMNMX R5, R161, R5, !PT ;  /* 0x00000005a1057209 */ /* 0x000fe40007800000 */
[----:B------:R-:W-:Y:S02]  /*1e1c0*/  ISETP.GT.U32.AND.EX P4, PT, R207, RZ, PT, P4 ;  /* 0x000000ffcf00720c */ /* 0x000fe40003f84140 */
[----:B------:R-:W-:-:S02]  /*1e1d0*/  FSEL R164, R164, -INF , !P6 ;  /* 0xff800000a4a47808 */ /* 0x000fc40007000000 */
[----:B------:R-:W-:Y:S01]  /*1e1e0*/  FMNMX R4, R21, R4, !PT ;  /* 0x0000000415047209 */ /* 0x000fe20007800000 */
        /* <DEDUP_REMOVED lines=10> */
[----:B------:R-:W0:Y:S01]  /*1e290*/  SHFL.BFLY PT, R158, R5, 0x2, 0x1f ;  /* 0x0c401f00059e7f89 */ /* 0x000e2200000e0000 */
[----:B------:R-:W-:Y:S02]  /*1e2a0*/  FSEL R166, R166, -INF , !P2 ;  /* 0xff800000a6a67808 */ /* 0x000fe40005000000 */
[----:B------:R-:W-:-:S04]  /*1e2b0*/  FMNMX R4, R155, R4, !PT ;  /* 0x000000049b047209 */ /* 0x000fc80007800000 */
[----:B------:R-:W-:-:S05]  /*1e2c0*/  FMNMX R4, R166, R4, !PT ;  /* 0x00000004a6047209 */ /* 0x000fca0007800000 */
[----:B------:R-:W3:Y:S01]  /*1e2d0*/  SHFL.BFLY PT, R9, R4, 0x2, 0x1f ;  /* 0x0c401f0004097f89 */ /* 0x000ee200000e0000 */
[----:B0-----:R-:W-:-:S05]  /*1e2e0*/  FMNMX R5, R5, R158, !PT ;  /* 0x0000009e05057209 */ /* 0x001fca0007800000 */
[----:B------:R-:W0:Y:S01]  /*1e2f0*/  SHFL.BFLY PT, R158, R5, 0x1, 0x1f ;  /* 0x0c201f00059e7f89 */ /* 0x000e2200000e0000 */
[----:B---3--:R-:W-:-:S05]  /*1e300*/  FMNMX R4, R4, R9, !PT ;  /* 0x0000000904047209 */ /* 0x008fca0007800000 */
[----:B------:R-:W3:Y:S01]  /*1e310*/  SHFL.BFLY PT, R159, R4, 0x1, 0x1f ;  /* 0x0c201f00049f7f89 */ /* 0x000ee200000e0000 */
[----:B0-----:R-:W-:-:S04]  /*1e320*/  FMNMX R9, R5, R158, !PT ;  /* 0x0000009e05097209 */ /* 0x001fc80007800000 */
[----:B------:R-:W-:-:S05]  /*1e330*/  FMNMX R9, R9, R251, !PT ;  /* 0x000000fb09097209 */ /* 0x000fca0007800000 */
[----:B------:R-:W-:Y:S01]  /*1e340*/  FADD R177, R10, -R9 ;  /* 0x800000090ab17221 */ /* 0x000fe20000000000 */
[----:B---3--:R-:W-:Y:S01]  /*1e350*/  FMNMX R10, R4, R159, !PT ;  /* 0x0000009f040a7209 */ /* 0x008fe20007800000 */
        /* <DEDUP_REMOVED lines=23> */
[----:B------:R-:W3:Y:S08]  /*1e4d0*/  MUFU.EX2 R177, R177 ;  /* 0x000000b100b17308 */ /* 0x000ef00000000800 */
[----:B------:R-:W-:Y:S08]  /*1e4e0*/  MUFU.EX2 R176, R176 ;  /* 0x000000b000b07308 */ /* 0x000ff00000000800 */
[----:B------:R-:W4:Y:S08]  /*1e4f0*/  MUFU.EX2 R175, R175 ;  /* 0x000000af00af7308 */ /* 0x000f300000000800 */
[----:B------:R-:W-:Y:S08]  /*1e500*/  MUFU.EX2 R174, R174 ;  /* 0x000000ae00ae7308 */ /* 0x000ff00000000800 */
[----:B------:R-:W1:Y:S08]  /*1e510*/  MUFU.EX2 R173, R173 ;  /* 0x000000ad00ad7308 */ /* 0x000e700000000800 */
[----:B------:R-:W-:Y:S08]  /*1e520*/  MUFU.EX2 R172, R172 ;  /* 0x000000ac00ac7308 */ /* 0x000ff00000000800 */
[----:B------:R-:W1:Y:S01]  /*1e530*/  MUFU.EX2 R167, R167 ;  /* 0x000000a700a77308 */ /* 0x000e620000000800 */
        /* <DEDUP_REMOVED lines=128> */
[----:B---3--:R-:W-:-:S02]  /*1ed40*/  F2FP.F16.F32.PACK_AB R156, R177, R178 ;  /* 0x000000b2b19c723e */ /* 0x008fc400000000ff */
[----:B----4-:R-:W-:Y:S02]  /*1ed50*/  F2FP.F16.F32.PACK_AB R158, R175, R176 ;  /* 0x000000b0af9e723e */ /* 0x010fe400000000ff */
[----:B-1----:R-:W-:Y:S02]  /*1ed60*/  F2FP.F16.F32.PACK_AB R157, R173, R174 ;  /* 0x000000aead9d723e */ /* 0x002fe400000000ff */
[----:B------:R-:W-:-:S04]  /*1ed70*/  F2FP.F16.F32.PACK_AB R159, R167, R172 ;  /* 0x000000aca79f723e */ /* 0x000fc800000000ff */
[----:B------:R-:W-:-:S06]  /*1ed80*/  WARPGROUP.ARRIVE ;  /* 0x00000000000079c5 */ /* 0x000fcc0000000000 */
[----:B------:R-:W-:Y:S01]  /*1ed90*/  HGMMA.64x256x16.F32 R24, R156, gdesc[UR4], R24, gsb0 ;  /* 0x03e000049c187df0 */ /* 0x000fe20008000818 */
[--C-:B------:R-:W-:Y:S01]  /*1eda0*/  FADD R21, R179, -R9.reuse ;  /* 0x80000009b3157221 */ /* 0x100fe20000000000 */
[----:B------:R-:W-:-:S03]  /*1edb0*/  FADD R152, R161, -R9 ;  /* 0x80000009a1987221 */ /* 0x000fc60000000000 */
[----:B------:R-:W-:-:S04]  /*1edc0*/  FMUL R21, R21, 1.4426950216293334961 ;  /* 0x3fb8aa3b15157820 */ /* 0x000fc80000400000 */
[----:B------:R0:W-:Y:S01]  /*1edd0*/  MUFU.EX2 R161, R21 ;  /* 0x0000001500a17308 */ /* 0x0001e20000000800 */
[--C-:B------:R-:W-:Y:S01]  /*1ede0*/  FADD R162, R160, -R9.reuse ;  /* 0x80000009a0a27221 */ /* 0x100fe20000000000 */
[----:B------:R-:W-:Y:S01]  /*1edf0*/  FADD R165, R165, -R9 ;  /* 0x80000009a5a57221 */ /* 0x000fe20000000000 */
[--C-:B------:R-:W-:Y:S01]  /*1ee00*/  FADD R163, R163, -R10.reuse ;  /* 0x8000000aa3a37221 */ /* 0x100fe20000000000 */
[----:B0-----:R-:W-:Y:S01]  /*1ee10*/  FMUL R21, R152, 1.4426950216293334961 ;  /* 0x3fb8aa3b98157820 */ /* 0x001fe20000400000 */
[----:B------:R-:W-:-:S03]  /*1ee20*/  FADD R166, R166, -R10 ;  /* 0x8000000aa6a67221 */ /* 0x000fc60000000000 */
[----:B------:R0:W1:Y:S01]  /*1ee30*/  MUFU.EX2 R160, R21 ;  /* 0x0000001500a07308 */ /* 0x0000620000000800 */
[----:B------:R-:W-:Y:S01]  /*1ee40*/  FMUL R162, R162, 1.4426950216293334961 ;  /* 0x3fb8aa3ba2a27820 */ /* 0x000fe20000400000 */
[----:B------:R-:W-:Y:S01]  /*1ee50*/  FMUL R165, R165, 1.4426950216293334961 ;  /* 0x3fb8aa3ba5a57820 */ /* 0x000fe20000400000 */
[----:B------:R-:W-:Y:S01]  /*1ee60*/  FMUL R163, R163, 1.4426950216293334961 ;  /* 0x3fb8aa3ba3a37820 */ /* 0x000fe20000400000 */
[----:B------:R-:W-:Y:S01]  /*1ee70*/  FMUL R166, R166, 1.4426950216293334961 ;  /* 0x3fb8aa3ba6a67820 */ /* 0x000fe20000400000 */
[--C-:B0-----:R-:W-:Y:S01]  /*1ee80*/  FADD R21, R164, -R10.reuse ;  /* 0x8000000aa4157221 */ /* 0x101fe20000000000 */
[----:B------:R-:W-:-:S03]  /*1ee90*/  FADD R164, R155, -R10 ;  /* 0x8000000a9ba47221 */ /* 0x000fc60000000000 */
[----:B------:R-:W-:Y:S01]  /*1eea0*/  FMUL R21, R21, 1.4426950216293334961 ;  /* 0x3fb8aa3b15157820 */ /* 0x000fe20000400000 */
[----:B------:R-:W-:Y:S01]  /*1eeb0*/  FMUL R164, R164, 1.4426950216293334961 ;  /* 0x3fb8aa3ba4a47820 */ /* 0x000fe20000400000 */
[----:B------:R-:W-:Y:S08]  /*1eec0*/  MUFU.EX2 R162, R162 ;  /* 0x000000a200a27308 */ /* 0x000ff00000000800 */
[----:B------:R-:W0:Y:S08]  /*1eed0*/  MUFU.EX2 R165, R165 ;  /* 0x000000a500a57308 */ /* 0x000e300000000800 */
[----:B------:R-:W-:Y:S08]  /*1eee0*/  MUFU.EX2 R21, R21 ;  /* 0x0000001500157308 */ /* 0x000ff00000000800 */
[----:B------:R-:W2:Y:S08]  /*1eef0*/  MUFU.EX2 R163, R163 ;  /* 0x000000a300a37308 */ /* 0x000eb00000000800 */
[----:B------:R-:W-:Y:S08]  /*1ef00*/  MUFU.EX2 R164, R164 ;  /* 0x000000a400a47308 */ /* 0x000ff00000000800 */
[----:B------:R-:W3:Y:S01]  /*1ef10*/  MUFU.EX2 R166, R166 ;  /* 0x000000a600a67308 */ /* 0x000ee20000000800 */
[----:B-1----:R-:W-:-:S02]  /*1ef20*/  F2FP.F16.F32.PACK_AB R152, R160, R161 ;  /* 0x000000a1a098723e */ /* 0x002fc400000000ff */
[----:B0-----:R-:W-:Y:S02]  /*1ef30*/  F2FP.F16.F32.PACK_AB R154, R165, R162 ;  /* 0x000000a2a59a723e */ /* 0x001fe400000000ff */
[----:B--2---:R-:W-:Y:S01]  /*1ef40*/  F2FP.F16.F32.PACK_AB R153, R163, R21 ;  /* 0x00000015a399723e */ /* 0x004fe200000000ff */
[----:B------:R-:W-:Y:S01]  /*1ef50*/  UMOV UR6, UR16 ;  /* 0x0000001000067c82 */ /* 0x000fe20008000000 */
[----:B------:R-:W-:Y:S01]  /*1ef60*/  UMOV UR7, UR17 ;  /* 0x0000001100077c82 */ /* 0x000fe20008000000 */
[----:B---3--:R-:W-:Y:S01]  /*1ef70*/  F2FP.F16.F32.PACK_AB R155, R166, R164 ;  /* 0x000000a4a69b723e */ /* 0x008fe200000000ff */
[----:B------:R-:W-:-:S03]  /*1ef80*/  WARPGROUP.DEPBAR.LE gsb0, 0x0 ;  /* 0x00008000000079c5 */ /* 0x000fc60000010000 */
[----:B------:R-:W-:-:S06]  /*1ef90*/  WARPGROUP.ARRIVE ;  /* 0x00000000000079c5 */ /* 0x000fcc0000000000 */
[----:B------:R-:W-:Y:S03]  /*1efa0*/  HGMMA.64x256x16.F32 R24, R152, gdesc[UR4], R24, gsb0 ;  /* 0x03e0000498187df0 */ /* 0x000fe60008000818 */
[----:B------:R-:W-:Y:S02]  /*1efb0*/  WARPGROUP.DEPBAR.LE gsb0, 0x0 ;  /* 0x00008000000079c5 */ /* 0x000fe40000010000 */
[----:B------:R-:W-:Y:S04]  /*1efc0*/  STL.64 [R1], R24 ;  /* 0x0000001801007387 */ /* 0x000fe80000100a00 */
        /* <DEDUP_REMOVED lines=64> */
[----:B------:R-:W3:Y:S04]  /*1f3d0*/  LDL.LU.64 R148, [R1+0xf78] ;  /* 0x000f780001947983 */ /* 0x000ee80000300a00 */
[----:B------:R-:W4:Y:S04]  /*1f3e0*/  LDL.LU.64 R146, [R1+0xf70] ;  /* 0x000f700001927983 */ /* 0x000f280000300a00 */
        /* <DEDUP_REMOVED lines=60> */
[----:B------:R-:W4:Y:S01]  /*1f7b0*/  LDL.LU.64 R24, [R1+0xd88] ;  /* 0x000d880001187983 */ /* 0x000f220000300a00 */
[----:B------:R-:W-:Y:S01]  /*1f7c0*/  UMOV UR6, UR12 ;  /* 0x0000000c00067c82 */ /* 0x000fe20008000000 */
[----:B------:R-:W-:-:S02]  /*1f7d0*/  UMOV UR7, UR13 ;  /* 0x0000000d00077c82 */ /* 0x000fc40008000000 */
[----:B------:R-:W4:Y:S04]  /*1f7e0*/  LDL.LU R179, [R1+0x610] ;  /* 0x0006100001b37983 */ /* 0x000f280000300800 */
[----:B------:R-:W4:Y:S04]  /*1f7f0*/  LDL.LU R170, [R1+0x60c] ;  /* 0x00060c0001aa7983 */ /* 0x000f280000300800 */
[----:B------:R-:W4:Y:S04]  /*1f800*/  LDL.LU R171, [R1+0x608] ;  /* 0x0006080001ab7983 */ /* 0x000f280000300800 */
[----:B------:R-:W4:Y:S04]  /*1f810*/  LDL.LU R169, [R1+0x604] ;  /* 0x0006040001a97983 */ /* 0x000f280000300800 */
[----:B------:R-:W4:Y:S01]  /*1f820*/  LDL R168, [R1+0xa1c] ;  /* 0x000a1c0001a87983 */ /* 0x000f220000100800 */
[-C--:B--2---:R-:W-:Y:S01]  /*1f830*/  FMUL R150, R150, R4.reuse ;  /* 0x0000000496967220 */ /* 0x084fe20000400000 */
[-C--:B------:R-:W-:Y:S01]  /*1f840*/  FMUL R151, R151, R4.reuse ;  /* 0x0000000497977220 */ /* 0x080fe20000400000 */
[-C--:B---3--:R-:W-:Y:S01]  /*1f850*/  FMUL R148, R148, R5.reuse ;  /* 0x0000000594947220 */ /* 0x088fe20000400000 */
[-C--:B------:R-:W-:Y:S01]  /*1f860*/  FMUL R149, R149, R5.reuse ;  /* 0x0000000595957220 */ /* 0x080fe20000400000 */
[-C--:B----4-:R-:W-:Y:S01]  /*1f870*/  FMUL R146, R146, R4.reuse ;  /* 0x0000000492927220 */ /* 0x090fe20000400000 */
        /* <DEDUP_REMOVED lines=122> */
[----:B------:R-:W-:-:S06]  /*20020*/  FMUL R25, R25, R5 ;  /* 0x0000000519197220 */ /* 0x000fcc0000400000 */
[----:B------:R-:W-:-:S06]  /*20030*/  WARPGROUP.ARRIVE ;  /* 0x00000000000079c5 */ /* 0x000fcc0000000000 */
[----:B------:R-:W-:Y:S01]  /*20040*/  HGMMA.64x256x16.F32 R24, R156, gdesc[UR4], R24, gsb0 ;  /* 0x03e000049c187df0 */ /* 0x000fe20008000818 */
[----:B------:R-:W-:Y:S01]  /*20050*/  UMOV UR8, UR58 ;  /* 0x0000003a00087c82 */ /* 0x000fe20008000000 */
[----:B------:R-:W-:Y:S01]  /*20060*/  UMOV UR9, UR59 ;  /* 0x0000003b00097c82 */ /* 0x000fe20008000000 */
[----:B------:R-:W-:Y:S01]  /*20070*/  UMOV UR6, UR8 ;  /* 0x0000000800067c82 */ /* 0x000fe20008000000 */
[----:B------:R-:W-:Y:S01]  /*20080*/  UMOV UR7, UR9 ;  /* 0x0000000900077c82 */ /* 0x000fe20008000000 */
[----:B------:R-:W-:-:S04]  /*20090*/  FADD R197, R198, R197 ;  /* 0x000000c5c6c57221 */ /* 0x000fc80000000000 */
[----:B------:R-:W-:-:S04]  /*200a0*/  FADD R196, R196, R197 ;  /* 0x000000c5c4c47221 */ /* 0x000fc80000000000 */
[----:B------:R-:W-:-:S04]  /*200b0*/  FADD R195, R195, R196 ;  /* 0x000000c4c3c37221 */ /* 0x000fc80000000000 */
[----:B------:R-:W-:-:S04]  /*200c0*/  FADD R183, R183, R195 ;  /* 0x000000c3b7b77221 */ /* 0x000fc80000000000 */
[----:B------:R-:W-:Y:S01]  /*200d0*/  FADD R182, R182, R183 ;  /* 0x000000b7b6b67221 */ /* 0x000fe20000000000 */
[----:B------:R-:W0:Y:S01]  /*200e0*/  S2R R252, SR_CTAID.X ;  /* 0x0000000000fc7919 */ /* 0x000e220000002500 */
[----:B------:R-:W-:Y:S02]  /*200f0*/  WARPGROUP.DEPBAR.LE gsb0, 0x0 ;  /* 0x00008000000079c5 */ /* 0x000fe40000010000 */
[----:B------:R-:W-:-:S06]  /*20100*/  WARPGROUP.ARRIVE ;  /* 0x00000000000079c5 */ /* 0x000fcc0000000000 */
[----:B------:R-:W-:Y:S01]  /*20110*/  HGMMA.64x256x16.F32 R24, R152, gdesc[UR4], R24, gsb0 ;  /* 0x03e0000498187df0 */ /* 0x000fe20008000818 */
[----:B------:R-:W-:-:S04]  /*20120*/  FADD R156, R174, R173 ;  /* 0x000000adae9c7221 */ /* 0x000fc80000000000 */
[----:B------:R-:W-:-:S04]  /*20130*/  FADD R156, R172, R156 ;  /* 0x0000009cac9c7221 */ /* 0x000fc80000000000 */
[----:B------:R-:W-:-:S04]  /*20140*/  FADD R156, R167, R156 ;  /* 0x0000009ca79c7221 */ /* 0x000fc80000000000 */
[----:B------:R-:W-:Y:S01]  /*20150*/  FADD R156, R21, R156 ;  /* 0x0000009c159c7221 */ /* 0x000fe20000000000 */
[----:B------:R-:W-:-:S03]  /*20160*/  FADD R21, R180, R182 ;  /* 0x000000b6b4157221 */ /* 0x000fc60000000000 */
[----:B------:R-:W-:Y:S01]  /*20170*/  FADD R156, R163, R156 ;  /* 0x0000009ca39c7221 */ /* 0x000fe20000000000 */
[----:B------:R-:W-:-:S03]  /*20180*/  FADD R21, R181, R21 ;  /* 0x00000015b5157221 */ /* 0x000fc60000000000 */
[----:B------:R-:W-:-:S04]  /*20190*/  FADD R156, R164, R156 ;  /* 0x0000009ca49c7221 */ /* 0x000fc80000000000 */
[----:B------:R-:W-:-:S05]  /*201a0*/  FADD R156, R166, R156 ;  /* 0x0000009ca69c7221 */ /* 0x000fca0000000000 */
[----:B------:R-:W-:Y:S01]  /*201b0*/  SHFL.BFLY PT, R158, R156, 0x2, 0x1f ;  /* 0x0c401f009c9e7f89 */ /* 0x000fe200000e0000 */
[----:B------:R-:W-:-:S04]  /*201c0*/  IADD3 R203, P0, R203, 0x20, RZ ;  /* 0x00000020cbcb7810 */ /* 0x000fc80007f1e0ff */
[----:B------:R-:W-:Y:S02]  /*201d0*/  IADD3.X R204, RZ, R204, RZ, P0, !PT ;  /* 0x000000ccffcc7210 */ /* 0x000fe400007fe4ff */
[----:B------:R-:W-:Y:S02]  /*201e0*/  LEA R2, R191, R2, 0x5 ;  /* 0x00000002bf027211 */ /* 0x000fe400078e28ff */
[----:B------:R-:W-:Y:S02]  /*201f0*/  LEA R0, R168, R0, 0x5 ;  /* 0x00000000a8007211 */ /* 0x000fe400078e28ff */
[----:B------:R-:W-:Y:S02]  /*20200*/  MOV R195, R11 ;  /* 0x0000000b00c37202 */ /* 0x000fe40000000f00 */
[----:B------:R-:W-:Y:S02]  /*20210*/  MOV R210, R12 ;  /* 0x0000000c00d27202 */ /* 0x000fe40000000f00 */
[----:B------:R-:W-:Y:S01]  /*20220*/  MOV R251, R9 ;  /* 0x0000000900fb7202 */ /* 0x000fe20000000f00 */
[----:B------:R-:W-:-:S02]  /*20230*/  WARPGROUP.DEPBAR.LE gsb0, 0x0 ;  /* 0x00008000000079c5 */ /* 0x000fc40000010000 */
[----:B------:R-:W-:Y:S01]  /*20240*/  FADD R152, R202, R201 ;  /* 0x000000c9ca987221 */ /* 0x000fe20000000000 */
[----:B------:R-:W-:-:S03]  /*20250*/  FADD R154, R178, R177 ;  /* 0x000000b1b29a7221 */ /* 0x000fc60000000000 */
        /* <DEDUP_REMOVED lines=11> */
[----:B------:R-:W-:Y:S01]  /*20310*/  FADD R154, R165, R154 ;  /* 0x0000009aa59a7221 */ /* 0x000fe20000000000 */
[----:B------:R-:W1:Y:S04]  /*20320*/  SHFL.BFLY PT, R153, R21, 0x2, 0x1f ;  /* 0x0c401f0015997f89 */ /* 0x000e6800000e0000 */
[----:B------:R-:W2:Y:S04]  /*20330*/  SHFL.BFLY PT, R155, R152, 0x2, 0x1f ;  /* 0x0c401f00989b7f89 */ /* 0x000ea800000e0000 */
[----:B------:R-:W3:Y:S01]  /*20340*/  SHFL.BFLY PT, R157, R154, 0x2, 0x1f ;  /* 0x0c401f009a9d7f89 */ /* 0x000ee200000e0000 */
[----:B-1----:R-:W-:Y:S01]  /*20350*/  FADD R153, R21, R153 ;  /* 0x0000009915997221 */ /* 0x002fe20000000000 */
[----:B--2---:R-:W-:Y:S01]  /*20360*/  FADD R155, R152, R155 ;  /* 0x0000009b989b7221 */ /* 0x004fe20000000000 */
[----:B------:R-:W-:Y:S01]  /*20370*/  FADD R21, R156, R158 ;  /* 0x0000009e9c157221 */ /* 0x000fe20000000000 */
[----:B---3--:R-:W-:-:S03]  /*20380*/  FADD R152, R154, R157 ;  /* 0x0000009d9a987221 */ /* 0x008fc60000000000 */
[----:B------:R-:W1:Y:S04]  /*20390*/  SHFL.BFLY PT, R157, R155, 0x1, 0x1f ;  /* 0x0c201f009b9d7f89 */ /* 0x000e6800000e0000 */
[----:B------:R-:W2:Y:S04]  /*203a0*/  SHFL.BFLY PT, R154, R153, 0x1, 0x1f ;  /* 0x0c201f00999a7f89 */ /* 0x000ea800000e0000 */
[----:B------:R-:W3:Y:S04]  /*203b0*/  SHFL.BFLY PT, R156, R152, 0x1, 0x1f ;  /* 0x0c201f00989c7f89 */ /* 0x000ee800000e0000 */
[----:B------:R-:W4:Y:S01]  /*203c0*/  SHFL.BFLY PT, R158, R21, 0x1, 0x1f ;  /* 0x0c201f00159e7f89 */ /* 0x000f2200000e0000 */
[----:B-1----:R-:W-:Y:S01]  /*203d0*/  FADD R155, R155, R157 ;  /* 0x0000009d9b9b7221 */ /* 0x002fe20000000000 */
[----:B--2---:R-:W-:-:S03]  /*203e0*/  FADD R153, R153, R154 ;  /* 0x0000009a99997221 */ /* 0x004fc60000000000 */
[----:B------:R-:W-:Y:S01]  /*203f0*/  FFMA R179, R7, R179, R155 ;  /* 0x000000b307b37223 */ /* 0x000fe2000000009b */
[----:B---3--:R-:W-:Y:S01]  /*20400*/  FADD R152, R152, R156 ;  /* 0x0000009c98987221 */ /* 0x008fe20000000000 */
[----:B------:R-:W-:Y:S01]  /*20410*/  FFMA R170, R6, R170, R153 ;  /* 0x000000aa06aa7223 */ /* 0x000fe20000000099 */
[----:B----4-:R-:W-:Y:S02]  /*20420*/  FADD R21, R21, R158 ;  /* 0x0000009e15157221 */ /* 0x010fe40000000000 */
[----:B------:R-:W-:Y:S01]  /*20430*/  FFMA R171, R5, R171, R152 ;  /* 0x000000ab05ab7223 */ /* 0x000fe20000000098 */
[----:B------:R-:W-:Y:S01]  /*20440*/  STL [R1+0x610], R179 ;  /* 0x000610b301007387 */ /* 0x000fe20000100800 */
[----:B------:R-:W-:-:S03]  /*20450*/  FFMA R169, R4, R169, R21 ;  /* 0x000000a904a97223 */ /* 0x000fc60000000015 */
[----:B------:R0:W-:Y:S04]  /*20460*/  STL [R1+0x60c], R170 ;  /* 0x00060caa01007387 */ /* 0x0001e80000100800 */
[----:B------:R1:W-:Y:S04]  /*20470*/  STL [R1+0x608], R171 ;  /* 0x000608ab01007387 */ /* 0x0003e80000100800 */
[----:B------:R1:W-:Y:S01]  /*20480*/  STL [R1+0x604], R169 ;  /* 0x000604a901007387 */ /* 0x0003e20000100800 */
[----:B0-----:R-:W-:-:S03]  /*20490*/  SHF.L.U32 R170, R252, 0x8, RZ ;  /* 0x00000008fcaa7819 */ /* 0x001fc600000006ff */
[----:B------:R1:W-:Y:S01]  /*204a0*/  STL [R1+0xa28], R11 ;  /* 0x000a280b01007387 */ /* 0x0003e20000100800 */
[----:B------:R-:W-:-:S03]  /*204b0*/  IADD3 R170, R170, 0x100, RZ ;  /* 0x00000100aaaa7810 */ /* 0x000fc60007ffe0ff */
[----:B------:R1:W-:Y:S04]  /*204c0*/  STL [R1+0xa24], R12 ;  /* 0x000a240c01007387 */ /* 0x0003e80000100800 */
[----:B------:R1:W-:Y:S01]  /*204d0*/  STL [R1+0xa20], R9 ;  /* 0x000a200901007387 */ /* 0x0003e20000100800 */
[----:B------:R-:W-:-:S03]  /*204e0*/  ISETP.GE.U32.AND P0, PT, R203, R170, PT ;  /* 0x000000aacb00720c */ /* 0x000fc60003f06070 */
[----:B------:R1:W-:Y:S04]  /*204f0*/  STL [R1+0xa18], R10 ;  /* 0x000a180a01007387 */ /* 0x0003e80000100800 */
[----:B------:R1:W-:Y:S01]  /*20500*/  STL [R1+0x600], R10 ;  /* 0x0006000a01007387 */ /* 0x0003e20000100800 */
[----:B------:R-:W-:-:S13]  /*20510*/  ISETP.GE.U32.AND.EX P0, PT, R204, RZ, PT, P0 ;  /* 0x000000ffcc00720c */ /* 0x000fda0003f06100 */
[----:B-1----:R-:W-:Y:S05]  /*20520*/  @!P0 BRA `(.L_x_1) ;  /* 0xffffff3000e88947 */ /* 0x002fea000383ffff */
.L_x_0:
[----:B------:R-:W2:Y:S04]  /*20530*/  LDL.LU R175, [R1+0x8] ;  /* 0x0000080001af7983 */ /* 0x000ea80000300800 */
[----:B------:R-:W3:Y:S04]  /*20540*/  LDL.LU R180, [R1+0x408] ;  /* 0x0004080001b47983 */ /* 0x000ee80000300800 */
[----:B------:R-:W4:Y:S04]  /*20550*/  LDL.LU R179, [R1+0x400] ;  /* 0x0004000001b37983 */ /* 0x000f280000300800 */
[----:B------:R-:W2:Y:S04]  /*20560*/  LDL.LU R7, [R1+0x188] ;  /* 0x0001880001077983 */ /* 0x000ea80000300800 */
[----:B------:R-:W3:Y:S04]  /*20570*/  LDL.LU R6, [R1+0x184] ;  /* 0x0001840001067983 */ /* 0x000ee80000300800 */
[----:B------:R-:W4:Y:S04]  /*20580*/  LDL.LU R4, [R1+0x180] ;  /* 0x0001800001047983 */ /* 0x000f280000300800 */
[----:B------:R-:W4:Y:S04]  /*20590*/  LDL.LU R171, [R1+0x608] ;  /* 0x0006080001ab7983 */ /* 0x000f280000300800 */
[----:B------:R-:W4:Y:S04]  /*205a0*/  LDL.LU R5, [R1+0x604] ;  /* 0x0006040001057983 */ /* 0x000f280000300800 */
[----:B------:R-:W4:Y:S04]  /*205b0*/  LDL.LU R172, [R1+0x60c] ;  /* 0x00060c0001ac7983 */ /* 0x000f280000300800 */
[----:B------:R-:W4:Y:S04]  /*205c0*/  LDL.LU R173, [R1+0x610] ;  /* 0x0006100001ad7983 */ /* 0x000f280000300800 */
[----:B------:R-:W4:Y:S04]  /*205d0*/  LDL.LU R170, [R1] ;  /* 0x0000000001aa7983 */ /* 0x000f280000300800 */
        /* <DEDUP_REMOVED lines=21> */
[----:B------:R-:W4:Y:S01]  /*20730*/  LDL.LU R10, [R1+0x150] ;  /* 0x00015000010a7983 */ /* 0x000f220000300800 */
[----:B------:R-:W-:Y:S01]  /*20740*/  MOV R176, 0x400 ;  /* 0x0000040000b07802 */ /* 0x000fe20000000f00 */
[----:B------:R-:W0:Y:S01]  /*20750*/  S2R R2, SR_TID.X ;  /* 0x0000000000027919 */ /* 0x000e220000002100 */
[----:B------:R-:W1:Y:S01]  /*20760*/  S2R R177, SR_CgaCtaId ;  /* 0x0000000000b17919 */ /* 0x000e620000008800 */
[----:B0-----:R-:W-:-:S02]  /*20770*/  LOP3.LUT R0, R2, 0xff, RZ, 0xc0, !PT ;  /* 0x000000ff02007812 */ /* 0x001fc400078ec0ff */
[----:B-----5:R-:W-:Y:S02]  /*20780*/  SHF.L.U32 R3, R2, 0x1, RZ ;  /* 0x0000000102037819 */ /* 0x020fe400000006ff */
[----:B-1----:R-:W-:Y:S02]  /*20790*/  LEA R176, R177, R176, 0x18 ;  /* 0x000000b0b1b07211 */ /* 0x002fe400078ec0ff */
[----:B------:R-:W-:Y:S02]  /*207a0*/  LOP3.LUT R3, R3, 0x1f8, RZ, 0xc0, !PT ;  /* 0x000001f803037812 */ /* 0x000fe400078ec0ff */
[----:B------:R-:W-:Y:S02]  /*207b0*/  LEA R0, R0, R176, 0x4 ;  /* 0x000000b000007211 */ /* 0x000fe400078e20ff */
[----:B------:R-:W-:Y:S02]  /*207c0*/  LOP3.LUT R252, R2, 0xe0, RZ, 0xc0, !PT ;  /* 0x000000e002fc7812 */ /* 0x000fe400078ec0ff */
[----:B--2---:R-:W-:-:S02]  /*207d0*/  MOV R9, R7 ;  /* 0x0000000700097202 */ /* 0x004fc40000000f00 */
[----:B---3--:R-:W-:Y:S02]  /*207e0*/  MOV R7, R6 ;  /* 0x0000000600077202 */ /* 0x008fe40000000f00 */
[----:B----4-:R-:W-:Y:S02]  /*207f0*/  MOV R6, R4 ;  /* 0x0000000400067202 */ /* 0x010fe40000000f00 */
[----:B------:R-:W-:Y:S01]  /*20800*/  SHF.R.U32.HI R4, RZ, 0x1, R2 ;  /* 0x00000001ff047819 */ /* 0x000fe20000011602 */
        /* <DEDUP_REMOVED lines=19> */
[----:B------:R-:W2:Y:S01]  /*20940*/  LDL.LU R6, [R1+0x17c] ;  /* 0x00017c0001067983 */ /* 0x000ea20000300800 */
[----:B------:R-:W-:Y:S01]  /*20950*/  LOP3.LUT R4, R4, 0x4, RZ, 0xc0, !PT ;  /* 0x0000000404047812 */ /* 0x000fe200078ec0ff */
[----:B------:R-:W-:Y:S01]  /*20960*/  FMUL R2, R175, 0.25 ;  /* 0x3e800000af027820 */ /* 0x000fe20000400000 */
[----:B------:R-:W-:Y:S01]  /*20970*/  BAR.SYNC.DEFER_BLOCKING 0x0 ;  /* 0x0000000000007b1d */ /* 0x000fe20000010000 */
[----:B------:R-:W-:-:S05]  /*20980*/  FSETP.GT.AND P1, PT, |R5|, 8.50705917302346158658e+37, PT ;  /* 0x7e8000000500780b */ /* 0x000fca0003f24200 */
[----:B------:R0:W-:Y:S02]  /*20990*/  STL [R1+0xd84], R0 ;  /* 0x000d840001007387 */ /* 0x0001e40000100800 */
[----:B0-----:R-:W-:-:S05]  /*209a0*/  IADD3 R0, R176, R3, RZ ;  /* 0x00000003b0007210 */ /* 0x001fca0007ffe0ff */
[----:B------:R0:W-:Y:S04]  /*209b0*/  STL [R1+0xd78], R0 ;  /* 0x000d780001007387 */ /* 0x0001e80000100800 */
[----:B0-----:R-:W3:Y:S02]  /*209c0*/  LDL.LU R0, [R1+0xa50] ;  /* 0x000a500001007983 */ /* 0x001ee40000300800 */
[----:B---3--:R-:W-:Y:S02]  /*209d0*/  LEA R252, R252, R0, 0x3 ;  /* 0x00000000fcfc7211 */ /* 0x008fe400078e18ff */
[----:B------:R-:W3:Y:S01]  /*209e0*/  LDL.LU R0, [R1+0xa54] ;  /* 0x000a540001007983 */ /* 0x000ee20000300800 */
[----:B------:R-:W-:Y:S02]  /*209f0*/  MOV R181, R171 ;  /* 0x000000ab00b57202 */ /* 0x000fe40000000f00 */
[----:B------:R-:W-:Y:S01]  /*20a00*/  MOV R3, R173 ;  /* 0x000000ad00037202 */ /* 0x000fe20000000f00 */
[----:B------:R-:W-:Y:S01]  /*20a10*/  STL [R1+0xd88], R252 ;  /* 0x000d88fc01007387 */ /* 0x000fe20000100800 */
[----:B------:R-:W-:Y:S01]  /*20a20*/  MOV R178, R170 ;  /* 0x000000aa00b27202 */ /* 0x000fe20000000f00 */
[----:B------:R-:W-:Y:S01]  /*20a30*/  FMUL R8, R181, 0.25 ;  /* 0x3e800000b5087820 */ /* 0x000fe20000400000 */
[----:B------:R-:W-:-:S02]  /*20a40*/  MOV R176, R168 ;  /* 0x000000a800b07202 */ /* 0x000fc40000000f00 */
[----:B------:R-:W-:Y:S01]  /*20a50*/  MOV R170, R7 ;  /* 0x0000000700aa7202 */ /* 0x000fe20000000f00 */
[----:B------:R-:W-:Y:S01]  /*20a60*/  FMUL R7, R180, 0.25 ;  /* 0x3e800000b4077820 */ /* 0x000fe20000400000 */
[----:B------:R-:W-:Y:S02]  /*20a70*/  FSETP.GT.AND P3, PT, |R3|, 8.50705917302346158658e+37, PT ;  /* 0x7e8000000300780b */ /* 0x000fe40003f64200 */
[----:B------:R-:W-:Y:S02]  /*20a80*/  MOV R177, R169 ;  /* 0x000000a900b17202 */ /* 0x000fe40000000f00 */
[----:B--2---:R-:W-:Y:S01]  /*20a90*/  MOV R169, R6 ;  /* 0x0000000600a97202 */ /* 0x004fe20000000f00 */
[----:B------:R-:W-:Y:S01]  /*20aa0*/  FMUL R6, R179, 0.25 ;  /* 0x3e800000b3067820 */ /* 0x000fe20000400000 */
[----:B------:R-:W-:Y:S01]  /*20ab0*/  MOV R171, R9 ;  /* 0x0000000900ab7202 */ /* 0x000fe20000000f00 */
[----:B------:R-:W-:Y:S01]  /*20ac0*/  FMUL R9, R150, 0.25 ;  /* 0x3e80000096097820 */ /* 0x000fe20000400000 */
[----:B---3--:R-:W-:-:S02]  /*20ad0*/  IADD3 R0, R4, R0, RZ ;  /* 0x0000000004007210 */ /* 0x008fc40007ffe0ff */
[----:B------:R-:W-:-:S03]  /*20ae0*/  MOV R4, R174 ;  /* 0x000000ae00047202 */ /* 0x000fc60000000f00 */
[----:B------:R0:W-:Y:S02]  /*20af0*/  STL [R1+0xd7c], R0 ;  /* 0x000d7c0001007387 */ /* 0x0001e40000100800 */
[----:B0-----:R-:W-:Y:S02]  /*20b00*/  FSEL R0, R2, R175, P1 ;  /* 0x000000af02007208 */ /* 0x001fe40000800000 */
[----:B------:R-:W-:Y:S01]  /*20b10*/  MOV R2, R172 ;  /* 0x000000ac00027202 */ /* 0x000fe20000000f00 */
[----:B------:R-:W-:Y:S02]  /*20b20*/  IMAD.MOV.U32 R172, RZ, RZ, R10 ;  /* 0x000000ffffac7224 */ /* 0x000fe400078e000a */
[----:B------:R0:W-:Y:S01]  /*20b30*/  STL [R1+0x860], R0 ;  /* 0x0008600001007387 */ /* 0x0001e20000100800 */
[----:B------:R-:W-:-:S03]  /*20b40*/  FSETP.GT.AND P0, PT, |R2|, 8.50705917302346158658e+37, PT ;  /* 0x7e8000000200780b */ /* 0x000fc60003f04200 */
[----:B------:R-:W2:Y:S04]  /*20b50*/  LDL.LU R168, [R1+0x178] ;  /* 0x0001780001a87983 */ /* 0x000ea80000300800 */
[----:B------:R-:W3:Y:S01]  /*20b60*/  LDL.LU R175, [R1+0x19c] ;  /* 0x00019c0001af7983 */ /* 0x000ee20000300800 */
[----:B0-----:R-:W-:-:S03]  /*20b70*/  FSEL R0, R8, R181, P0 ;  /* 0x000000b508007208 */ /* 0x001fc60000000000 */
[----:B------:R-:W4:Y:S04]  /*20b80*/  LDL.LU R174, [R1+0x198] ;  /* 0x0001980001ae7983 */ /* 0x000f280000300800 */
[----:B------:R-:W2:Y:S01]  /*20b90*/  LDL.LU R173, [R1+0x194] ;  /* 0x0001940001ad7983 */ /* 0x000ea20000300800 */
[----:B------:R-:W-:Y:S01]  /*20ba0*/  FSETP.GT.AND P2, PT, |R4|, 8.50705917302346158658e+37, PT ;  /* 0x7e8000000400780b */ /* 0x000fe20003f44200 */
[----:B------:R-:W-:Y:S01]  /*20bb0*/  FMUL R10, R151, 0.25 ;  /* 0x3e800000970a7820 */ /* 0x000fe20000400000 */
[----:B------:R-:W-:Y:S01]  /*20bc0*/  FMUL R8, R147, 0.25 ;  /* 0x3e80000093087820 */ /* 0x000fe20000400000 */
[----:B------:R0:W-:Y:S02]  /*20bd0*/  STL [R1+0x854], R0 ;  /* 0x0008540001007387 */ /* 0x0001e40000100800 */
[----:B0-----:R-:W-:Y:S01]  /*20be0*/  FSEL R0, R7, R180, P3 ;  /* 0x000000b407007208 */ /* 0x001fe20001800000 */
[----:B------:R-:W-:-:S04]  /*20bf0*/  FMUL R7, R146, 0.25 ;  /* 0x3e80000092077820 */ /* 0x000fc80000400000 */
        /* <DEDUP_REMOVED lines=340> */
[----:B0-----:R-:W-:-:S05]  /*22140*/  FSEL R0, R10, R39, P1 ;  /* 0x000000270a007208 */ /* 0x001fca0000800000 */
        /* <DEDUP_REMOVED lines=8> */
[----:B------:R0:W-:Y:S04]  /*221d0*/  STL [R1+0x680], R0 ;  /* 0x0006800001007387 */ /* 0x0001e80000100800 */
[----:B------:R-:W3:Y:S04]  /*221e0*/  LDL.LU R182, [R1+0x1fc] ;  /* 0x0001fc0001b67983 */ /* 0x000ee80000300800 */
[----:B------:R-:W4:Y:S04]  /*221f0*/  LDL.LU R181, [R1+0x1f8] ;  /* 0x0001f80001b57983 */ /* 0x000f280000300800 */
[----:B------:R-:W2:Y:S04]  /*22200*/  LDL.LU R180, [R1+0x1f4] ;  /* 0x0001f40001b47983 */ /* 0x000ea80000300800 */
[----:B------:R-:W2:Y:S01]  /*22210*/  LDL.LU R179, [R1+0x1f0] ;  /* 0x0001f00001b37983 */ /* 0x000ea20000300800 */
[----:B------:R-:W-:Y:S01]  /*22220*/  FMUL R10, R34, 0.25 ;  /* 0x3e800000220a7820 */ /* 0x000fe20000400000 */
[----:B------:R-:W-:Y:S01]  /*22230*/  FMUL R9, R33, 0.25 ;  /* 0x3e80000021097820 */ /* 0x000fe20000400000 */
[----:B------:R-:W-:Y:S01]  /*22240*/  FMUL R8, R32, 0.25 ;  /* 0x3e80000020087820 */ /* 0x000fe20000400000 */
[----:B------:R-:W-:Y:S01]  /*22250*/  FMUL R7, R31, 0.25 ;  /* 0x3e8000001f077820 */ /* 0x000fe20000400000 */
[----:B------:R-:W-:Y:S01]  /*22260*/  FMUL R6, R30, 0.25 ;  /* 0x3e8000001e067820 */ /* 0x000fe20000400000 */
[----:B0-----:R-:W-:-:S05]  /*22270*/  FSEL R0, R10, R34, P1 ;  /* 0x000000220a007208 */ /* 0x001fca0000800000 */
[----:B------:R0:W-:Y:S02]  /*22280*/  STL [R1+0x678], R0 ;  /* 0x0006780001007387 */ /* 0x0001e40000100800 */
[----:B0-----:R-:W-:-:S05]  /*22290*/  FSEL R0, R9, R33, P0 ;  /* 0x0000002109007208 */ /* 0x001fca0000000000 */
[----:B------:R0:W-:Y:S02]  /*222a0*/  STL [R1+0x67c], R0 ;  /* 0x00067c0001007387 */ /* 0x0001e40000100800 */
[----:B0-----:R-:W-:-:S05]  /*222b0*/  FSEL R0, R8, R32, P0 ;  /* 0x0000002008007208 */ /* 0x001fca0000000000 */
[----:B------:R0:W-:Y:S01]  /*222c0*/  STL [R1+0x674], R0 ;  /* 0x0006740001007387 */ /* 0x0001e20000100800 */
[----:B------:R-:W-:Y:S01]  /*222d0*/  FMUL R10, R29, 0.25 ;  /* 0x3e8000001d0a7820 */ /* 0x000fe20000400000 */
[----:B0-----:R-:W-:-:S05]  /*222e0*/  FSEL R0, R7, R31, P1 ;  /* 0x0000001f07007208 */ /* 0x001fca0000800000 */
[----:B------:R0:W-:Y:S01]  /*222f0*/  STL [R1+0x670], R0 ;  /* 0x0006700001007387 */ /* 0x0001e20000100800 */
[----:B------:R-:W-:Y:S01]  /*22300*/  FMUL R9, R28, 0.25 ;  /* 0x3e8000001c097820 */ /* 0x000fe20000400000 */
[----:B0-----:R-:W-:-:S05]  /*22310*/  FSEL R0, R6, R30, P1 ;  /* 0x0000001e06007208 */ /* 0x001fca0000800000 */
[----:B------:R0:W-:Y:S04]  /*22320*/  STL [R1+0x668], R0 ;  /* 0x0006680001007387 */ /* 0x0001e80000100800 */
[----:B------:R-:W2:Y:S04]  /*22330*/  LDL.LU R198, [R1+0x1e8] ;  /* 0x0001e80001c67983 */ /* 0x000ea80000300800 */
[----:B------:R-:W2:Y:S01]  /*22340*/  LDL.LU R197, [R1+0x1e4] ;  /* 0x0001e40001c57983 */ /* 0x000ea20000300800 */
[----:B0-----:R-:W-:-:S03]  /*22350*/  FSEL R0, R10, R29, P0 ;  /* 0x0000001d0a007208 */ /* 0x001fc60000000000 */
[----:B------:R-:W2:Y:S01]  /*22360*/  LDL.LU R196, [R1+0x1e0] ;  /* 0x0001e00001c47983 */ /* 0x000ea20000300800 */
[----:B------:R-:W-:-:S03]  /*22370*/  FMUL R8, R27, 0.25 ;  /* 0x3e8000001b087820 */ /* 0x000fc60000400000 */
[----:B------:R-:W2:Y:S01]  /*22380*/  LDL.LU R194, [R1+0x1dc] ;  /* 0x0001dc0001c27983 */ /* 0x000ea20000300800 */
[----:B------:R-:W-:Y:S01]  /*22390*/  FMUL R7, R26, 0.25 ;  /* 0x3e8000001a077820 */ /* 0x000fe20000400000 */
[----:B------:R-:W-:Y:S02]  /*223a0*/  FMUL R6, R25, 0.25 ;  /* 0x3e80000019067820 */ /* 0x000fe40000400000 */
[----:B------:R0:W-:Y:S02]  /*223b0*/  STL [R1+0x66c], R0 ;  /* 0x00066c0001007387 */ /* 0x0001e40000100800 */
[----:B0-----:R-:W-:-:S05]  /*223c0*/  FSEL R0, R9, R28, P0 ;  /* 0x0000001c09007208 */ /* 0x001fca0000000000 */
[----:B------:R0:W-:Y:S02]  /*223d0*/  STL [R1+0x664], R0 ;  /* 0x0006640001007387 */ /* 0x0001e40000100800 */
[----:B0-----:R-:W-:-:S05]  /*223e0*/  FSEL R0, R8, R27, P1 ;  /* 0x0000001b08007208 */ /* 0x001fca0000800000 */
[----:B------:R0:W-:Y:S01]  /*223f0*/  STL [R1+0x660], R0 ;  /* 0x0006600001007387 */ /* 0x0001e20000100800 */
[----:B------:R-:W-:Y:S01]  /*22400*/  FMUL R10, R24, 0.25 ;  /* 0x3e800000180a7820 */ /* 0x000fe20000400000 */
[----:B0-----:R-:W-:-:S05]  /*22410*/  FSEL R0, R7, R26, P1 ;  /* 0x0000001a07007208 */ /* 0x001fca0000800000 */
[----:B------:R0:W-:Y:S02]  /*22420*/  STL [R1+0x658], R0 ;  /* 0x0006580001007387 */ /* 0x0001e40000100800 */
[----:B0-----:R-:W-:-:S05]  /*22430*/  FSEL R0, R6, R25, P0 ;  /* 0x0000001906007208 */ /* 0x001fca0000000000 */
[----:B------:R0:W-:Y:S04]  /*22440*/  STL [R1+0x65c], R0 ;  /* 0x00065c0001007387 */ /* 0x0001e80000100800 */
[----:B------:R-:W2:Y:S04]  /*22450*/  LDL.LU R193, [R1+0x1d4] ;  /* 0x0001d40001c17983 */ /* 0x000ea80000300800 */
[----:B------:R-:W2:Y:S01]  /*22460*/  LDL.LU R192, [R1+0x1d0] ;  /* 0x0001d00001c07983 */ /* 0x000ea20000300800 */
[----:B0-----:R-:W-:-:S03]  /*22470*/  FSEL R0, R10, R24, P0 ;  /* 0x000000180a007208 */ /* 0x001fc60000000000 */
[----:B------:R-:W2:Y:S04]  /*22480*/  LDL.LU R190, [R1+0x1cc] ;  /* 0x0001cc0001be7983 */ /* 0x000ea80000300800 */
[----:B------:R-:W2:Y:S04]  /*22490*/  LDL.LU R189, [R1+0x1c8] ;  /* 0x0001c80001bd7983 */ /* 0x000ea80000300800 */
[----:B------:R0:W-:Y:S01]  /*224a0*/  STL [R1+0x654], R0 ;  /* 0x0006540001007387 */ /* 0x0001e20000100800 */
[----:B---3--:R-:W-:Y:S01]  /*224b0*/  FMUL R9, R182, 0.25 ;  /* 0x3e800000b6097820 */ /* 0x008fe20000400000 */
[----:B----4-:R-:W-:-:S04]  /*224c0*/  FMUL R8, R181, 0.25 ;  /* 0x3e800000b5087820 */ /* 0x010fc80000400000 */
[----:B0-----:R-:W-:Y:S01]  /*224d0*/  FSEL R0, R9, R182, P1 ;  /* 0x000000b609007208 */ /* 0x001fe20000800000 */
[----:B--2---:R-:W-:-:S04]  /*224e0*/  FMUL R7, R180, 0.25 ;  /* 0x3e800000b4077820 */ /* 0x004fc80000400000 */
[----:B------:R0:W-:Y:S01]  /*224f0*/  STL [R1+0x650], R0 ;  /* 0x0006500001007387 */ /* 0x0001e20000100800 */
[----:B------:R-:W-:Y:S01]  /*22500*/  FMUL R6, R179, 0.25 ;  /* 0x3e800000b3067820 */ /* 0x000fe20000400000 */
[----:B0-----:R-:W-:-:S05]  /*22510*/  FSEL R0, R8, R181, P1 ;  /* 0x000000b508007208 */ /* 0x001fca0000800000 */
[----:B------:R0:W-:Y:S04]  /*22520*/  STL [R1+0x648], R0 ;  /* 0x0006480001007387 */ /* 0x0001e80000100800 */
[----:B------:R-:W2:Y:S04]  /*22530*/  LDL.LU R188, [R1+0x1c0] ;  /* 0x0001c00001bc7983 */ /* 0x000ea80000300800 */
[----:B------:R-:W3:Y:S01]  /*22540*/  LDL.LU R187, [R1+0x1bc] ;  /* 0x0001bc0001bb7983 */ /* 0x000ee20000300800 */
[----:B0-----:R-:W-:-:S03]  /*22550*/  FSEL R0, R7, R180, P0 ;  /* 0x000000b407007208 */ /* 0x001fc60000000000 */
[----:B------:R-:W4:Y:S04]  /*22560*/  LDL.LU R186, [R1+0x1b8] ;  /* 0x0001b80001ba7983 */ /* 0x000f280000300800 */
[----:B------:R-:W4:Y:S04]  /*22570*/  LDL.LU R183, [R1+0x1b4] ;  /* 0x0001b40001b77983 */ /* 0x000f280000300800 */
[----:B------:R0:W-:Y:S02]  /*22580*/  STL [R1+0x64c], R0 ;  /* 0x00064c0001007387 */ /* 0x0001e40000100800 */
[----:B0-----:R-:W-:-:S02]  /*22590*/  FSEL R0, R6, R179, P0 ;  /* 0x000000b306007208 */ /* 0x001fc40000000000 */
[----:B------:R-:W-:Y:S02]  /*225a0*/  MOV R179, R178 ;  /* 0x000000b200b37202 */ /* 0x000fe40000000f00 */
[----:B------:R-:W-:Y:S01]  /*225b0*/  MOV R178, R177 ;  /* 0x000000b100b27202 */ /* 0x000fe20000000f00 */
[----:B------:R0:W-:Y:S01]  /*225c0*/  STL [R1+0x644], R0 ;  /* 0x0006440001007387 */ /* 0x0001e20000100800 */
[----:B------:R-:W-:Y:S02]  /*225d0*/  MOV R177, R176 ;  /* 0x000000b000b17202 */ /* 0x000fe40000000f00 */
[----:B------:R-:W-:Y:S02]  /*225e0*/  MOV R176, R175 ;  /* 0x000000af00b07202 */ /* 0x000fe40000000f00 */
[----:B------:R-:W-:Y:S02]  /*225f0*/  MOV R175, R174 ;  /* 0x000000ae00af7202 */ /* 0x000fe40000000f00 */
[----:B------:R-:W-:-:S02]  /*22600*/  MOV R174, R173 ;  /* 0x000000ad00ae7202 */ /* 0x000fc40000000f00 */
[----:B------:R-:W2:Y:S01]  /*22610*/  LDL.LU R173, [R1+0x1b0] ;  /* 0x0001b00001ad7983 */ /* 0x000ea20000300800 */
[----:B------:R-:W-:Y:S01]  /*22620*/  FMUL R10, R179, 0.25 ;  /* 0x3e800000b30a7820 */ /* 0x000fe20000400000 */
[----:B------:R-:W-:-:S04]  /*22630*/  MOV R182, R178 ;  /* 0x000000b200b67202 */ /* 0x000fc80000000f00 */
[----:B0-----:R-:W-:-:S05]  /*22640*/  FSEL R0, R10, R179, P1 ;  /* 0x000000b30a007208 */ /* 0x001fca0000800000 */
[----:B------:R0:W-:Y:S04]  /*22650*/  STL [R1+0x640], R0 ;  /* 0x0006400001007387 */ /* 0x0001e80000100800 */
[----:B------:R-:W4:Y:S01]  /*22660*/  LDL.LU R181, [R1+0x1ac] ;  /* 0x0001ac0001b57983 */ /* 0x000f220000300800 */
[----:B------:R-:W-:-:S03]  /*22670*/  FMUL R9, R198, 0.25 ;  /* 0x3e800000c6097820 */ /* 0x000fc60000400000 */
[----:B------:R-:W4:Y:S01]  /*22680*/  LDL.LU R180, [R1+0x1a8] ;  /* 0x0001a80001b47983 */ /* 0x000f220000300800 */
[----:B------:R-:W-:Y:S01]  /*22690*/  FMUL R8, R197, 0.25 ;  /* 0x3e800000c5087820 */ /* 0x000fe20000400000 */
[----:B0-----:R-:W-:Y:S02]  /*226a0*/  FSEL R0, R9, R198, P1 ;  /* 0x000000c609007208 */ /* 0x001fe40000800000 */
[----:B------:R-:W4:Y:S01]  /*226b0*/  LDL.LU R179, [R1+0x1a4] ;  /* 0x0001a40001b37983 */ /* 0x000f220000300800 */
[----:B------:R-:W-:-:S03]  /*226c0*/  FMUL R7, R196, 0.25 ;  /* 0x3e800000c4077820 */ /* 0x000fc60000400000 */
[----:B------:R-:W4:Y:S01]  /*226d0*/  LDL.LU R178, [R1+0x1a0] ;  /* 0x0001a00001b27983 */ /* 0x000f220000300800 */
[----:B------:R-:W-:-:S03]  /*226e0*/  FMUL R6, R194, 0.25 ;  /* 0x3e800000c2067820 */ /* 0x000fc60000400000 */
[----:B------:R0:W-:Y:S02]  /*226f0*/  STL [R1+0x638], R0 ;  /* 0x0006380001007387 */ /* 0x0001e40000100800 */
[----:B0-----:R-:W-:-:S05]  /*22700*/  FSEL R0, R8, R197, P0 ;  /* 0x000000c508007208 */ /* 0x001fca0000000000 */
[----:B------:R0:W-:Y:S02]  /*22710*/  STL [R1+0x63c], R0 ;  /* 0x00063c0001007387 */ /* 0x0001e40000100800 */
[----:B0-----:R-:W-:-:S05]  /*22720*/  FSEL R0, R7, R196, P0 ;  /* 0x000000c407007208 */ /* 0x001fca0000000000 */
[----:B------:R0:W-:Y:S02]  /*22730*/  STL [R1+0x634], R0 ;  /* 0x0006340001007387 */ /* 0x0001e40000100800 */
[----:B0-----:R-:W-:Y:S02]  /*22740*/  FSEL R0, R6, R194, P1 ;  /* 0x000000c206007208 */ /* 0x001fe40000800000 */
[----:B------:R-:W-:Y:S02]  /*22750*/  MOV R194, R182 ;  /* 0x000000b600c27202 */ /* 0x000fe40000000f00 */
[----:B------:R-:W-:Y:S02]  /*22760*/  MOV R182, R177 ;  /* 0x000000b100b67202 */ /* 0x000fe40000000f00 */
[----:B------:R-:W-:Y:S02]  /*22770*/  MOV R177, R176 ;  /* 0x000000b000b17202 */ /* 0x000fe40000000f00 */
[----:B------:R-:W-:Y:S01]  /*22780*/  MOV R176, R175 ;  /* 0x000000af00b07202 */ /* 0x000fe20000000f00 */
[----:B------:R0:W-:Y:S01]  /*22790*/  STL [R1+0x630], R0 ;  /* 0x0006300001007387 */ /* 0x0001e20000100800 */
[----:B------:R-:W-:-:S02]  /*227a0*/  MOV R175, R174 ;  /* 0x000000ae00af7202 */ /* 0x000fc40000000f00 */
[----:B--2---:R-:W-:Y:S02]  /*227b0*/  MOV R174, R173 ;  /* 0x000000ad00ae7202 */ /* 0x004fe40000000f00 */
[----:B------:R-:W2:Y:S01]  /*227c0*/  LDL.LU R173, [R1+0x190] ;  /* 0x0001900001ad7983 */ /* 0x000ea20000300800 */
[----:B------:R-:W-:Y:S01]  /*227d0*/  FMUL R10, R194, 0.25 ;  /* 0x3e800000c20a7820 */ /* 0x000fe20000400000 */
[----:B------:R-:W-:-:S04]  /*227e0*/  FMUL R9, R193, 0.25 ;  /* 0x3e800000c1097820 */ /* 0x000fc80000400000 */
[----:B0-----:R-:W-:Y:S01]  /*227f0*/  FSEL R0, R10, R194, P1 ;  /* 0x000000c20a007208 */ /* 0x001fe20000800000 */
[----:B------:R-:W-:-:S04]  /*22800*/  FMUL R8, R192, 0.25 ;  /* 0x3e800000c0087820 */ /* 0x000fc80000400000 */
[----:B------:R0:W-:Y:S01]  /*22810*/  STL [R1+0x628], R0 ;  /* 0x0006280001007387 */ /* 0x0001e20000100800 */
[----:B------:R-:W-:Y:S01]  /*22820*/  FMUL R7, R190, 0.25 ;  /* 0x3e800000be077820 */ /* 0x000fe20000400000 */
[----:B0-----:R-:W-:-:S05]  /*22830*/  FSEL R0, R9, R193, P0 ;  /* 0x000000c109007208 */ /* 0x001fca0000000000 */
[----:B------:R0:W-:Y:S01]  /*22840*/  STL [R1+0x62c], R0 ;  /* 0x00062c0001007387 */ /* 0x0001e20000100800 */
[----:B------:R-:W-:Y:S01]  /*22850*/  FMUL R6, R189, 0.25 ;  /* 0x3e800000bd067820 */ /* 0x000fe20000400000 */
[----:B0-----:R-:W-:-:S05]  /*22860*/  FSEL R0, R8, R192, P0 ;  /* 0x000000c008007208 */ /* 0x001fca0000000000 */
[----:B------:R0:W-:Y:S02]  /*22870*/  STL [R1+0x624], R0 ;  /* 0x0006240001007387 */ /* 0x0001e40000100800 */
[----:B0-----:R-:W-:-:S05]  /*22880*/  FSEL R0, R7, R190, P1 ;  /* 0x000000be07007208 */ /* 0x001fca0000800000 */
[----:B------:R0:W-:Y:S02]  /*22890*/  STL [R1+0x620], R0 ;  /* 0x0006200001007387 */ /* 0x0001e40000100800 */
[----:B0-----:R-:W-:Y:S02]  /*228a0*/  FSEL R0, R6, R189, P1 ;  /* 0x000000bd06007208 */ /* 0x001fe40000800000 */
[----:B------:R-:W-:Y:S02]  /*228b0*/  MOV R189, R182 ;  /* 0x000000b600bd7202 */ /* 0x000fe40000000f00 */
[----:B------:R-:W-:Y:S01]  /*228c0*/  MOV R182, R174 ;  /* 0x000000ae00b67202 */ /* 0x000fe20000000f00 */
[----:B------:R0:W-:Y:S01]  /*228d0*/  STL [R1+0x618], R0 ;  /* 0x0006180001007387 */ /* 0x0001e20000100800 */
[----:B--2---:R-:W-:-:S03]  /*228e0*/  MOV R174, R173 ;  /* 0x000000ad00ae7202 */ /* 0x004fc60000000f00 */
[----:B------:R-:W2:Y:S01]  /*228f0*/  LDL.LU R173, [R1+0x18c] ;  /* 0x00018c0001ad7983 */ /* 0x000ea20000300800 */
[----:B------:R-:W-:Y:S01]  /*22900*/  FMUL R10, R189, 0.25 ;  /* 0x3e800000bd0a7820 */ /* 0x000fe20000400000 */
[----:B------:R-:W-:-:S04]  /*22910*/  FMUL R9, R188, 0.25 ;  /* 0x3e800000bc097820 */ /* 0x000fc80000400000 */
[----:B0-----:R-:W-:Y:S01]  /*22920*/  FSEL R0, R10, R189, P0 ;  /* 0x000000bd0a007208 */ /* 0x001fe20000000000 */
[----:B---3--:R-:W-:-:S04]  /*22930*/  FMUL R8, R187, 0.25 ;  /* 0x3e800000bb087820 */ /* 0x008fc80000400000 */
[----:B------:R0:W-:Y:S01]  /*22940*/  STL [R1+0x61c], R0 ;  /* 0x00061c0001007387 */ /* 0x0001e20000100800 */
[----:B----4-:R-:W-:Y:S01]  /*22950*/  FMUL R7, R186, 0.25 ;  /* 0x3e800000ba077820 */ /* 0x010fe20000400000 */
[----:B------:R-:W-:Y:S01]  /*22960*/  FMUL R6, R183, 0.25 ;  /* 0x3e800000b7067820 */ /* 0x000fe20000400000 */
[----:B0-----:R-:W-:-:S05]  /*22970*/  FSEL R0, R9, R188, P0 ;  /* 0x000000bc09007208 */ /* 0x001fca0000000000 */
[----:B------:R0:W-:Y:S01]  /*22980*/  STL [R1+0x614], R0 ;  /* 0x0006140001007387 */ /* 0x0001e20000100800 */
[----:B------:R-:W-:Y:S01]  /*22990*/  FSEL R7, R7, R186, P1 ;  /* 0x000000ba07077208 */ /* 0x000fe20000800000 */
[----:B------:R-:W-:Y:S01]  /*229a0*/  FMUL R10, R182, 0.25 ;  /* 0x3e800000b60a7820 */ /* 0x000fe20000400000 */
[----:B0-----:R-:W-:-:S05]  /*229b0*/  FSEL R0, R8, R187, P1 ;  /* 0x000000bb08007208 */ /* 0x001fca0000800000 */
[----:B------:R0:W-:Y:S01]  /*229c0*/  STL [R1+0x610], R0 ;  /* 0x0006100001007387 */ /* 0x0001e20000100800 */
[----:B------:R-:W-:-:S03]  /*229d0*/  FMUL R9, R181, 0.25 ;  /* 0x3e800000b5097820 */ /* 0x000fc60000400000 */
[----:B------:R1:W-:Y:S01]  /*229e0*/  STL [R1+0x608], R7 ;  /* 0x0006080701007387 */ /* 0x0003e20000100800 */
[----:B0-----:R-:W-:Y:S01]  /*229f0*/  FSEL R0, R6, R183, P0 ;  /* 0x000000b706007208 */ /* 0x001fe20000000000 */
[----:B------:R-:W-:-:S04]  /*22a00*/  FMUL R8, R180, 0.25 ;  /* 0x3e800000b4087820 */ /* 0x000fc80000400000 */
[----:B------:R0:W-:Y:S01]  /*22a10*/  STL [R1+0x60c], R0 ;  /* 0x00060c0001007387 */ /* 0x0001e20000100800 */
[----:B-1----:R-:W-:Y:S01]  /*22a20*/  FMUL R7, R179, 0.25 ;  /* 0x3e800000b3077820 */ /* 0x002fe20000400000 */
[----:B------:R-:W-:Y:S01]  /*22a30*/  FMUL R6, R178, 0.25 ;  /* 0x3e800000b2067820 */ /* 0x000fe20000400000 */
[----:B------:R-:W-:Y:S02]  /*22a40*/  FSEL R8, R8, R180, P1 ;  /* 0x000000b408087208 */ /* 0x000fe40000800000 */
[----:B0-----:R-:W-:-:S05]  /*22a50*/  FSEL R0, R10, R182, P0 ;  /* 0x000000b60a007208 */ /* 0x001fca0000000000 */
[----:B------:R0:W-:Y:S01]  /*22a60*/  STL [R1+0x604], R0 ;  /* 0x0006040001007387 */ /* 0x0001e20000100800 */
[----:B------:R-:W-:Y:S01]  /*22a70*/  FSEL R7, R7, R179, P0 ;  /* 0x000000b307077208 */ /* 0x000fe20000000000 */
[----:B------:R-:W-:Y:S01]  /*22a80*/  FMUL R10, R177, 0.25 ;  /* 0x3e800000b10a7820 */ /* 0x000fe20000400000 */
[----:B0-----:R-:W-:Y:S01]  /*22a90*/  FSEL R0, R9, R181, P1 ;  /* 0x000000b509007208 */ /* 0x001fe20000800000 */
[----:B------:R-:W-:-:S04]  /*22aa0*/  FMUL R9, R176, 0.25 ;  /* 0x3e800000b0097820 */ /* 0x000fc80000400000 */
[----:B------:R0:W-:Y:S04]  /*22ab0*/  STL [R1+0x600], R0 ;  /* 0x0006000001007387 */ /* 0x0001e80000100800 */
[----:B------:R1:W-:Y:S01]  /*22ac0*/  STL [R1+0x400], R8 ;  /* 0x0004000801007387 */ /* 0x0003e20000100800 */
[----:B------:R-:W-:Y:S02]  /*22ad0*/  FSEL R10, R10, R177, P1 ;  /* 0x000000b10a0a7208 */ /* 0x000fe40000800000 */
[----:B0-----:R-:W-:Y:S01]  /*22ae0*/  FSEL R0, R6, R178, P0 ;  /* 0x000000b206007208 */ /* 0x001fe20000000000 */
[----:B------:R0:W-:Y:S01]  /*22af0*/  STL [R1+0x408], R7 ;  /* 0x0004080701007387 */ /* 0x0001e20000100800 */
[----:B-1----:R-:W-:-:S03]  /*22b00*/  FMUL R8, R175, 0.25 ;  /* 0x3e800000af087820 */ /* 0x002fc60000400000 */
[----:B------:R1:W-:Y:S01]  /*22b10*/  STL [R1+0x1fc], R0 ;  /* 0x0001fc0001007387 */ /* 0x0003e20000100800 */
[----:B------:R-:W-:Y:S01]  /*22b20*/  FSEL R9, R9, R176, P1 ;  /* 0x000000b009097208 */ /* 0x000fe20000800000 */
[----:B0-----:R-:W-:Y:S02]  /*22b30*/  FMUL R7, R174, 0.25 ;  /* 0x3e800000ae077820 */ /* 0x001fe40000400000 */
[----:B------:R0:W-:Y:S01]  /*22b40*/  STL [R1+0x1f8], R10 ;  /* 0x0001f80a01007387 */ /* 0x0001e20000100800 */
[----:B-1----:R-:W-:-:S03]  /*22b50*/  FSEL R0, R8, R175, P0 ;  /* 0x000000af08007208 */ /* 0x002fc60000000000 */
[----:B------:R1:W-:Y:S01]  /*22b60*/  STL [R1+0x1f0], R9 ;  /* 0x0001f00901007387 */ /* 0x0003e20000100800 */
[----:B------:R-:W-:-:S03]  /*22b70*/  FSEL R7, R7, R174, P0 ;  /* 0x000000ae07077208 */ /* 0x000fc60000000000 */
[----:B------:R-:W-:Y:S01]  /*22b80*/  STL [R1+0x1f4], R0 ;  /* 0x0001f40001007387 */ /* 0x000fe20000100800 */
[----:B0-----:R-:W-:Y:S01]  /*22b90*/  FMUL R10, R172, 0.25 ;  /* 0x3e800000ac0a7820 */ /* 0x001fe20000400000 */
[----:B------:R-:W-:Y:S01]  /*22ba0*/  FMUL R8, R170, 0.25 ;  /* 0x3e800000aa087820 */ /* 0x000fe20000400000 */
[----:B-1----:R-:W-:Y:S01]  /*22bb0*/  FMUL R9, R171, 0.25 ;  /* 0x3e800000ab097820 */ /* 0x002fe20000400000 */
[----:B------:R0:W-:Y:S02]  /*22bc0*/  STL [R1+0x1ec], R7 ;  /* 0x0001ec0701007387 */ /* 0x0001e40000100800 */
[----:B------:R-:W-:Y:S02]  /*22bd0*/  FSEL R10, R10, R172, P1 ;  /* 0x000000ac0a0a7208 */ /* 0x000fe40000800000 */
[----:B------:R-:W-:Y:S01]  /*22be0*/  FSEL R8, R8, R170, P0 ;  /* 0x000000aa08087208 */ /* 0x000fe20000000000 */
[----:B0-----:R-:W-:-:S05]  /*22bf0*/  FMUL R7, R169, 0.25 ;  /* 0x3e800000a9077820 */ /* 0x001fca0000400000 */
[----:B------:R-:W-:Y:S01]  /*22c00*/  FSEL R7, R7, R169, P1 ;  /* 0x000000a907077208 */ /* 0x000fe20000800000 */
[----:B--2---:R-:W-:-:S05]  /*22c10*/  FMUL R6, R173, 0.25 ;  /* 0x3e800000ad067820 */ /* 0x004fca0000400000 */
[----:B------:R-:W-:Y:S01]  /*22c20*/  FSEL R0, R6, R173, P1 ;  /* 0x000000ad06007208 */ /* 0x000fe20000800000 */
[----:B------:R-:W-:-:S04]  /*22c30*/  FMUL R6, R168, 0.25 ;  /* 0x3e800000a8067820 */ /* 0x000fc80000400000 */
[----:B------:R0:W-:Y:S04]  /*22c40*/  STL [R1+0x1e8], R0 ;  /* 0x0001e80001007387 */ /* 0x0001e80000100800 */
[----:B------:R1:W-:Y:S01]  /*22c50*/  STL [R1+0x1e0], R10 ;  /* 0x0001e00a01007387 */ /* 0x0003e20000100800 */
[----:B0-----:R-:W-:Y:S01]  /*22c60*/  FSEL R0, R9, R171, P0 ;  /* 0x000000ab09007208 */ /* 0x001fe20000000000 */
[----:B------:R-:W-:Y:S01]  /*22c70*/  FMUL R9, R166, 0.25 ;  /* 0x3e800000a6097820 */ /* 0x000fe20000400000 */
[----:B-1----:R-:W-:-:S03]  /*22c80*/  FMUL R10, R167, 0.25 ;  /* 0x3e800000a70a7820 */ /* 0x002fc60000400000 */
[----:B------:R0:W-:Y:S04]  /*22c90*/  STL [R1+0x1e4], R0 ;  /* 0x0001e40001007387 */ /* 0x0001e80000100800 */
[----:B------:R1:W-:Y:S01]  /*22ca0*/  STL [R1+0x1dc], R8 ;  /* 0x0001dc0801007387 */ /* 0x0003e20000100800 */
[----:B------:R-:W-:Y:S02]  /*22cb0*/  FSEL R10, R10, R167, P0 ;  /* 0x000000a70a0a7208 */ /* 0x000fe40000000000 */
[----:B0-----:R-:W-:Y:S01]  /*22cc0*/  FSEL R0, R6, R168, P1 ;  /* 0x000000a806007208 */ /* 0x001fe20000800000 */
[----:B------:R0:W-:Y:S01]  /*22cd0*/  STL [R1+0x1d8], R7 ;  /* 0x0001d80701007387 */ /* 0x0001e20000100800 */
[----:B-1----:R-:W-:-:S03]  /*22ce0*/  FMUL R8, R165, 0.25 ;  /* 0x3e800000a5087820 */ /* 0x002fc60000400000 */
[----:B------:R1:W-:Y:S01]  /*22cf0*/  STL [R1+0x1d0], R0 ;  /* 0x0001d00001007387 */ /* 0x0003e20000100800 */
[----:B------:R-:W-:Y:S01]  /*22d00*/  FMUL R6, R162, 0.25 ;  /* 0x3e800000a2067820 */ /* 0x000fe20000400000 */
[----:B------:R-:W-:Y:S01]  /*22d10*/  FSEL R8, R8, R165, P1 ;  /* 0x000000a508087208 */ /* 0x000fe20000800000 */
[----:B0-----:R-:W-:Y:S01]  /*22d20*/  FMUL R7, R164, 0.25 ;  /* 0x3e800000a4077820 */ /* 0x001fe20000400000 */
[----:B-1----:R-:W-:Y:S01]  /*22d30*/  FSEL R0, R9, R166, P0 ;  /* 0x000000a609007208 */ /* 0x002fe20000000000 */
[----:B------:R0:W-:Y:S03]  /*22d40*/  STL [R1+0x1d4], R10 ;  /* 0x0001d40a01007387 */ /* 0x0001e60000100800 */
[----:B------:R-:W-:Y:S01]  /*22d50*/  FSEL R7, R7, R164, P1 ;  /* 0x000000a407077208 */ /* 0x000fe20000800000 */
[----:B------:R1:W-:Y:S01]  /*22d60*/  STL [R1+0x1cc], R0 ;  /* 0x0001cc0001007387 */ /* 0x0003e20000100800 */
[----:B------:R-:W-:-:S03]  /*22d70*/  FMUL R9, R157, 0.25 ;  /* 0x3e8000009d097820 */ /* 0x000fc60000400000 */
[----:B------:R2:W-:Y:S01]  /*22d80*/  STL [R1+0x1c8], R8 ;  /* 0x0001c80801007387 */ /* 0x0005e20000100800 */
[----:B0-----:R-:W-:Y:S01]  /*22d90*/  FMUL R10, R163, 0.25 ;  /* 0x3e800000a30a7820 */ /* 0x001fe20000400000 */
[----:B-1----:R-:W-:Y:S02]  /*22da0*/  FSEL R0, R6, R162, P0 ;  /* 0x000000a206007208 */ /* 0x002fe40000000000 */
[----:B------:R-:W3:Y:S01]  /*22db0*/  LDL.LU R162, [R1+0x138] ;  /* 0x0001380001a27983 */ /* 0x000ee20000300800 */
[----:B--2---:R-:W-:Y:S01]  /*22dc0*/  FMUL R8, R156, 0.25 ;  /* 0x3e8000009c087820 */ /* 0x004fe20000400000 */
[----:B------:R-:W-:Y:S02]  /*22dd0*/  FSEL R10, R10, R163, P0 ;  /* 0x000000a30a0a7208 */ /* 0x000fe40000000000 */
[----:B------:R0:W-:Y:S01]  /*22de0*/  STL [R1+0x1c0], R7 ;  /* 0x0001c00701007387 */ /* 0x0001e20000100800 */
[----:B------:R-:W-:-:S03]  /*22df0*/  FMUL R6, R154, 0.25 ;  /* 0x3e8000009a067820 */ /* 0x000fc60000400000 */
[----:B------:R1:W-:Y:S01]  /*22e00*/  STL [R1+0x1c4], R0 ;  /* 0x0001c40001007387 */ /* 0x0003e20000100800 */
[----:B------:R-:W-:Y:S01]  /*22e10*/  FSEL R8, R8, R156, P1 ;  /* 0x0000009c08087208 */ /* 0x000fe20000800000 */
[----:B0-----:R-:W-:Y:S01]  /*22e20*/  FMUL R7, R155, 0.25 ;  /* 0x3e8000009b077820 */ /* 0x001fe20000400000 */
[----:B-1----:R-:W-:Y:S01]  /*22e30*/  FSEL R0, R9, R157, P1 ;  /* 0x0000009d09007208 */ /* 0x002fe20000800000 */
[----:B------:R-:W-:Y:S03]  /*22e40*/  STL [R1+0x1bc], R10 ;  /* 0x0001bc0a01007387 */ /* 0x000fe60000100800 */
[----:B------:R-:W-:Y:S01]  /*22e50*/  FSEL R7, R7, R155, P0 ;  /* 0x0000009b07077208 */ /* 0x000fe20000000000 */
[----:B------:R0:W-:Y:S04]  /*22e60*/  STL [R1+0x1b8], R0 ;  /* 0x0001b80001007387 */ /* 0x0001e80000100800 */
[----:B------:R1:W-:Y:S04]  /*22e70*/  STL [R1+0x1b0], R8 ;  /* 0x0001b00801007387 */ /* 0x0003e80000100800 */
[----:B------:R-:W2:Y:S01]  /*22e80*/  LDL.LU R163, [R1+0x124] ;  /* 0x0001240001a37983 */ /* 0x000ea20000300800 */
[----:B0-----:R-:W-:-:S03]  /*22e90*/  FSEL R0, R6, R154, P0 ;  /* 0x0000009a06007208 */ /* 0x001fc60000000000 */
[----:B------:R0:W-:Y:S04]  /*22ea0*/  STL [R1+0x1b4], R7 ;  /* 0x0001b40701007387 */ /* 0x0001e80000100800 */
[----:B------:R-:W4:Y:S04]  /*22eb0*/  LDL.LU R157, [R1+0x120] ;  /* 0x00012000019d7983 */ /* 0x000f280000300800 */
[----:B------:R0:W-:Y:S01]  /*22ec0*/  STL [R1+0x1ac], R0 ;  /* 0x0001ac0001007387 */ /* 0x0001e20000100800 */
[----:B------:R-:W-:-:S03]  /*22ed0*/  FMUL R10, R153, 0.25 ;  /* 0x3e800000990a7820 */ /* 0x000fc60000400000 */
[----:B------:R-:W4:Y:S01]  /*22ee0*/  LDL.LU R156, [R1+0x11c] ;  /* 0x00011c00019c7983 */ /* 0x000f220000300800 */
[----:B------:R-:W-:-:S03]  /*22ef0*/  FMUL R9, R152, 0.25 ;  /* 0x3e80000098097820 */ /* 0x000fc60000400000 */
[----:B------:R-:W4:Y:S01]  /*22f00*/  LDL.LU R155, [R1+0x118] ;  /* 0x00011800019b7983 */ /* 0x000f220000300800 */
[----:B-1----:R-:W-:-:S03]  /*22f10*/  FMUL R8, R21, 0.25 ;  /* 0x3e80000015087820 */ /* 0x002fc60000400000 */
[----:B------:R-:W4:Y:S01]  /*22f20*/  LDL.LU R154, [R1+0x114] ;  /* 0x00011400019a7983 */ /* 0x000f220000300800 */
[----:B0-----:R-:W-:Y:S01]  /*22f30*/  FMUL R7, R12, 0.25 ;  /* 0x3e8000000c077820 */ /* 0x001fe20000400000 */
[----:B------:R-:W-:Y:S01]  /*22f40*/  FSEL R10, R10, R153, P1 ;  /* 0x000000990a0a7208 */ /* 0x000fe20000800000 */
[----:B------:R-:W-:Y:S01]  /*22f50*/  FMUL R6, R11, 0.25 ;  /* 0x3e8000000b067820 */ /* 0x000fe20000400000 */
[----:B------:R-:W-:Y:S02]  /*22f60*/  FSEL R0, R9, R152, P1 ;  /* 0x0000009809007208 */ /* 0x000fe40000800000 */
[----:B------:R-:W-:Y:S01]  /*22f70*/  FSEL R8, R8, R21, P0 ;  /* 0x0000001508087208 */ /* 0x000fe20000000000 */
[----:B------:R-:W-:Y:S01]  /*22f80*/  STL [R1+0x1a8], R10 ;  /* 0x0001a80a01007387 */ /* 0x000fe20000100800 */
[----:B------:R-:W-:-:S03]  /*22f90*/  FSEL R7, R7, R12, P0 ;  /* 0x0000000c07077208 */ /* 0x000fc60000000000 */
[----:B------:R0:W-:Y:S04]  /*22fa0*/  STL [R1+0x1a0], R0 ;  /* 0x0001a00001007387 */ /* 0x0001e80000100800 */
[----:B------:R1:W-:Y:S04]  /*22fb0*/  STL [R1+0x1a4], R8 ;  /* 0x0001a40801007387 */ /* 0x0003e80000100800 */
[----:B------:R-:W4:Y:S01]  /*22fc0*/  LDL.LU R153, [R1+0x110] ;  /* 0x0001100001997983 */ /* 0x000f220000300800 */
[----:B0-----:R-:W-:-:S03]  /*22fd0*/  FSEL R0, R6, R11, P1 ;  /* 0x0000000b06007208 */ /* 0x001fc60000800000 */
[----:B------:R0:W-:Y:S04]  /*22fe0*/  STL [R1+0x19c], R7 ;  /* 0x00019c0701007387 */ /* 0x0001e80000100800 */
[----:B------:R-:W4:Y:S04]  /*22ff0*/  LDL.LU R152, [R1+0x10c] ;  /* 0x00010c0001987983 */ /* 0x000f280000300800 */
[----:B------:R0:W-:Y:S04]  /*23000*/  STL [R1+0x198], R0 ;  /* 0x0001980001007387 */ /* 0x0001e80000100800 */
[----:B------:R-:W4:Y:S04]  /*23010*/  LDL.LU R21, [R1+0x108] ;  /* 0x0001080001157983 */ /* 0x000f280000300800 */
[----:B------:R-:W4:Y:S04]  /*23020*/  LDL.LU R12, [R1+0x104] ;  /* 0x00010400010c7983 */ /* 0x000f280000300800 */
[----:B------:R-:W4:Y:S01]  /*23030*/  LDL.LU R11, [R1+0x100] ;  /* 0x00010000010b7983 */ /* 0x000f220000300800 */
[----:B------:R-:W-:Y:S01]  /*23040*/  FMUL R9, R161, 0.25 ;  /* 0x3e800000a1097820 */ /* 0x000fe20000400000 */
[----:B-1----:R-:W-:Y:S01]  /*23050*/  FMUL R8, R160, 0.25 ;  /* 0x3e800000a0087820 */ /* 0x002fe20000400000 */
[----:B0-----:R-:W-:Y:S01]  /*23060*/  FMUL R7, R159, 0.25 ;  /* 0x3e8000009f077820 */ /* 0x001fe20000400000 */
[----:B------:R-:W-:-:S02]  /*23070*/  FMUL R6, R158, 0.25 ;  /* 0x3e8000009e067820 */ /* 0x000fc40000400000 */
[----:B------:R-:W-:Y:S02]  /*23080*/  FSEL R0, R9, R161, P0 ;  /* 0x000000a109007208 */ /* 0x000fe40000000000 */
[----:B------:R-:W-:Y:S02]  /*23090*/  FSEL R8, R8, R160, P0 ;  /* 0x000000a008087208 */ /* 0x000fe40000000000 */
[----:B------:R-:W-:Y:S01]  /*230a0*/  FSEL R7, R7, R159, P1 ;  /* 0x0000009f07077208 */ /* 0x000fe20000800000 */
[----:B---3--:R-:W-:-:S05]  /*230b0*/  FMUL R10, R162, 0.25 ;  /* 0x3e800000a20a7820 */ /* 0x008fca0000400000 */
[----:B------:R-:W-:-:S05]  /*230c0*/  FSEL R10, R10, R162, P1 ;  /* 0x000000a20a0a7208 */ /* 0x000fca0000800000 */
[----:B------:R-:W-:Y:S04]  /*230d0*/  STL [R1+0x190], R10 ;  /* 0x0001900a01007387 */ /* 0x000fe80000100800 */
[----:B------:R0:W-:Y:S04]  /*230e0*/  STL [R1+0x194], R0 ;  /* 0x0001940001007387 */ /* 0x0001e80000100800 */
[----:B------:R1:W-:Y:S04]  /*230f0*/  STL [R1+0x18c], R8 ;  /* 0x00018c0801007387 */ /* 0x0003e80000100800 */
[----:B------:R-:W3:Y:S01]  /*23100*/  LDL.LU R162, [R1+0xfc] ;  /* 0x0000fc0001a27983 */ /* 0x000ee20000300800 */
[----:B0-----:R-:W-:-:S03]  /*23110*/  FSEL R0, R6, R158, P1 ;  /* 0x0000009e06007208 */ /* 0x001fc60000800000 */
[----:B------:R-:W-:Y:S04]  /*23120*/  STL [R1+0x188], R7 ;  /* 0x0001880701007387 */ /* 0x000fe80000100800 */
[----:B------:R-:W3:Y:S01]  /*23130*/  LDL.LU R161, [R1+0xf8] ;  /* 0x0000f80001a17983 */ /* 0x000ee20000300800 */
[----:B--2---:R-:W-:-:S03]  /*23140*/  FMUL R10, R163, 0.25 ;  /* 0x3e800000a30a7820 */ /* 0x004fc60000400000 */
[----:B------:R0:W-:Y:S01]  /*23150*/  STL [R1+0x180], R0 ;  /* 0x0001800001007387 */ /* 0x0001e20000100800 */
[----:B----4-:R-:W-:-:S03]  /*23160*/  FMUL R9, R157, 0.25 ;  /* 0x3e8000009d097820 */ /* 0x010fc60000400000 */
[----:B------:R-:W2:Y:S01]  /*23170*/  LDL.LU R160, [R1+0xf4] ;  /* 0x0000f40001a07983 */ /* 0x000ea20000300800 */
[----:B------:R-:W-:-:S03]  /*23180*/  FSEL R10, R10, R163, P0 ;  /* 0x000000a30a0a7208 */ /* 0x000fc60000000000 */
[----:B------:R-:W4:Y:S01]  /*23190*/  LDL.LU R159, [R1+0xf0] ;  /* 0x0000f000019f7983 */ /* 0x000f220000300800 */
[----:B-1----:R-:W-:Y:S01]  /*231a0*/  FMUL R8, R156, 0.25 ;  /* 0x3e8000009c087820 */ /* 0x002fe20000400000 */
[----:B0-----:R-:W-:Y:S02]  /*231b0*/  FSEL R0, R9, R157, P0 ;  /* 0x0000009d09007208 */ /* 0x001fe40000000000 */
[----:B------:R-:W4:Y:S01]  /*231c0*/  LDL.LU R158, [R1+0xec] ;  /* 0x0000ec00019e7983 */ /* 0x000f220000300800 */
[----:B------:R-:W-:Y:S01]  /*231d0*/  FMUL R7, R155, 0.25 ;  /* 0x3e8000009b077820 */ /* 0x000fe20000400000 */
[----:B------:R-:W-:Y:S01]  /*231e0*/  FSEL R8, R8, R156, P1 ;  /* 0x0000009c08087208 */ /* 0x000fe20000800000 */
[----:B------:R-:W-:Y:S01]  /*231f0*/  FMUL R6, R154, 0.25 ;  /* 0x3e8000009a067820 */ /* 0x000fe20000400000 */
[----:B------:R-:W-:Y:S02]  /*23200*/  STL [R1+0x184], R10 ;  /* 0x0001840a01007387 */ /* 0x000fe40000100800 */
[----:B------:R-:W-:-:S02]  /*23210*/  FSEL R7, R7, R155, P1 ;  /* 0x0000009b07077208 */ /* 0x000fc40000800000 */
[----:B------:R0:W-:Y:S04]  /*23220*/  STL [R1+0x17c], R0 ;  /* 0x00017c0001007387 */ /* 0x0001e80000100800 */
[----:B------:R1:W-:Y:S04]  /*23230*/  STL [R1+0x178], R8 ;  /* 0x0001780801007387 */ /* 0x0003e80000100800 */
[----:B------:R-:W4:Y:S01]  /*23240*/  LDL.LU R163, [R1+0xe8] ;  /* 0x0000e80001a37983 */ /* 0x000f220000300800 */
        /* <DEDUP_REMOVED lines=10> */
[----:B------:R-:W-:Y:S01]  /*232f0*/  FSEL R10, R10, R153, P0 ;  /* 0x000000990a0a7208 */ /* 0x000fe20000000000 */
[----:B0-----:R-:W-:Y:S01]  /*23300*/  FMUL R7, R12, 0.25 ;  /* 0x3e8000000c077820 */ /* 0x001fe20000400000 */
[----:B------:R-:W-:Y:S02]  /*23310*/  FSEL R0, R9, R152, P1 ;  /* 0x0000009809007208 */ /* 0x000fe40000800000 */
[----:B------:R-:W-:Y:S01]  /*23320*/  FSEL R8, R8, R21, P1 ;  /* 0x0000001508087208 */ /* 0x000fe20000800000 */
[----:B------:R-:W-:Y:S01]  /*23330*/  FMUL R6, R11, 0.25 ;  /* 0x3e8000000b067820 */ /* 0x000fe20000400000 */
[----:B------:R-:W-:Y:S01]  /*23340*/  STL [R1+0x16c], R10 ;  /* 0x00016c0a01007387 */ /* 0x000fe20000100800 */
[----:B------:R-:W-:-:S03]  /*23350*/  FSEL R7, R7, R12, P0 ;  /* 0x0000000c07077208 */ /* 0x000fc60000000000 */
[----:B------:R0:W-:Y:S04]  /*23360*/  STL [R1+0x168], R0 ;  /* 0x0001680001007387 */ /* 0x0001e80000100800 */
[----:B------:R-:W-:Y:S04]  /*23370*/  STL [R1+0x160], R8 ;  /* 0x0001600801007387 */ /* 0x000fe80000100800 */
[----:B------:R-:W4:Y:S01]  /*23380*/  LDL.LU R153, [R1+0xd4] ;  /* 0x0000d40001997983 */ /* 0x000f220000300800 */
[----:B0-----:R-:W-:-:S03]  /*23390*/  FSEL R0, R6, R11, P0 ;  /* 0x0000000b06007208 */ /* 0x001fc60000000000 */
[----:B------:R-:W-:Y:S04]  /*233a0*/  STL [R1+0x164], R7 ;  /* 0x0001640701007387 */ /* 0x000fe80000100800 */
[----:B------:R-:W4:Y:S04]  /*233b0*/  LDL.LU R152, [R1+0xd0] ;  /* 0x0000d00001987983 */ /* 0x000f280000300800 */
[----:B------:R0:W-:Y:S04]  /*233c0*/  STL [R1+0x15c], R0 ;  /* 0x00015c0001007387 */ /* 0x0001e80000100800 */
[----:B------:R-:W4:Y:S04]  /*233d0*/  LDL.LU R21, [R1+0xcc] ;  /* 0x0000cc0001157983 */ /* 0x000f280000300800 */
[----:B------:R-:W4:Y:S04]  /*233e0*/  LDL.LU R12, [R1+0xc8] ;  /* 0x0000c800010c7983 */ /* 0x000f280000300800 */
[----:B------:R-:W4:Y:S01]  /*233f0*/  LDL.LU R11, [R1+0xc4] ;  /* 0x0000c400010b7983 */ /* 0x000f220000300800 */
[----:B---3--:R-:W-:Y:S01]  /*23400*/  FMUL R10, R162, 0.25 ;  /* 0x3e800000a20a7820 */ /* 0x008fe20000400000 */
[----:B------:R-:W-:-:S04]  /*23410*/  FMUL R9, R161, 0.25 ;  /* 0x3e800000a1097820 */ /* 0x000fc80000400000 */
[----:B------:R-:W-:Y:S02]  /*23420*/  FSEL R10, R10, R162, P1 ;  /* 0x000000a20a0a7208 */ /* 0x000fe40000800000 */
[----:B0-----:R-:W-:Y:S01]  /*23430*/  FSEL R0, R9, R161, P1 ;  /* 0x000000a109007208 */ /* 0x001fe20000800000 */
[----:B--2---:R-:W-:Y:S01]  /*23440*/  FMUL R8, R160, 0.25 ;  /* 0x3e800000a0087820 */ /* 0x004fe20000400000 */
[----:B----4-:R-:W-:-:S04]  /*23450*/  FMUL R7, R159, 0.25 ;  /* 0x3e8000009f077820 */ /* 0x010fc80000400000 */
[----:B------:R-:W-:Y:S01]  /*23460*/  FSEL R8, R8, R160, P0 ;  /* 0x000000a008087208 */ /* 0x000fe20000000000 */
[----:B------:R-:W-:Y:S01]  /*23470*/  STL [R1+0x158], R10 ;  /* 0x0001580a01007387 */ /* 0x000fe20000100800 */
[----:B------:R-:W-:Y:S01]  /*23480*/  FMUL R6, R158, 0.25 ;  /* 0x3e8000009e067820 */ /* 0x000fe20000400000 */
[----:B------:R-:W-:Y:S02]  /*23490*/  FSEL R7, R7, R159, P0 ;  /* 0x0000009f07077208 */ /* 0x000fe40000000000 */
[----:B------:R0:W-:Y:S04]  /*234a0*/  STL [R1+0x150], R0 ;  /* 0x0001500001007387 */ /* 0x0001e80000100800 */
[----:B------:R1:W-:Y:S04]  /*234b0*/  STL [R1+0x154], R8 ;  /* 0x0001540801007387 */ /* 0x0003e80000100800 */
[----:B------:R-:W2:Y:S01]  /*234c0*/  LDL.LU R162, [R1+0xc0] ;  /* 0x0000c00001a27983 */ /* 0x000ea20000300800 */
[----:B0-----:R-:W-:-:S03]  /*234d0*/  FSEL R0, R6, R158, P1 ;  /* 0x0000009e06007208 */ /* 0x001fc60000800000 */
[----:B------:R-:W-:Y:S04]  /*234e0*/  STL [R1+0x14c], R7 ;  /* 0x00014c0701007387 */ /* 0x000fe80000100800 */
[----:B------:R-:W3:Y:S01]  /*234f0*/  LDL.LU R161, [R1+0xbc] ;  /* 0x0000bc0001a17983 */ /* 0x000ee20000300800 */
[----:B------:R-:W-:-:S03]  /*23500*/  FMUL R10, R163, 0.25 ;  /* 0x3e800000a30a7820 */ /* 0x000fc60000400000 */
[----:B------:R0:W-:Y:S01]  /*23510*/  STL [R1+0x148], R0 ;  /* 0x0001480001007387 */ /* 0x0001e20000100800 */
[----:B------:R-:W-:-:S03]  /*23520*/  FMUL R9, R157, 0.25 ;  /* 0x3e8000009d097820 */ /* 0x000fc60000400000 */
[----:B------:R-:W4:Y:S01]  /*23530*/  LDL.LU R160, [R1+0xb8] ;  /* 0x0000b80001a07983 */ /* 0x000f220000300800 */
        /* <DEDUP_REMOVED lines=40> */
[----:B--2---:R-:W-:Y:S01]  /*237c0*/  FMUL R10, R162, 0.25 ;  /* 0x3e800000a20a7820 */ /* 0x004fe20000400000 */
[----:B---3--:R-:W-:-:S04]  /*237d0*/  FMUL R9, R161, 0.25 ;  /* 0x3e800000a1097820 */ /* 0x008fc80000400000 */
[----:B------:R-:W-:Y:S02]  /*237e0*/  FSEL R10, R10, R162, P0 ;  /* 0x000000a20a0a7208 */ /* 0x000fe40000000000 */
[----:B0-----:R-:W-:Y:S01]  /*237f0*/  FSEL R0, R9, R161, P1 ;  /* 0x000000a109007208 */ /* 0x001fe20000800000 */
[----:B----4-:R-:W-:Y:S01]  /*23800*/  FMUL R8, R160, 0.25 ;  /* 0x3e800000a0087820 */ /* 0x010fe20000400000 */
[----:B------:R-:W-:-:S04]  /*23810*/  FMUL R7, R159, 0.25 ;  /* 0x3e8000009f077820 */ /* 0x000fc80000400000 */
        /* <DEDUP_REMOVED lines=28> */
[----:B------:R-:W-:Y:S04]  /*239e0*/  STL [R1+0xfc], R7 ;  /* 0x0000fc0701007387 */ /* 0x000fe80000100800 */
[----:B------:R-:W4:Y:S04]  /*239f0*/  LDL.LU R156, [R1+0x6c] ;  /* 0x00006c00019c7983 */ /* 0x000f280000300800 */
[----:B------:R0:W-:Y:S01]  /*23a00*/  STL [R1+0xf8], R0 ;  /* 0x0000f80001007387 */ /* 0x0001e20000100800 */
[----:B------:R-:W-:-:S03]  /*23a10*/  FMUL R10, R153, 0.25 ;  /* 0x3e800000990a7820 */ /* 0x000fc60000400000 */
[----:B------:R-:W4:Y:S01]  /*23a20*/  LDL.LU R155, [R1+0x68] ;  /* 0x00006800019b7983 */ /* 0x000f220000300800 */
[----:B------:R-:W-:-:S03]  /*23a30*/  FMUL R9, R152, 0.25 ;  /* 0x3e80000098097820 */ /* 0x000fc60000400000 */
[----:B------:R-:W4:Y:S01]  /*23a40*/  LDL.LU R154, [R1+0x64] ;  /* 0x00006400019a7983 */ /* 0x000f220000300800 */
[----:B-1----:R-:W-:Y:S01]  /*23a50*/  FMUL R8, R21, 0.25 ;  /* 0x3e80000015087820 */ /* 0x002fe20000400000 */
[----:B------:R-:W-:Y:S02]  /*23a60*/  FSEL R10, R10, R153, P1 ;  /* 0x000000990a0a7208 */ /* 0x000fe40000800000 */
[----:B------:R-:W4:Y:S01]  /*23a70*/  LDL.LU R164, [R1+0x60] ;  /* 0x0000600001a47983 */ /* 0x000f220000300800 */
[----:B0-----:R-:W-:Y:S01]  /*23a80*/  FSEL R0, R9, R152, P0 ;  /* 0x0000009809007208 */ /* 0x001fe20000000000 */
[----:B------:R-:W-:Y:S01]  /*23a90*/  FMUL R7, R12, 0.25 ;  /* 0x3e8000000c077820 */ /* 0x000fe20000400000 */
[----:B------:R-:W-:Y:S01]  /*23aa0*/  FSEL R8, R8, R21, P0 ;  /* 0x0000001508087208 */ /* 0x000fe20000000000 */
[----:B------:R-:W-:Y:S01]  /*23ab0*/  FMUL R6, R11, 0.25 ;  /* 0x3e8000000b067820 */ /* 0x000fe20000400000 */
[----:B------:R-:W-:Y:S02]  /*23ac0*/  STL [R1+0xf0], R10 ;  /* 0x0000f00a01007387 */ /* 0x000fe40000100800 */
[----:B------:R-:W-:-:S02]  /*23ad0*/  FSEL R7, R7, R12, P1 ;  /* 0x0000000c07077208 */ /* 0x000fc40000800000 */
        /* <DEDUP_REMOVED lines=21> */
[----:B------:R-:W-:Y:S04]  /*23c30*/  STL [R1+0xd8], R8 ;  /* 0x0000d80801007387 */ /* 0x000fe80000100800 */
[----:B------:R-:W2:Y:S01]  /*23c40*/  LDL.LU R163, [R1+0x48] ;  /* 0x0000480001a37983 */ /* 0x000ea20000300800 */
[----:B0-----:R-:W-:-:S03]  /*23c50*/  FSEL R0, R6, R158, P0 ;  /* 0x0000009e06007208 */ /* 0x001fc60000000000 */
[----:B------:R-:W-:Y:S04]  /*23c60*/  STL [R1+0xd0], R7 ;  /* 0x0000d00701007387 */ /* 0x000fe80000100800 */
[----:B------:R-:W3:Y:S01]  /*23c70*/  LDL.LU R162, [R1+0x44] ;  /* 0x0000440001a27983 */ /* 0x000ee20000300800 */
[----:B------:R-:W-:-:S03]  /*23c80*/  FMUL R10, R157, 0.25 ;  /* 0x3e8000009d0a7820 */ /* 0x000fc60000400000 */
[----:B------:R0:W-:Y:S04]  /*23c90*/  STL [R1+0xd4], R0 ;  /* 0x0000d40001007387 */ /* 0x0001e80000100800 */
[----:B------:R-:W4:Y:S01]  /*23ca0*/  LDL.LU R161, [R1+0x40] ;  /* 0x0000400001a17983 */ /* 0x000f220000300800 */
[----:B------:R-:W-:-:S03]  /*23cb0*/  FMUL R9, R156, 0.25 ;  /* 0x3e8000009c097820 */ /* 0x000fc60000400000 */
[----:B------:R-:W4:Y:S01]  /*23cc0*/  LDL.LU R160, [R1+0x3c] ;  /* 0x00003c0001a07983 */ /* 0x000f220000300800 */
[----:B0-----:R-:W-:Y:S01]  /*23cd0*/  FSEL R0, R10, R157, P0 ;  /* 0x0000009d0a007208 */ /* 0x001fe20000000000 */
[----:B------:R-:W-:Y:S01]  /*23ce0*/  FMUL R8, R155, 0.25 ;  /* 0x3e8000009b087820 */ /* 0x000fe20000400000 */
[----:B------:R-:W-:Y:S01]  /*23cf0*/  FSEL R9, R9, R156, P1 ;  /* 0x0000009c09097208 */ /* 0x000fe20000800000 */
[----:B------:R-:W4:Y:S01]  /*23d00*/  LDL.LU R159, [R1+0x38] ;  /* 0x00003800019f7983 */ /* 0x000f220000300800 */
[----:B------:R-:W-:Y:S02]  /*23d10*/  FMUL R7, R154, 0.25 ;  /* 0x3e8000009a077820 */ /* 0x000fe40000400000 */
[----:B------:R-:W-:Y:S01]  /*23d20*/  FSEL R8, R8, R155, P1 ;  /* 0x0000009b08087208 */ /* 0x000fe20000800000 */
[----:B------:R0:W-:Y:S04]  /*23d30*/  STL [R1+0xcc], R0 ;  /* 0x0000cc0001007387 */ /* 0x0001e80000100800 */
[----:B------:R1:W-:Y:S04]  /*23d40*/  STL [R1+0xc8], R9 ;  /* 0x0000c80901007387 */ /* 0x0003e80000100800 */
[----:B------:R-:W4:Y:S01]  /*23d50*/  LDL.LU R158, [R1+0x34] ;  /* 0x00003400019e7983 */ /* 0x000f220000300800 */
[----:B0-----:R-:W-:-:S03]  /*23d60*/  FSEL R0, R7, R154, P0 ;  /* 0x0000009a07007208 */ /* 0x001fc60000000000 */
[----:B------:R-:W-:Y:S01]  /*23d70*/  STL [R1+0xc0], R8 ;  /* 0x0000c00801007387 */ /* 0x000fe20000100800 */
[----:B------:R-:W-:-:S03]  /*23d80*/  FMUL R6, R164, 0.25 ;  /* 0x3e800000a4067820 */ /* 0x000fc60000400000 */
[----:B------:R-:W4:Y:S04]  /*23d90*/  LDL.LU R157, [R1+0x30] ;  /* 0x00003000019d7983 */ /* 0x000f280000300800 */
[----:B------:R0:W-:Y:S04]  /*23da0*/  STL [R1+0xc4], R0 ;  /* 0x0000c40001007387 */ /* 0x0001e80000100800 */
[----:B------:R-:W4:Y:S01]  /*23db0*/  LDL.LU R156, [R1+0x2c] ;  /* 0x00002c00019c7983 */ /* 0x000f220000300800 */
[----:B------:R-:W-:-:S03]  /*23dc0*/  FMUL R10, R153, 0.25 ;  /* 0x3e800000990a7820 */ /* 0x000fc60000400000 */
[----:B------:R-:W4:Y:S01]  /*23dd0*/  LDL.LU R155, [R1+0x28] ;  /* 0x00002800019b7983 */ /* 0x000f220000300800 */
[----:B-1----:R-:W-:Y:S01]  /*23de0*/  FMUL R9, R152, 0.25 ;  /* 0x3e80000098097820 */ /* 0x002fe20000400000 */
[----:B0-----:R-:W-:Y:S02]  /*23df0*/  FSEL R0, R6, R164, P0 ;  /* 0x000000a406007208 */ /* 0x001fe40000000000 */
[----:B------:R-:W4:Y:S01]  /*23e00*/  LDL.LU R154, [R1+0x24] ;  /* 0x00002400019a7983 */ /* 0x000f220000300800 */
[----:B------:R-:W-:Y:S01]  /*23e10*/  FSEL R10, R10, R153, P1 ;  /* 0x000000990a0a7208 */ /* 0x000fe20000800000 */
[----:B------:R-:W-:Y:S02]  /*23e20*/  FMUL R8, R21, 0.25 ;  /* 0x3e80000015087820 */ /* 0x000fe40000400000 */
[----:B------:R0:W-:Y:S01]  /*23e30*/  STL [R1+0xbc], R0 ;  /* 0x0000bc0001007387 */ /* 0x0001e20000100800 */
[----:B------:R-:W-:Y:S02]  /*23e40*/  FMUL R7, R12, 0.25 ;  /* 0x3e8000000c077820 */ /* 0x000fe40000400000 */
[----:B------:R-:W-:Y:S01]  /*23e50*/  FSEL R8, R8, R21, P0 ;  /* 0x0000001508087208 */ /* 0x000fe20000000000 */
[----:B------:R-:W-:Y:S01]  /*23e60*/  FMUL R6, R11, 0.25 ;  /* 0x3e8000000b067820 */ /* 0x000fe20000400000 */
[----:B0-----:R-:W-:Y:S01]  /*23e70*/  FSEL R0, R9, R152, P1 ;  /* 0x0000009809007208 */ /* 0x001fe20000800000 */
        /* <DEDUP_REMOVED lines=23> */
[----:B------:R1:W-:Y:S01]  /*23ff0*/  STL [R1+0x9c], R8 ;  /* 0x00009c0801007387 */ /* 0x0003e20000100800 */
[----:B0-----:R-:W-:Y:S01]  /*24000*/  FSEL R0, R6, R159, P1 ;  /* 0x0000009f06007208 */ /* 0x001fe20000800000 */
[----:B------:R-:W-:-:S02]  /*24010*/  FMUL R10, R158, 0.25 ;  /* 0x3e8000009e0a7820 */ /* 0x000fc40000400000 */
[----:B------:R-:W-:Y:S01]  /*24020*/  STL [R1+0x98], R7 ;  /* 0x0000980701007387 */ /* 0x000fe20000100800 */
[----:B------:R-:W-:-:S03]  /*24030*/  FMUL R9, R157, 0.25 ;  /* 0x3e8000009d097820 */ /* 0x000fc60000400000 */
[----:B------:R0:W-:Y:S02]  /*24040*/  STL [R1+0x90], R0 ;  /* 0x0000900001007387 */ /* 0x0001e40000100800 */
[----:B------:R-:W-:Y:S01]  /*24050*/  FSEL R9, R9, R157, P0 ;  /* 0x0000009d09097208 */ /* 0x000fe20000000000 */
[----:B-1----:R-:W-:Y:S01]  /*24060*/  FMUL R8, R156, 0.25 ;  /* 0x3e8000009c087820 */ /* 0x002fe20000400000 */
[----:B0-----:R-:W-:Y:S01]  /*24070*/  FSEL R0, R10, R158, P0 ;  /* 0x0000009e0a007208 */ /* 0x001fe20000000000 */
[----:B------:R-:W-:-:S03]  /*24080*/  FMUL R7, R155, 0.25 ;  /* 0x3e8000009b077820 */ /* 0x000fc60000400000 */
[----:B------:R-:W-:Y:S01]  /*24090*/  FSEL R8, R8, R156, P1 ;  /* 0x0000009c08087208 */ /* 0x000fe20000800000 */
[----:B------:R0:W-:Y:S04]  /*240a0*/  STL [R1+0x94], R0 ;  /* 0x0000940001007387 */ /* 0x0001e80000100800 */
[----:B------:R-:W-:Y:S04]  /*240b0*/  STL [R1+0x8c], R9 ;  /* 0x00008c0901007387 */ /* 0x000fe80000100800 */
[----:B------:R-:W2:Y:S01]  /*240c0*/  LDL.LU R167, [R1+0xc] ;  /* 0x00000c0001a77983 */ /* 0x000ea20000300800 */
[----:B0-----:R-:W-:-:S03]  /*240d0*/  FSEL R0, R7, R155, P1 ;  /* 0x0000009b07007208 */ /* 0x001fc60000800000 */
[----:B------:R-:W-:Y:S01]  /*240e0*/  STL [R1+0x88], R8 ;  /* 0x0000880801007387 */ /* 0x000fe20000100800 */
[----:B------:R-:W-:-:S03]  /*240f0*/  FMUL R6, R154, 0.25 ;  /* 0x3e8000009a067820 */ /* 0x000fc60000400000 */
[----:B------:R-:W3:Y:S04]  /*24100*/  LDL.LU R166, [R1+0x4] ;  /* 0x0000040001a67983 */ /* 0x000ee80000300800 */
[----:B------:R0:W-:Y:S04]  /*24110*/  STL [R1+0x80], R0 ;  /* 0x0000800001007387 */ /* 0x0001e80000100800 */
[----:B------:R-:W4:Y:S04]  /*24120*/  LDL.LU R165, [R1+0x3fc] ;  /* 0x0003fc0001a57983 */ /* 0x000f280000300800 */
[----:B------:R-:W4:Y:S01]  /*24130*/  LDL.LU R164, [R1+0x3f8] ;  /* 0x0003f80001a47983 */ /* 0x000f220000300800 */
[----:B------:R-:W-:Y:S01]  /*24140*/  FMUL R10, R153, 0.25 ;  /* 0x3e800000990a7820 */ /* 0x000fe20000400000 */
[----:B0-----:R-:W-:-:S02]  /*24150*/  FSEL R0, R6, R154, P0 ;  /* 0x0000009a06007208 */ /* 0x001fc40000000000 */
[----:B------:R-:W4:Y:S04]  /*24160*/  LDL.LU R163, [R1+0x3f4] ;  /* 0x0003f40001a37983 */ /* 0x000f280000300800 */
[----:B------:R-:W4:Y:S01]  /*24170*/  LDL.LU R162, [R1+0x3f0] ;  /* 0x0003f00001a27983 */ /* 0x000f220000300800 */
[----:B------:R-:W-:-:S03]  /*24180*/  FMUL R9, R152, 0.25 ;  /* 0x3e80000098097820 */ /* 0x000fc60000400000 */
[----:B------:R-:W4:Y:S04]  /*24190*/  LDL.LU R161, [R1+0x3ec] ;  /* 0x0003ec0001a17983 */ /* 0x000f280000300800 */
[----:B------:R0:W-:Y:S01]  /*241a0*/  STL [R1+0x84], R0 ;  /* 0x0000840001007387 */ /* 0x0001e20000100800 */
[----:B------:R-:W-:Y:S01]  /*241b0*/  FMUL R8, R21, 0.25 ;  /* 0x3e80000015087820 */ /* 0x000fe20000400000 */
[----:B------:R-:W-:Y:S02]  /*241c0*/  FSEL R9, R9, R152, P1 ;  /* 0x0000009809097208 */ /* 0x000fe40000800000 */
[----:B------:R-:W4:Y:S01]  /*241d0*/  LDL.LU R160, [R1+0x3e8] ;  /* 0x0003e80001a07983 */ /* 0x000f220000300800 */
[----:B------:R-:W-:Y:S01]  /*241e0*/  FMUL R7, R12, 0.25 ;  /* 0x3e8000000c077820 */ /* 0x000fe20000400000 */
[----:B------:R-:W-:-:S02]  /*241f0*/  FSEL R8, R8, R21, P1 ;  /* 0x0000001508087208 */ /* 0x000fc40000800000 */
[----:B------:R-:W4:Y:S01]  /*24200*/  LDL.LU R159, [R1+0x3e4] ;  /* 0x0003e400019f7983 */ /* 0x000f220000300800 */
[----:B0-----:R-:W-:-:S03]  /*24210*/  FSEL R0, R10, R153, P0 ;  /* 0x000000990a007208 */ /* 0x001fc60000000000 */
[----:B------:R-:W4:Y:S04]  /*24220*/  LDL.LU R158, [R1+0x3e0] ;  /* 0x0003e000019e7983 */ /* 0x000f280000300800 */
[----:B------:R0:W-:Y:S04]  /*24230*/  STL [R1+0x7c], R0 ;  /* 0x00007c0001007387 */ /* 0x0001e80000100800 */
[----:B------:R-:W-:Y:S04]  /*24240*/  STL [R1+0x78], R9 ;  /* 0x0000780901007387 */ /* 0x000fe80000100800 */
[----:B------:R-:W4:Y:S01]  /*24250*/  LDL.LU R157, [R1+0x3dc] ;  /* 0x0003dc00019d7983 */ /* 0x000f220000300800 */
[----:B0-----:R-:W-:-:S03]  /*24260*/  FSEL R0, R7, R12, P0 ;  /* 0x0000000c07007208 */ /* 0x001fc60000000000 */
[----:B------:R-:W-:Y:S04]  /*24270*/  STL [R1+0x70], R8 ;  /* 0x0000700801007387 */ /* 0x000fe80000100800 */
[----:B------:R-:W4:Y:S04]  /*24280*/  LDL.LU R156, [R1+0x3d8] ;  /* 0x0003d800019c7983 */ /* 0x000f280000300800 */
[----:B------:R0:W-:Y:S04]  /*24290*/  STL [R1+0x74], R0 ;  /* 0x0000740001007387 */ /* 0x0001e80000100800 */
[----:B------:R-:W4:Y:S01]  /*242a0*/  LDL.LU R155, [R1+0x3d4] ;  /* 0x0003d400019b7983 */ /* 0x000f220000300800 */
[----:B------:R-:W-:-:S03]  /*242b0*/  FMUL R6, R11, 0.25 ;  /* 0x3e8000000b067820 */ /* 0x000fc60000400000 */
[----:B------:R-:W4:Y:S04]  /*242c0*/  LDL.LU R154, [R1+0x3d0] ;  /* 0x0003d000019a7983 */ /* 0x000f280000300800 */
[----:B------:R-:W4:Y:S01]  /*242d0*/  LDL.LU R153, [R1+0x3cc] ;  /* 0x0003cc0001997983 */ /* 0x000f220000300800 */
[----:B0-----:R-:W-:-:S03]  /*242e0*/  FSEL R0, R6, R11, P0 ;  /* 0x0000000b06007208 */ /* 0x001fc60000000000 */
[----:B------:R-:W4:Y:S04]  /*242f0*/  LDL.LU R152, [R1+0x3c8] ;  /* 0x0003c80001987983 */ /* 0x000f280000300800 */
        /* <DEDUP_REMOVED lines=8> */
[----:B0-----:R-:W-:-:S03]  /*24380*/  FSEL R0, R9, R166, P0 ;  /* 0x000000a609007208 */ /* 0x001fc60000000000 */
[----:B------:R0:W-:Y:S01]  /*24390*/  STL [R1+0x54], R10 ;  /* 0x0000540a01007387 */ /* 0x0001e20000100800 */
[----:B----4-:R-:W-:Y:S01]  /*243a0*/  FMUL R8, R165, 0.25 ;  /* 0x3e800000a5087820 */ /* 0x010fe20000400000 */
[----:B------:R-:W-:Y:S01]  /*243b0*/  FMUL R7, R164, 0.25 ;  /* 0x3e800000a4077820 */ /* 0x000fe20000400000 */
[----:B------:R-:W-:-:S04]  /*243c0*/  FMUL R6, R163, 0.25 ;  /* 0x3e800000a3067820 */ /* 0x000fc80000400000 */
[----:B------:R-:W-:Y:S01]  /*243d0*/  FSEL R7, R7, R164, P3 ;  /* 0x000000a407077208 */ /* 0x000fe20001800000 */
[----:B------:R1:W-:Y:S01]  /*243e0*/  STL [R1+0x58], R0 ;  /* 0x0000580001007387 */ /* 0x0003e20000100800 */
[----:B0-----:R-:W-:Y:S01]  /*243f0*/  FMUL R10, R162, 0.25 ;  /* 0x3e800000a20a7820 */ /* 0x001fe20000400000 */
[----:B------:R-:W-:Y:S01]  /*24400*/  FSEL R112, R8, R165, P3 ;  /* 0x000000a508707208 */ /* 0x000fe20001800000 */
[----:B------:R-:W-:Y:S01]  /*24410*/  FMUL R9, R161, 0.25 ;  /* 0x3e800000a1097820 */ /* 0x000fe20000400000 */
[----:B-1----:R-:W-:Y:S01]  /*24420*/  FSEL R0, R6, R163, P2 ;  /* 0x000000a306007208 */ /* 0x002fe20001000000 */
[----:B------:R0:W-:Y:S01]  /*24430*/  STL [R1+0x60], R7 ;  /* 0x0000600701007387 */ /* 0x0001e20000100800 */
[----:B------:R-:W-:Y:S01]  /*24440*/  FSEL R10, R10, R162, P2 ;  /* 0x000000a20a0a7208 */ /* 0x000fe20001000000 */
[----:B------:R-:W-:Y:S02]  /*24450*/  FMUL R8, R160, 0.25 ;  /* 0x3e800000a0087820 */ /* 0x000fe40000400000 */
[----:B------:R1:W-:Y:S03]  /*24460*/  STL [R1+0x64], R0 ;  /* 0x0000640001007387 */ /* 0x0003e60000100800 */
[----:B------:R-:W-:Y:S01]  /*24470*/  FSEL R8, R8, R160, P3 ;  /* 0x000000a008087208 */ /* 0x000fe20001800000 */
[----:B0-----:R-:W-:Y:S01]  /*24480*/  FMUL R7, R159, 0.25 ;  /* 0x3e8000009f077820 */ /* 0x001fe20000400000 */
[----:B------:R-:W-:Y:S01]  /*24490*/  FMUL R6, R158, 0.25 ;  /* 0x3e8000009e067820 */ /* 0x000fe20000400000 */
[----:B-1----:R-:W-:Y:S01]  /*244a0*/  FSEL R0, R9, R161, P3 ;  /* 0x000000a109007208 */ /* 0x002fe20001800000 */
[----:B------:R0:W-:Y:S02]  /*244b0*/  STL [R1+0x5c], R10 ;  /* 0x00005c0a01007387 */ /* 0x0001e40000100800 */
[----:B------:R-:W-:-:S02]  /*244c0*/  FSEL R7, R7, R159, P2 ;  /* 0x0000009f07077208 */ /* 0x000fc40001000000 */
[----:B------:R1:W-:Y:S04]  /*244d0*/  STL [R1+0x50], R0 ;  /* 0x0000500001007387 */ /* 0x0003e80000100800 */
[----:B------:R2:W-:Y:S01]  /*244e0*/  STL [R1+0x48], R8 ;  /* 0x0000480801007387 */ /* 0x0005e20000100800 */
[----:B0-----:R-:W-:Y:S01]  /*244f0*/  FMUL R10, R157, 0.25 ;  /* 0x3e8000009d0a7820 */ /* 0x001fe20000400000 */
[----:B-1----:R-:W-:Y:S01]  /*24500*/  FSEL R0, R6, R158, P2 ;  /* 0x0000009e06007208 */ /* 0x002fe20001000000 */
[----:B------:R-:W-:Y:S01]  /*24510*/  FMUL R9, R156, 0.25 ;  /* 0x3e8000009c097820 */ /* 0x000fe20000400000 */
[----:B------:R0:W-:Y:S02]  /*24520*/  STL [R1+0x4c], R7 ;  /* 0x00004c0701007387 */ /* 0x0001e40000100800 */
[----:B------:R-:W-:-:S02]  /*24530*/  FSEL R10, R10, R157, P3 ;  /* 0x0000009d0a0a7208 */ /* 0x000fc40001800000 */
[----:B------:R1:W-:Y:S01]  /*24540*/  STL [R1+0x44], R0 ;  /* 0x0000440001007387 */ /* 0x0003e20000100800 */
[----:B--2---:R-:W-:-:S03]  /*24550*/  FMUL R8, R155, 0.25 ;  /* 0x3e8000009b087820 */ /* 0x004fc60000400000 */
[----:B------:R-:W-:Y:S01]  /*24560*/  STL [R1+0x40], R10 ;  /* 0x0000400a01007387 */ /* 0x000fe20000100800 */
[----:B0-----:R-:W-:Y:S01]  /*24570*/  FMUL R7, R154, 0.25 ;  /* 0x3e8000009a077820 */ /* 0x001fe20000400000 */
[----:B------:R-:W-:Y:S02]  /*24580*/  FSEL R8, R8, R155, P2 ;  /* 0x0000009b08087208 */ /* 0x000fe40001000000 */
[----:B-1----:R-:W-:Y:S01]  /*24590*/  FSEL R0, R9, R156, P3 ;  /* 0x0000009c09007208 */ /* 0x002fe20001800000 */
[----:B------:R-:W-:Y:S01]  /*245a0*/  FMUL R6, R153, 0.25 ;  /* 0x3e80000099067820 */ /* 0x000fe20000400000 */
[----:B------:R-:W-:-:S03]  /*245b0*/  FSEL R7, R7, R154, P2 ;  /* 0x0000009a07077208 */ /* 0x000fc60001000000 */
[----:B------:R0:W-:Y:S01]  /*245c0*/  STL [R1+0x38], R0 ;  /* 0x0000380001007387 */ /* 0x0001e20000100800 */
[----:B------:R-:W-:-:S03]  /*245d0*/  FMUL R9, R152, 0.25 ;  /* 0x3e80000098097820 */ /* 0x000fc60000400000 */
[----:B------:R1:W-:Y:S01]  /*245e0*/  STL [R1+0x3c], R8 ;  /* 0x00003c0801007387 */ /* 0x0003e20000100800 */
[----:B0-----:R-:W-:Y:S01]  /*245f0*/  FSEL R0, R6, R153, P3 ;  /* 0x0000009906007208 */ /* 0x001fe20001800000 */
[----:B-1----:R-:W-:Y:S02]  /*24600*/  FMUL R8, R21, 0.25 ;  /* 0x3e80000015087820 */ /* 0x002fe40000400000 */
[----:B------:R0:W-:Y:S04]  /*24610*/  STL [R1+0x34], R7 ;  /* 0x0000340701007387 */ /* 0x0001e80000100800 */
[----:B------:R1:W-:Y:S01]  /*24620*/  STL [R1+0x30], R0 ;  /* 0x0000300001007387 */ /* 0x0003e20000100800 */
[----:B------:R-:W-:Y:S01]  /*24630*/  FSEL R252, R8, R21, P2 ;  /* 0x0000001508fc7208 */ /* 0x000fe20001000000 */
[----:B0-----:R-:W-:Y:S01]  /*24640*/  FMUL R7, R12, 0.25 ;  /* 0x3e8000000c077820 */ /* 0x001fe20000400000 */
[----:B-1----:R-:W-:-:S03]  /*24650*/  FSEL R0, R9, R152, P3 ;  /* 0x0000009809007208 */ /* 0x002fc60001800000 */
[----:B------:R-:W-:Y:S01]  /*24660*/  STL [R1+0xd98], R252 ;  /* 0x000d98fc01007387 */ /* 0x000fe20000100800 */
[----:B------:R-:W-:-:S03]  /*24670*/  FMUL R6, R11, 0.25 ;  /* 0x3e8000000b067820 */ /* 0x000fc60000400000 */
[----:B------:R0:W-:Y:S02]  /*24680*/  STL [R1+0x28], R0 ;  /* 0x0000280001007387 */ /* 0x0001e40000100800 */
[----:B0-----:R-:W-:-:S05]  /*24690*/  FSEL R0, R7, R12, P2 ;  /* 0x0000000c07007208 */ /* 0x001fca0001000000 */
[----:B------:R0:W-:Y:S04]  /*246a0*/  STL [R1+0xd94], R0 ;  /* 0x000d940001007387 */ /* 0x0001e80000100800 */
[----:B------:R-:W2:Y:S04]  /*246b0*/  LDL.LU R151, [R1+0x3b4] ;  /* 0x0003b40001977983 */ /* 0x000ea80000300800 */
[----:B------:R-:W3:Y:S01]  /*246c0*/  LDL.LU R191, [R1+0x3b0] ;  /* 0x0003b00001bf7983 */ /* 0x000ee20000300800 */
[----:B0-----:R-:W-:-:S05]  /*246d0*/  FSEL R0, R6, R11, P3 ;  /* 0x0000000b06007208 */ /* 0x001fca0001800000 */
[----:B------:R-:W-:Y:S04]  /*246e0*/  STL [R1+0x20], R0 ;  /* 0x0000200001007387 */ /* 0x000fe80000100800 */
        /* <DEDUP_REMOVED lines=108> */
[----:B------:R-:W-:Y:S01]  /*24db0*/  FMUL R249, R248, 0.25 ;  /* 0x3e800000f8f97820 */ /* 0x000fe20000400000 */
[----:B--2---:R-:W-:Y:S01]  /*24dc0*/  FMUL R7, R244, 0.25 ;  /* 0x3e800000f4077820 */ /* 0x004fe20000400000 */
[----:B------:R-:W-:-:S03]  /*24dd0*/  FMUL R251, R151, 0.25 ;  /* 0x3e80000097fb7820 */ /* 0x000fc60000400000 */
[----:B------:R-:W-:Y:S01]  /*24de0*/  FSEL R249, R249, R248, P3 ;  /* 0x000000f8f9f97208 */ /* 0x000fe20001800000 */
[----:B---3--:R-:W-:Y:S01]  /*24df0*/  FMUL R248, R11, 0.25 ;  /* 0x3e8000000bf87820 */ /* 0x008fe20000400000 */
[----:B------:R-:W-:Y:S01]  /*24e00*/  FMUL R250, R191, 0.25 ;  /* 0x3e800000bffa7820 */ /* 0x000fe20000400000 */
[----:B----4-:R-:W-:Y:S01]  /*24e10*/  FMUL R6, R184, 0.25 ;  /* 0x3e800000b8067820 */ /* 0x010fe20000400000 */
[----:B------:R-:W-:Y:S01]  /*24e20*/  FMUL R9, R14, 0.25 ;  /* 0x3e8000000e097820 */ /* 0x000fe20000400000 */
[----:B------:R-:W-:Y:S01]  /*24e30*/  FMUL R8, R15, 0.25 ;  /* 0x3e8000000f087820 */ /* 0x000fe20000400000 */
[----:B------:R-:W-:Y:S01]  /*24e40*/  FSEL R248, R248, R11, P2 ;  /* 0x0000000bf8f87208 */ /* 0x000fe20001000000 */
[----:B------:R-:W-:Y:S01]  /*24e50*/  FMUL R10, R13, 0.25 ;  /* 0x3e8000000d0a7820 */ /* 0x000fe20000400000 */
[----:B------:R-:W-:Y:S01]  /*24e60*/  FSEL R7, R7, R244, P3 ;  /* 0x000000f407077208 */ /* 0x000fe20001800000 */
[----:B------:R-:W-:Y:S01]  /*24e70*/  FMUL R11, R12, 0.25 ;  /* 0x3e8000000c0b7820 */ /* 0x000fe20000400000 */
[----:B------:R-:W-:Y:S01]  /*24e80*/  FSEL R251, R251, R151, P2 ;  /* 0x00000097fbfb7208 */ /* 0x000fe20001000000 */
[----:B------:R-:W-:Y:S01]  /*24e90*/  FMUL R244, R16, 0.25 ;  /* 0x3e80000010f47820 */ /* 0x000fe20000400000 */
[----:B------:R-:W-:-:S02]  /*24ea0*/  FSEL R250, R250, R191, P2 ;  /* 0x000000bffafa7208 */ /* 0x000fc40001000000 */
[----:B------:R-:W-:Y:S02]  /*24eb0*/  FSEL R6, R6, R184, P3 ;  /* 0x000000b806067208 */ /* 0x000fe40001800000 */
[----:B------:R-:W-:Y:S01]  /*24ec0*/  FSEL R9, R9, R14, P3 ;  /* 0x0000000e09097208 */ /* 0x000fe20001800000 */
[----:B------:R-:W-:Y:S01]  /*24ed0*/  FMUL R14, R18, 0.25 ;  /* 0x3e800000120e7820 */ /* 0x000fe20000400000 */
[----:B------:R-:W-:Y:S01]  /*24ee0*/  FSEL R8, R8, R15, P3 ;  /* 0x0000000f08087208 */ /* 0x000fe20001800000 */
[----:B------:R0:W-:Y:S01]  /*24ef0*/  STL [R1+0xdc0], R249 ;  /* 0x000dc0f901007387 */ /* 0x0001e20000100800 */
[----:B------:R-:W-:Y:S01]  /*24f00*/  FSEL R10, R10, R13, P2 ;  /* 0x0000000d0a0a7208 */ /* 0x000fe20001000000 */
[----:B------:R-:W-:Y:S01]  /*24f10*/  FMUL R13, R19, 0.25 ;  /* 0x3e800000130d7820 */ /* 0x000fe20000400000 */
[----:B------:R-:W-:Y:S01]  /*24f20*/  FSEL R11, R11, R12, P2 ;  /* 0x0000000c0b0b7208 */ /* 0x000fe20001000000 */
[----:B------:R-:W-:Y:S01]  /*24f30*/  FMUL R15, R17, 0.25 ;  /* 0x3e800000110f7820 */ /* 0x000fe20000400000 */
[----:B------:R-:W-:Y:S01]  /*24f40*/  STL [R1+0xd9c], R251 ;  /* 0x000d9cfb01007387 */ /* 0x000fe20000100800 */
[----:B------:R-:W-:Y:S01]  /*24f50*/  FSEL R244, R244, R16, P2 ;  /* 0x00000010f4f47208 */ /* 0x000fe20001000000 */
[----:B------:R-:W-:-:S02]  /*24f60*/  FMUL R12, R20, 0.25 ;  /* 0x3e800000140c7820 */ /* 0x000fc40000400000 */
[----:B------:R-:W-:Y:S01]  /*24f70*/  STL [R1+0xd90], R250 ;  /* 0x000d90fa01007387 */ /* 0x000fe20000100800 */
[----:B------:R-:W-:Y:S01]  /*24f80*/  FMUL R16, R21, 0.25 ;  /* 0x3e80000015107820 */ /* 0x000fe20000400000 */
[----:B------:R-:W-:Y:S02]  /*24f90*/  FSEL R14, R14, R18, P2 ;  /* 0x000000120e0e7208 */ /* 0x000fe40001000000 */
[----:B------:R-:W-:Y:S01]  /*24fa0*/  STL [R1+0xdc4], R6 ;  /* 0x000dc40601007387 */ /* 0x000fe20000100800 */
[----:B------:R-:W-:Y:S01]  /*24fb0*/  FSEL R13, R13, R19, P3 ;  /* 0x000000130d0d7208 */ /* 0x000fe20001800000 */
[----:B------:R-:W-:Y:S01]  /*24fc0*/  FMUL R18, R22, 0.25 ;  /* 0x3e80000016127820 */ /* 0x000fe20000400000 */
[----:B------:R-:W-:Y:S01]  /*24fd0*/  FSEL R15, R15, R17, P2 ;  /* 0x000000110f0f7208 */ /* 0x000fe20001000000 */
[----:B------:R-:W-:Y:S01]  /*24fe0*/  STL [R1+0xdc8], R7 ;  /* 0x000dc80701007387 */ /* 0x000fe20000100800 */
[----:B------:R-:W-:Y:S01]  /*24ff0*/  FSEL R12, R12, R20, P3 ;  /* 0x000000140c0c7208 */ /* 0x000fe20001800000 */
[----:B------:R-:W-:Y:S01]  /*25000*/  FMUL R17, R185, 0.25 ;  /* 0x3e800000b9117820 */ /* 0x000fe20000400000 */
[----:B------:R-:W-:Y:S01]  /*25010*/  FMUL R19, R23, 0.25 ;  /* 0x3e80000017137820 */ /* 0x000fe20000400000 */
[----:B------:R-:W-:Y:S01]  /*25020*/  STL [R1+0xd8c], R248 ;  /* 0x000d8cf801007387 */ /* 0x000fe20000100800 */
[----:B------:R-:W-:-:S03]  /*25030*/  FSEL R16, R16, R21, P3 ;  /* 0x0000001510107208 */ /* 0x000fc60001800000 */
[----:B------:R-:W-:Y:S01]  /*25040*/  STL [R1+0xda0], R244 ;  /* 0x000da0f401007387 */ /* 0x000fe20000100800 */
[----:B------:R-:W-:-:S03]  /*25050*/  FMUL R20, R195, 0.25 ;  /* 0x3e800000c3147820 */ /* 0x000fc60000400000 */
[----:B------:R-:W-:Y:S01]  /*25060*/  STL [R1+0xdcc], R8 ;  /* 0x000dcc0801007387 */ /* 0x000fe20000100800 */
[----:B------:R-:W-:Y:S01]  /*25070*/  FMUL R21, R203, 0.25 ;  /* 0x3e800000cb157820 */ /* 0x000fe20000400000 */
[----:B------:R-:W-:Y:S02]  /*25080*/  FSEL R18, R18, R22, P2 ;  /* 0x0000001612127208 */ /* 0x000fe40001000000 */
[----:B------:R-:W-:Y:S01]  /*25090*/  STL [R1+0xdd0], R9 ;  /* 0x000dd00901007387 */ /* 0x000fe20000100800 */
[----:B------:R-:W-:Y:S01]  /*250a0*/  FSEL R17, R17, R185, P3 ;  /* 0x000000b911117208 */ /* 0x000fe20001800000 */
[----:B------:R-:W-:Y:S02]  /*250b0*/  FMUL R22, R204, 0.25 ;  /* 0x3e800000cc167820 */ /* 0x000fe40000400000 */
[----:B------:R-:W-:Y:S01]  /*250c0*/  STL [R1+0xda4], R10 ;  /* 0x000da40a01007387 */ /* 0x000fe20000100800 */
[----:B------:R-:W-:Y:S01]  /*250d0*/  FSEL R19, R19, R23, P2 ;  /* 0x0000001713137208 */ /* 0x000fe20001000000 */
[----:B------:R-:W-:-:S02]  /*250e0*/  FMUL R23, R210, 0.25 ;  /* 0x3e800000d2177820 */ /* 0x000fc40000400000 */
[----:B------:R1:W-:Y:S01]  /*250f0*/  STL [R1+0xda8], R11 ;  /* 0x000da80b01007387 */ /* 0x0003e20000100800 */
[----:B------:R-:W-:-:S03]  /*25100*/  FMUL R24, R247, 0.25 ;  /* 0x3e800000f7187820 */ /* 0x000fc60000400000 */
[----:B------:R-:W-:Y:S01]  /*25110*/  STL [R1+0xdd4], R12 ;  /* 0x000dd40c01007387 */ /* 0x000fe20000100800 */
[----:B------:R-:W-:Y:S01]  /*25120*/  FSEL R20, R20, R195, P3 ;  /* 0x000000c314147208 */ /* 0x000fe20001800000 */
[----:B------:R-:W-:Y:S02]  /*25130*/  FMUL R25, R246, 0.25 ;  /* 0x3e800000f6197820 */ /* 0x000fe40000400000 */
[----:B------:R-:W-:Y:S01]  /*25140*/  STL [R1+0xdd8], R13 ;  /* 0x000dd80d01007387 */ /* 0x000fe20000100800 */
[----:B------:R-:W-:Y:S01]  /*25150*/  FSEL R21, R21, R203, P3 ;  /* 0x000000cb15157208 */ /* 0x000fe20001800000 */
[----:B------:R-:W-:Y:S02]  /*25160*/  FMUL R26, R245, 0.25 ;  /* 0x3e800000f51a7820 */ /* 0x000fe40000400000 */
[----:B------:R-:W-:Y:S01]  /*25170*/  STL [R1+0xdac], R14 ;  /* 0x000dac0e01007387 */ /* 0x000fe20000100800 */
[----:B------:R-:W-:Y:S01]  /*25180*/  FSEL R22, R22, R204, P2 ;  /* 0x000000cc16167208 */ /* 0x000fe20001000000 */
[----:B------:R-:W-:-:S02]  /*25190*/  FMUL R27, R243, 0.25 ;  /* 0x3e800000f31b7820 */ /* 0x000fc40000400000 */
        /* <DEDUP_REMOVED lines=250> */
[----:B------:R-:W-:-:S03]  /*26140*/  FSEL R106, R106, R157, P2 ;  /* 0x0000009d6a6a7208 */ /* 0x000fc60001000000 */
        /* <DEDUP_REMOVED lines=8> */
[----:B------:R-:W-:Y:S04]  /*261d0*/  STL [R1+0xf2c], R103 ;  /* 0x000f2c6701007387 */ /* 0x000fe80000100800 */
[----:B------:R-:W-:Y:S04]  /*261e0*/  STL [R1+0xf30], R104 ;  /* 0x000f306801007387 */ /* 0x000fe80000100800 */
[----:B------:R-:W-:Y:S04]  /*261f0*/  STL [R1+0xf34], R105 ;  /* 0x000f346901007387 */ /* 0x000fe80000100800 */
[----:B------:R-:W-:Y:S04]  /*26200*/  STL [R1+0xf38], R106 ;  /* 0x000f386a01007387 */ /* 0x000fe80000100800 */
[----:B------:R-:W-:Y:S04]  /*26210*/  STL [R1+0xf3c], R107 ;  /* 0x000f3c6b01007387 */ /* 0x000fe80000100800 */
[----:B------:R-:W-:Y:S04]  /*26220*/  STL [R1+0xf40], R108 ;  /* 0x000f406c01007387 */ /* 0x000fe80000100800 */
[----:B------:R-:W-:Y:S04]  /*26230*/  STL [R1+0xf44], R109 ;  /* 0x000f446d01007387 */ /* 0x000fe80000100800 */
[----:B------:R-:W-:Y:S04]  /*26240*/  STL [R1+0xf48], R110 ;  /* 0x000f486e01007387 */ /* 0x000fe80000100800 */
[----:B------:R-:W2:Y:S04]  /*26250*/  LDL.LU R122, [R1+0x5fc] ;  /* 0x0005fc00017a7983 */ /* 0x000ea80000300800 */
[----:B------:R-:W3:Y:S04]  /*26260*/  LDL.LU R123, [R1+0x5f8] ;  /* 0x0005f800017b7983 */ /* 0x000ee80000300800 */
[----:B------:R-:W4:Y:S04]  /*26270*/  LDL.LU R124, [R1+0x5f4] ;  /* 0x0005f400017c7983 */ /* 0x000f280000300800 */
[----:B------:R-:W2:Y:S04]  /*26280*/  LDL.LU R125, [R1+0x5f0] ;  /* 0x0005f000017d7983 */ /* 0x000ea80000300800 */
[----:B------:R-:W3:Y:S04]  /*26290*/  LDL.LU R126, [R1+0x5ec] ;  /* 0x0005ec00017e7983 */ /* 0x000ee80000300800 */
[----:B------:R-:W4:Y:S04]  /*262a0*/  LDL.LU R127, [R1+0x5e8] ;  /* 0x0005e800017f7983 */ /* 0x000f280000300800 */
[----:B------:R-:W3:Y:S04]  /*262b0*/  LDL.LU R128, [R1+0x5e4] ;  /* 0x0005e40001807983 */ /* 0x000ee80000300800 */
[----:B------:R-:W3:Y:S04]  /*262c0*/  LDL.LU R129, [R1+0x5e0] ;  /* 0x0005e00001817983 */ /* 0x000ee80000300800 */
[----:B------:R-:W3:Y:S04]  /*262d0*/  LDL.LU R130, [R1+0x5dc] ;  /* 0x0005dc0001827983 */ /* 0x000ee80000300800 */
[----:B------:R-:W3:Y:S04]  /*262e0*/  LDL.LU R131, [R1+0x5d8] ;  /* 0x0005d80001837983 */ /* 0x000ee80000300800 */
[----:B------:R-:W3:Y:S04]  /*262f0*/  LDL.LU R132, [R1+0x5d4] ;  /* 0x0005d40001847983 */ /* 0x000ee80000300800 */
[----:B------:R-:W4:Y:S04]  /*26300*/  LDL.LU R133, [R1+0x5d0] ;  /* 0x0005d00001857983 */ /* 0x000f280000300800 */
[----:B------:R-:W3:Y:S04]  /*26310*/  LDL.LU R134, [R1+0x5cc] ;  /* 0x0005cc0001867983 */ /* 0x000ee80000300800 */
[----:B------:R-:W3:Y:S04]  /*26320*/  LDL.LU R135, [R1+0x5c8] ;  /* 0x0005c80001877983 */ /* 0x000ee80000300800 */
[----:B------:R-:W3:Y:S04]  /*26330*/  LDL.LU R136, [R1+0x5c4] ;  /* 0x0005c40001887983 */ /* 0x000ee80000300800 */
[----:B------:R-:W4:Y:S04]  /*26340*/  LDL.LU R137, [R1+0x5c0] ;  /* 0x0005c00001897983 */ /* 0x000f280000300800 */
        /* <DEDUP_REMOVED lines=14> */
[----:B------:R-:W-:-:S03]  /*26430*/  FMUL R111, R152, 0.25 ;  /* 0x3e800000986f7820 */ /* 0x000fc60000400000 */
[----:B------:R-:W3:Y:S04]  /*26440*/  LDL.LU R191, [R1+0x584] ;  /* 0x0005840001bf7983 */ /* 0x000ee80000300800 */
[----:B------:R-:W3:Y:S04]  /*26450*/  LDL.LU R184, [R1+0x580] ;  /* 0x0005800001b87983 */ /* 0x000ee80000300800 */
[----:B------:R-:W3:Y:S04]  /*26460*/  LDL.LU R185, [R1+0x57c] ;  /* 0x00057c0001b97983 */ /* 0x000ee80000300800 */
[----:B------:R-:W3:Y:S04]  /*26470*/  LDL.LU R195, [R1+0x578] ;  /* 0x0005780001c37983 */ /* 0x000ee80000300800 */
[----:B------:R-:W3:Y:S01]  /*26480*/  LDL.LU R203, [R1+0x574] ;  /* 0x0005740001cb7983 */ /* 0x000ee20000300800 */
[----:B------:R-:W-:-:S03]  /*26490*/  FSEL R111, R111, R152, P2 ;  /* 0x000000986f6f7208 */ /* 0x000fc60001000000 */
        /* <DEDUP_REMOVED lines=90> */
[----:B0-----:R-:W3:Y:S01]  /*26a40*/  LDL.LU R249, [R1+0x404] ;  /* 0x0004040001f97983 */ /* 0x001ee20000300800 */
[----:B--2---:R-:W-:-:S05]  /*26a50*/  FMUL R115, R125, 0.25 ;  /* 0x3e8000007d737820 */ /* 0x004fca0000400000 */
[----:B------:R-:W-:Y:S01]  /*26a60*/  FSEL R115, R115, R125, P2 ;  /* 0x0000007d73737208 */ /* 0x000fe20001000000 */
[----:B----4-:R-:W-:-:S05]  /*26a70*/  FMUL R125, R137, 0.25 ;  /* 0x3e800000897d7820 */ /* 0x010fca0000400000 */
[----:B------:R-:W-:Y:S01]  /*26a80*/  FSEL R125, R125, R137, P2 ;  /* 0x000000897d7d7208 */ /* 0x000fe20001000000 */
[----:B---3--:R-:W-:Y:S01]  /*26a90*/  FMUL R137, R149, 0.25 ;  /* 0x3e80000095897820 */ /* 0x008fe20000400000 */
[----:B------:R-:W-:-:S04]  /*26aa0*/  FMUL R121, R133, 0.25 ;  /* 0x3e80000085797820 */ /* 0x000fc80000400000 */
[----:B------:R-:W-:Y:S01]  /*26ab0*/  FSEL R137, R137, R149, P2 ;  /* 0x0000009589897208 */ /* 0x000fe20001000000 */
[----:B------:R-:W-:Y:S01]  /*26ac0*/  FMUL R149, R152, 0.25 ;  /* 0x3e80000098957820 */ /* 0x000fe20000400000 */
[----:B------:R-:W-:-:S04]  /*26ad0*/  FSEL R121, R121, R133, P2 ;  /* 0x0000008579797208 */ /* 0x000fc80001000000 */
[----:B------:R-:W-:Y:S01]  /*26ae0*/  FSEL R149, R149, R152, P2 ;  /* 0x0000009895957208 */ /* 0x000fe20001000000 */
[----:B------:R-:W-:Y:S01]  /*26af0*/  FMUL R152, R159, 0.25 ;  /* 0x3e8000009f987820 */ /* 0x000fe20000400000 */
[----:B------:R-:W-:Y:S01]  /*26b00*/  FMUL R119, R127, 0.25 ;  /* 0x3e8000007f777820 */ /* 0x000fe20000400000 */
[----:B------:R-:W-:Y:S01]  /*26b10*/  FMUL R133, R145, 0.25 ;  /* 0x3e80000091857820 */ /* 0x000fe20000400000 */
[----:B------:R-:W-:Y:S02]  /*26b20*/  FMUL R114, R124, 0.25 ;  /* 0x3e8000007c727820 */ /* 0x000fe40000400000 */
[----:B------:R-:W-:Y:S01]  /*26b30*/  FSEL R152, R152, R159, P2 ;  /* 0x0000009f98987208 */ /* 0x000fe20001000000 */
        /* <DEDUP_REMOVED lines=49> */
[----:B------:R-:W-:Y:S01]  /*26e50*/  FSEL R123, R123, R131, P3 ;  /* 0x000000837b7b7208 */ /* 0x000fe20001800000 */
[----:B------:R-:W-:Y:S01]  /*26e60*/  FMUL R131, R139, 0.25 ;  /* 0x3e8000008b837820 */ /* 0x000fe20000400000 */
[----:B------:R-:W-:Y:S01]  /*26e70*/  FSEL R154, R154, R163, P3 ;  /* 0x000000a39a9a7208 */ /* 0x000fe20001800000 */
[----:B------:R-:W-:-:S05]  /*26e80*/  FMUL R184, R188, 0.25 ;  /* 0x3e800000bcb87820 */ /* 0x000fca0000400000 */
[----:B------:R-:W-:Y:S01]  /*26e90*/  FSEL R184, R184, R188, P2 ;  /* 0x000000bcb8b87208 */ /* 0x000fe20001000000 */
[----:B------:R-:W-:Y:S01]  /*26ea0*/  FMUL R186, R190, 0.25 ;  /* 0x3e800000beba7820 */ /* 0x000fe20000400000 */
[----:B------:R-:W-:Y:S01]  /*26eb0*/  FSEL R169, R169, R172, P2 ;  /* 0x000000aca9a97208 */ /* 0x000fe20001000000 */
[----:B------:R-:W-:Y:S01]  /*26ec0*/  FMUL R163, R160, 0.25 ;  /* 0x3e800000a0a37820 */ /* 0x000fe20000400000 */
[----:B------:R-:W-:Y:S01]  /*26ed0*/  FMUL R188, R193, 0.25 ;  /* 0x3e800000c1bc7820 */ /* 0x000fe20000400000 */
[----:B------:R-:W-:Y:S01]  /*26ee0*/  FSEL R157, R157, R164, P2 ;  /* 0x000000a49d9d7208 */ /* 0x000fe20001000000 */
[----:B------:R-:W-:-:S03]  /*26ef0*/  FMUL R172, R179, 0.25 ;  /* 0x3e800000b3ac7820 */ /* 0x000fc60000400000 */
        /* <DEDUP_REMOVED lines=10> */
[----:B------:R-:W-:-:S03]  /*26fa0*/  FMUL R160, R171, 0.25 ;  /* 0x3e800000aba07820 */ /* 0x000fc60000400000 */
        /* <DEDUP_REMOVED lines=10> */
[----:B------:R-:W-:-:S02]  /*27050*/  FMUL R147, R195, 0.25 ;  /* 0x3e800000c3937820 */ /* 0x000fc40000400000 */
[----:B------:R-:W-:Y:S02]  /*27060*/  FSEL R197, R197, R206, P2 ;  /* 0x000000cec5c57208 */ /* 0x000fe40001000000 */
[----:B------:R-:W-:Y:S01]  /*27070*/  FSEL R160, R160, R171, P2 ;  /* 0x000000aba0a07208 */ /* 0x000fe20001000000 */
[----:B------:R-:W-:Y:S01]  /*27080*/  FMUL R171, R174, 0.25 ;  /* 0x3e800000aeab7820 */ /* 0x000fe20000400000 */
[----:B------:R-:W-:Y:S02]  /*27090*/  FSEL R179, R179, R204, P3 ;  /* 0x000000ccb3b37208 */ /* 0x000fe40001800000 */
        /* <DEDUP_REMOVED lines=9> */
[----:B------:R-:W-:Y:S01]  /*27130*/  FSEL R206, R206, R209, P3 ;  /* 0x000000d1cece7208 */ /* 0x000fe20001800000 */
[----:B------:R-:W-:Y:S01]  /*27140*/  FMUL R204, R205, 0.25 ;  /* 0x3e800000cdcc7820 */ /* 0x000fe20000400000 */
[----:B------:R-:W-:Y:S01]  /*27150*/  FSEL R171, R171, R174, P3 ;  /* 0x000000aeabab7208 */ /* 0x000fe20001800000 */
[----:B------:R-:W-:Y:S01]  /*27160*/  FMUL R174, R183, 0.25 ;  /* 0x3e800000b7ae7820 */ /* 0x000fe20000400000 */
[----:B------:R-:W-:Y:S02]  /*27170*/  FSEL R178, R178, R176, P3 ;  /* 0x000000b0b2b27208 */ /* 0x000fe40001800000 */
[----:B------:R-:W-:Y:S01]  /*27180*/  FSEL R204, R204, R205, P2 ;  /* 0x000000cdcccc7208 */ /* 0x000fe20001000000 */
[----:B------:R-:W-:Y:S01]  /*27190*/  FMUL R205, R218, 0.25 ;  /* 0x3e800000dacd7820 */ /* 0x000fe20000400000 */
[----:B------:R-:W-:Y:S01]  /*271a0*/  FSEL R134, R134, R142, P3 ;  /* 0x0000008e86867208 */ /* 0x000fe20001800000 */
[----:B------:R-:W-:Y:S01]  /*271b0*/  FMUL R176, R187, 0.25 ;  /* 0x3e800000bbb07820 */ /* 0x000fe20000400000 */
[----:B------:R-:W-:Y:S01]  /*271c0*/  FMUL R142, R150, 0.25 ;  /* 0x3e800000968e7820 */ /* 0x000fe20000400000 */
[----:B------:R-:W-:Y:S01]  /*271d0*/  FSEL R196, R196, R207, P2 ;  /* 0x000000cfc4c47208 */ /* 0x000fe20001000000 */
[----:B------:R-:W-:Y:S01]  /*271e0*/  FMUL R116, R128, 0.25 ;  /* 0x3e80000080747820 */ /* 0x000fe20000400000 */
[----:B------:R-:W-:Y:S01]  /*271f0*/  FSEL R195, R195, R202, P3 ;  /* 0x000000cac3c37208 */ /* 0x000fe20001800000 */
[----:B------:R-:W-:Y:S01]  /*27200*/  FMUL R207, R208, 0.25 ;  /* 0x3e800000d0cf7820 */ /* 0x000fe20000400000 */
[----:B------:R-:W-:Y:S01]  /*27210*/  FMUL R202, R201, 0.25 ;  /* 0x3e800000c9ca7820 */ /* 0x000fe20000400000 */
        /* <DEDUP_REMOVED lines=89> */
[----:B------:R-:W-:Y:S01]  /*277b0*/  FMUL R235, R4, 8388608 ;  /* 0x4b00000004eb7820 */ /* 0x000fe20000400000 */
[----:B------:R-:W-:Y:S01]  /*277c0*/  MOV R252, R112 ;  /* 0x0000007000fc7202 */ /* 0x000fe20000000f00 */
[----:B------:R-:W-:Y:S01]  /*277d0*/  FMUL R112, R122, 0.25 ;  /* 0x3e8000007a707820 */ /* 0x000fe20000400000 */
[----:B------:R-:W-:Y:S01]  /*277e0*/  FSEL R222, R222, R221, P3 ;  /* 0x000000dddede7208 */ /* 0x000fe20001800000 */
[----:B------:R-:W-:Y:S01]  /*277f0*/  FMUL R221, R230, 0.25 ;  /* 0x3e800000e6dd7820 */ /* 0x000fe20000400000 */
[----:B------:R-:W-:Y:S01]  /*27800*/  FSEL R233, R233, R236, P2 ;  /* 0x000000ece9e97208 */ /* 0x000fe20001000000 */
[----:B------:R-:W-:Y:S01]  /*27810*/  FMUL R236, R3, 8388608 ;  /* 0x4b00000003ec7820 */ /* 0x000fe20000400000 */
[----:B------:R-:W-:-:S02]  /*27820*/  FSETP.GEU.AND P5, PT, R4, 1.175494350822287508e-38, PT ;  /* 0x008000000400780b */ /* 0x000fc40003fae000 */
[----:B------:R-:W-:Y:S01]  /*27830*/  FSEL R243, R243, R237, P3 ;  /* 0x000000edf3f37208 */ /* 0x000fe20001800000 */
[----:B------:R-:W-:Y:S01]  /*27840*/  FMUL R237, R2, 8388608 ;  /* 0x4b00000002ed7820 */ /* 0x000fe20000400000 */
[----:B------:R-:W-:Y:S01]  /*27850*/  FSEL R170, R170, R175, P3 ;  /* 0x000000afaaaa7208 */ /* 0x000fe20001800000 */
[----:B------:R-:W-:Y:S01]  /*27860*/  FMUL R175, R182, 0.25 ;  /* 0x3e800000b6af7820 */ /* 0x000fe20000400000 */
[----:B------:R-:W-:Y:S01]  /*27870*/  FSEL R203, R203, R200, P3 ;  /* 0x000000c8cbcb7208 */ /* 0x000fe20001800000 */
[----:B------:R-:W-:Y:S01]  /*27880*/  FMUL R200, R242, 0.25 ;  /* 0x3e800000f2c87820 */ /* 0x000fe20000400000 */
[----:B------:R-:W-:Y:S02]  /*27890*/  FSETP.GEU.AND P6, PT, R3, 1.175494350822287508e-38, PT ;  /* 0x008000000300780b */ /* 0x000fe40003fce000 */
[----:B------:R-:W-:Y:S01]  /*278a0*/  FSEL R225, R225, R241, P2 ;  /* 0x000000f1e1e17208 */ /* 0x000fe20001000000 */
[----:B------:R-:W-:Y:S01]  /*278b0*/  FMUL R241, R238, 0.25 ;  /* 0x3e800000eef17820 */ /* 0x000fe20000400000 */
[----:B------:R-:W-:Y:S01]  /*278c0*/  FSEL R245, R245, R232, P3 ;  /* 0x000000e8f5f57208 */ /* 0x000fe20001800000 */
[----:B------:R-:W-:Y:S01]  /*278d0*/  FMUL R232, R5, 8388608 ;  /* 0x4b00000005e87820 */ /* 0x000fe20000400000 */
[----:B------:R-:W-:-:S02]  /*278e0*/  FSETP.GEU.AND P4, PT, R2, 1.175494350822287508e-38, PT ;  /* 0x008000000200780b */ /* 0x000fc40003f8e000 */
[----:B------:R-:W-:Y:S01]  /*278f0*/  FSEL R220, R220, R231, P2 ;  /* 0x000000e7dcdc7208 */ /* 0x000fe20001000000 */
[----:B------:R-:W-:Y:S01]  /*27900*/  FMUL R231, R239, 0.25 ;  /* 0x3e800000efe77820 */ /* 0x000fe20000400000 */
[----:B------:R-:W-:Y:S02]  /*27910*/  FSEL R235, R235, R4, !P5 ;  /* 0x00000004ebeb7208 */ /* 0x000fe40006800000 */
[----:B-1----:R-:W-:Y:S02]  /*27920*/  FSEL R11, RZ, -23, P5 ;  /* 0xc1b80000ff0b7808 */ /* 0x002fe40002800000 */
[----:B------:R-:W-:Y:S02]  /*27930*/  FSETP.GEU.AND P5, PT, R5, 1.175494350822287508e-38, PT ;  /* 0x008000000500780b */ /* 0x000fe40003fae000 */
[----:B------:R-:W-:Y:S02]  /*27940*/  FSEL R112, R112, R122, P3 ;  /* 0x0000007a70707208 */ /* 0x000fe40001800000 */
[----:B------:R-:W-:Y:S01]  /*27950*/  FSEL R221, R221, R230, P2 ;  /* 0x000000e6dddd7208 */ /* 0x000fe20001000000 */
[----:B------:R-:W-:Y:S01]  /*27960*/  FMUL R230, R240, 0.25 ;  /* 0x3e800000f0e67820 */ /* 0x000fe20000400000 */
[----:B------:R-:W-:-:S02]  /*27970*/  FSEL R236, R236, R3, !P6 ;  /* 0x00000003ecec7208 */ /* 0x000fc40007000000 */
[----:B------:R-:W-:Y:S01]  /*27980*/  FSEL R237, R237, R2, !P4 ;  /* 0x00000002eded7208 */ /* 0x000fe20006000000 */
[----:B------:R-:W-:Y:S01]  /*27990*/  FMUL R122, R130, 0.25 ;  /* 0x3e800000827a7820 */ /* 0x000fe20000400000 */
[----:B------:R-:W-:Y:S01]  /*279a0*/  FSEL R175, R175, R182, P3 ;  /* 0x000000b6afaf7208 */ /* 0x000fe20001800000 */
[----:B------:R-:W-:Y:S01]  /*279b0*/  FMUL R182, R181, 0.25 ;  /* 0x3e800000b5b67820 */ /* 0x000fe20000400000 */
[----:B------:R-:W-:Y:S01]  /*279c0*/  FSEL R200, R200, R242, P2 ;  /* 0x000000f2c8c87208 */ /* 0x000fe20001000000 */
[----:B------:R-:W-:Y:S01]  /*279d0*/  STL [R1+0xf4c], R111 ;  /* 0x000f4c6f01007387 */ /* 0x000fe20000100800 */
[----:B------:R-:W-:Y:S02]  /*279e0*/  FSEL R241, R241, R238, P3 ;  /* 0x000000eef1f17208 */ /* 0x000fe40001800000 */
[----:B------:R-:W-:Y:S02]  /*279f0*/  FSEL R232, R232, R5, !P5 ;  /* 0x00000005e8e87208 */ /* 0x000fe40006800000 */
[----:B------:R-:W-:Y:S01]  /*27a00*/  IADD3 R242, R235, -0x3f3504f3, RZ ;  /* 0xc0cafb0debf27810 */ /* 0x000fe20007ffe0ff */
[----:B------:R-:W-:Y:S01]  /*27a10*/  STL [R1+0xf50], R112 ;  /* 0x000f507001007387 */ /* 0x000fe20000100800 */
[----:B------:R-:W-:-:S02]  /*27a20*/  FSEL R231, R231, R239, P3 ;  /* 0x000000efe7e77208 */ /* 0x000fc40001800000 */
[----:B------:R-:W-:Y:S01]  /*27a30*/  IADD3 R238, R236, -0x3f3504f3, RZ ;  /* 0xc0cafb0decee7810 */ /* 0x000fe20007ffe0ff */
[----:B------:R-:W-:Y:S01]  /*27a40*/  STL [R1+0xf54], R113 ;  /* 0x000f547101007387 */ /* 0x000fe20000100800 */
[----:B------:R-:W-:Y:S02]  /*27a50*/  IADD3 R239, R237, -0x3f3504f3, RZ ;  /* 0xc0cafb0dedef7810 */ /* 0x000fe40007ffe0ff */
[----:B------:R-:W-:Y:S01]  /*27a60*/  FSEL R230, R230, R240, P3 ;  /* 0x000000f0e6e67208 */ /* 0x000fe20001800000 */
[----:B------:R-:W-:Y:S01]  /*27a70*/  STL [R1+0xf58], R114 ;  /* 0x000f587201007387 */ /* 0x000fe20000100800 */
[----:B------:R-:W-:Y:S02]  /*27a80*/  IADD3 R240, R232, -0x3f3504f3, RZ ;  /* 0xc0cafb0de8f07810 */ /* 0x000fe40007ffe0ff */
[----:B------:R-:W-:Y:S01]  /*27a90*/  LOP3.LUT R242, R242, 0xff800000, RZ, 0xc0, !PT ;  /* 0xff800000f2f27812 */ /* 0x000fe200078ec0ff */
[----:B------:R-:W-:Y:S01]  /*27aa0*/  STL [R1+0xf5c], R115 ;  /* 0x000f5c7301007387 */ /* 0x000fe20000100800 */
[----:B------:R-:W-:-:S02]  /*27ab0*/  FSEL R122, R122, R130, P3 ;  /* 0x000000827a7a7208 */ /* 0x000fc40001800000 */
[----:B------:R-:W-:Y:S01]  /*27ac0*/  FSEL R182, R182, R181, P3 ;  /* 0x000000b5b6b67208 */ /* 0x000fe20001800000 */
[----:B------:R-:W-:Y:S01]  /*27ad0*/  STL [R1+0xf60], R118 ;  /* 0x000f607601007387 */ /* 0x000fe20000100800 */
[----:B------:R-:W-:Y:S01]  /*27ae0*/  LOP3.LUT R238, R238, 0xff800000, RZ, 0xc0, !PT ;  /* 0xff800000eeee7812 */ /* 0x000fe200078ec0ff */
[----:B------:R-:W-:Y:S01]  /*27af0*/  FMUL R181, R247, 0.25 ;  /* 0x3e800000f7b57820 */ /* 0x000fe20000400000 */
[----:B------:R-:W-:Y:S01]  /*27b00*/  LOP3.LUT R239, R239, 0xff800000, RZ, 0xc0, !PT ;  /* 0xff800000efef7812 */ /* 0x000fe200078ec0ff */
[----:B------:R-:W-:Y:S01]  /*27b10*/  STL [R1+0xf64], R119 ;  /* 0x000f647701007387 */ /* 0x000fe20000100800 */
[----:B------:R-:W-:Y:S02]  /*27b20*/  LOP3.LUT R240, R240, 0xff800000, RZ, 0xc0, !PT ;  /* 0xff800000f0f07812 */ /* 0x000fe400078ec0ff */
[----:B------:R-:W-:Y:S01]  /*27b30*/  I2FP.F32.S32 R10, R242 ;  /* 0x000000f2000a7245 */ /* 0x000fe20000201400 */
[----:B------:R-:W-:Y:S01]  /*27b40*/  STL [R1+0xf68], R116 ;  /* 0x000f687401007387 */ /* 0x000fe20000100800 */
[----:B------:R-:W-:-:S02]  /*27b50*/  FSEL R9, RZ, -23, P6 ;  /* 0xc1b80000ff097808 */ /* 0x000fc40003000000 */
[----:B------:R-:W-:Y:S01]  /*27b60*/  I2FP.F32.S32 R8, R238 ;  /* 0x000000ee00087245 */ /* 0x000fe20000201400 */
[----:B------:R-:W-:Y:S01]  /*27b70*/  STL [R1+0xf6c], R117 ;  /* 0x000f6c7501007387 */ /* 0x000fe20000100800 */
[----:B------:R-:W-:Y:S02]  /*27b80*/  FSEL R7, RZ, -23, P4 ;  /* 0xc1b80000ff077808 */ /* 0x000fe40002000000 */
[----:B------:R-:W-:Y:S01]  /*27b90*/  I2FP.F32.S32 R6, R239 ;  /* 0x000000ef00067245 */ /* 0x000fe20000201400 */
[----:B------:R-:W-:Y:S01]  /*27ba0*/  STL [R1+0xf70], R122 ;  /* 0x000f707a01007387 */ /* 0x000fe20000100800 */
[----:B------:R-:W-:Y:S01]  /*27bb0*/  FSEL R181, R181, R247, P2 ;  /* 0x000000f7b5b57208 */ /* 0x000fe20001000000 */
[----:B------:R-:W-:Y:S01]  /*27bc0*/  FFMA.FTZ R10, R10, 1.1920928955078125e-07, R11 ;  /* 0x340000000a0a7823 */ /* 0x000fe2000001000b */
[----:B------:R-:W-:Y:S01]  /*27bd0*/  FSEL R0, RZ, -23, P5 ;  /* 0xc1b80000ff007808 */ /* 0x000fe20002800000 */
[----:B------:R-:W-:Y:S01]  /*27be0*/  STL [R1+0xf74], R123 ;  /* 0x000f747b01007387 */ /* 0x000fe20000100800 */
[----:B------:R-:W-:Y:S01]  /*27bf0*/  I2FP.F32.S32 R247, R240 ;  /* 0x000000f000f77245 */ /* 0x000fe20000201400 */
[----:B------:R-:W-:-:S02]  /*27c00*/  FFMA.FTZ R8, R8, 1.1920928955078125e-07, R9 ;  /* 0x3400000008087823 */ /* 0x000fc40000010009 */
[----:B------:R-:W-:Y:S01]  /*27c10*/  STL [R1+0xf78], R120 ;  /* 0x000f787801007387 */ /* 0x000fe20000100800 */
[----:B------:R-:W-:-:S03]  /*27c20*/  FFMA.FTZ R6, R6, 1.1920928955078125e-07, R7 ;  /* 0x3400000006067823 */ /* 0x000fc60000010007 */
[----:B------:R-:W-:Y:S01]  /*27c30*/  STL [R1+0xf7c], R121 ;  /* 0x000f7c7901007387 */ /* 0x000fe20000100800 */
[----:B------:R-:W-:-:S03]  /*27c40*/  FFMA.FTZ R0, R247, 1.1920928955078125e-07, R0 ;  /* 0x34000000f7007823 */ /* 0x000fc60000010000 */
[----:B------:R-:W-:Y:S04]  /*27c50*/  STL [R1+0xf80], R126 ;  /* 0x000f807e01007387 */ /* 0x000fe80000100800 */
[----:B------:R-:W-:Y:S04]  /*27c60*/  STL [R1+0xf84], R127 ;  /* 0x000f847f01007387 */ /* 0x000fe80000100800 */
[----:B------:R-:W-:Y:S04]  /*27c70*/  STL [R1+0xf88], R124 ;  /* 0x000f887c01007387 */ /* 0x000fe80000100800 */
[----:B------:R0:W-:Y:S04]  /*27c80*/  STL [R1+0xf8c], R125 ;  /* 0x000f8c7d01007387 */ /* 0x0001e80000100800 */
[----:B------:R1:W-:Y:S04]  /*27c90*/  STL [R1+0x1c], R10 ;  /* 0x00001c0a01007387 */ /* 0x0003e80000100800 */
[----:B------:R2:W-:Y:S04]  /*27ca0*/  STL [R1+0x18], R8 ;  /* 0x0000180801007387 */ /* 0x0005e80000100800 */
[----:B------:R3:W-:Y:S04]  /*27cb0*/  STL [R1+0x14], R6 ;  /* 0x0000140601007387 */ /* 0x0007e80000100800 */
[----:B------:R-:W4:Y:S04]  /*27cc0*/  LDL.LU R248, [R1+0x860] ;  /* 0x0008600001f87983 */ /* 0x000f280000300800 */
[----:B------:R3:W-:Y:S04]  /*27cd0*/  STL [R1+0x10], R0 ;  /* 0x0000100001007387 */ /* 0x0007e80000100800 */
[----:B0-----:R-:W4:Y:S04]  /*27ce0*/  LDL.LU R125, [R1+0x850] ;  /* 0x00085000017d7983 */ /* 0x001f280000300800 */
        /* <DEDUP_REMOVED lines=94> */
[----:B------:R-:W-:-:S03]  /*282d0*/  FMUL R130, R138, 0.25 ;  /* 0x3e8000008a827820 */ /* 0x000fc60000400000 */
[----:B------:R-:W4:Y:S04]  /*282e0*/  LDL.LU R32, [R1+0x160] ;  /* 0x0001600001207983 */ /* 0x000f280000300800 */
[----:B------:R-:W4:Y:S04]  /*282f0*/  LDL.LU R31, [R1+0x158] ;  /* 0x00015800011f7983 */ /* 0x000f280000300800 */
[----:B------:R-:W4:Y:S04]  /*28300*/  LDL.LU R30, [R1+0x150] ;  /* 0x00015000011e7983 */ /* 0x000f280000300800 */
[----:B------:R-:W4:Y:S04]  /*28310*/  LDL.LU R29, [R1+0x148] ;  /* 0x00014800011d7983 */ /* 0x000f280000300800 */
[----:B------:R-:W4:Y:S01]  /*28320*/  LDL.LU R28, [R1+0x140] ;  /* 0x00014000011c7983 */ /* 0x000f220000300800 */
[----:B------:R-:W-:-:S03]  /*28330*/  FSEL R130, R130, R138, P3 ;  /* 0x0000008a82827208 */ /* 0x000fc60001800000 */
        /* <DEDUP_REMOVED lines=22> */
[----:B-1----:R-:W4:Y:S01]  /*284a0*/  LDL.LU R10, [R1+0xb0] ;  /* 0x0000b000010a7983 */ /* 0x002f220000300800 */
[----:B------:R-:W-:-:S03]  /*284b0*/  FSEL R185, R185, R246, P2 ;  /* 0x000000f6b9b97208 */ /* 0x000fc60001000000 */
[----:B------:R-:W4:Y:S01]  /*284c0*/  LDL.LU R9, [R1+0xa8] ;  /* 0x0000a80001097983 */ /* 0x000f220000300800 */
[----:B------:R-:W-:-:S03]  /*284d0*/  FMUL R246, R249, 0.25 ;  /* 0x3e800000f9f67820 */ /* 0x000fc60000400000 */
[----:B--2---:R-:W2:Y:S04]  /*284e0*/  LDL.LU R8, [R1+0xa0] ;  /* 0x0000a00001087983 */ /* 0x004ea80000300800 */
[----:B------:R-:W2:Y:S04]  /*284f0*/  LDL.LU R244, [R1+0x98] ;  /* 0x0000980001f47983 */ /* 0x000ea80000300800 */
[----:B------:R-:W2:Y:S04]  /*28500*/  LDL.LU R7, [R1+0x90] ;  /* 0x0000900001077983 */ /* 0x000ea80000300800 */
[----:B---3--:R-:W3:Y:S01]  /*28510*/  LDL.LU R6, [R1+0x88] ;  /* 0x0000880001067983 */ /* 0x008ee20000300800 */
[----:B------:R-:W-:-:S03]  /*28520*/  FSEL R246, R246, R249, P2 ;  /* 0x000000f9f6f67208 */ /* 0x000fc60001000000 */
[----:B------:R-:W3:Y:S04]  /*28530*/  LDL.LU R250, [R1+0x80] ;  /* 0x0000800001fa7983 */ /* 0x000ee80000300800 */
[----:B------:R-:W3:Y:S04]  /*28540*/  LDL.LU R251, [R1+0x78] ;  /* 0x0000780001fb7983 */ /* 0x000ee80000300800 */
[----:B------:R-:W3:Y:S04]  /*28550*/  LDL.LU R249, [R1+0x70] ;  /* 0x0000700001f97983 */ /* 0x000ee80000300800 */
[----:B------:R-:W3:Y:S01]  /*28560*/  LDL.LU R0, [R1+0x54] ;  /* 0x0000540001007983 */ /* 0x000ee20000300800 */
[C---:B------:R-:W-:Y:S01]  /*28570*/  FSETP.GEU.AND P6, PT, |R5|.reuse, 1.175494350822287508e-38, PT ;  /* 0x008000000500780b */ /* 0x040fe20003fce200 */
[----:B------:R-:W-:-:S12]  /*28580*/  @P1 FMUL R5, R5, 0.25 ;  /* 0x3e80000005051820 */ /* 0x000fd80000400000 */
[----:B------:R-:W-:-:S06]  /*28590*/  @!P6 FMUL R5, R5, 16777216 ;  /* 0x4b8000000505e820 */ /* 0x000fcc0000400000 */
[----:B------:R-:W0:Y:S01]  /*285a0*/  MUFU.RCP R5, R5 ;  /* 0x0000000500057308 */ /* 0x000e220000001000 */
[----:B----4-:R-:W-:Y:S01]  /*285b0*/  @!P6 FMUL R125, R125, 16777216 ;  /* 0x4b8000007d7de820 */ /* 0x010fe20000400000 */
[----:B------:R-:W-:Y:S01]  /*285c0*/  @!P6 FMUL R124, R124, 16777216 ;  /* 0x4b8000007c7ce820 */ /* 0x000fe20000400000 */
[----:B------:R-:W-:Y:S01]  /*285d0*/  @!P6 FMUL R127, R127, 16777216 ;  /* 0x4b8000007f7fe820 */ /* 0x000fe20000400000 */
[----:B------:R-:W-:Y:S01]  /*285e0*/  @!P6 FMUL R126, R126, 16777216 ;  /* 0x4b8000007e7ee820 */ /* 0x000fe20000400000 */
[----:B------:R-:W-:Y:S01]  /*285f0*/  @!P6 FMUL R121, R121, 16777216 ;  /* 0x4b8000007979e820 */ /* 0x000fe20000400000 */
[----:B------:R-:W-:Y:S01]  /*28600*/  @!P6 FMUL R120, R120, 16777216 ;  /* 0x4b8000007878e820 */ /* 0x000fe20000400000 */
[----:B------:R-:W-:Y:S01]  /*28610*/  @!P6 FMUL R123, R123, 16777216 ;  /* 0x4b8000007b7be820 */ /* 0x000fe20000400000 */
[C---:B0-----:R-:W-:Y:S01]  /*28620*/  FMUL R125, R5.reuse, R125 ;  /* 0x0000007d057d7220 */ /* 0x041fe20000400000 */
[C---:B------:R-:W-:Y:S01]  /*28630*/  FMUL R124, R5.reuse, R124 ;  /* 0x0000007c057c7220 */ /* 0x040fe20000400000 */
[----:B------:R-:W-:-:S03]  /*28640*/  FMUL R127, R5, R127 ;  /* 0x0000007f057f7220 */ /* 0x000fc60000400000 */
[----:B------:R0:W-:Y:S01]  /*28650*/  STL [R1+0xd74], R125 ;  /* 0x000d747d01007387 */ /* 0x0001e20000100800 */
[----:B------:R-:W-:-:S03]  /*28660*/  FMUL R120, R5, R120 ;  /* 0x0000007805787220 */ /* 0x000fc60000400000 */
[----:B------:R1:W-:Y:S01]  /*28670*/  STL [R1+0xd70], R124 ;  /* 0x000d707c01007387 */ /* 0x0003e20000100800 */
[----:B------:R-:W-:Y:S01]  /*28680*/  @!P6 FMUL R122, R122, 16777216 ;  /* 0x4b8000007a7ae820 */ /* 0x000fe20000400000 */
[C---:B0-----:R-:W-:Y:S02]  /*28690*/  FMUL R125, R5.reuse, R126 ;  /* 0x0000007e057d7220 */ /* 0x041fe40000400000 */
[----:B------:R-:W-:Y:S01]  /*286a0*/  STL [R1+0xd6c], R127 ;  /* 0x000d6c7f01007387 */ /* 0x000fe20000100800 */
[----:B-1----:R-:W-:Y:S01]  /*286b0*/  FMUL R124, R5, R121 ;  /* 0x00000079057c7220 */ /* 0x002fe20000400000 */
[----:B------:R-:W-:Y:S02]  /*286c0*/  @!P6 FMUL R117, R117, 16777216 ;  /* 0x4b8000007575e820 */ /* 0x000fe40000400000 */
[----:B------:R-:W-:Y:S01]  /*286d0*/  STL [R1+0xd68], R125 ;  /* 0x000d687d01007387 */ /* 0x000fe20000100800 */
[----:B------:R-:W-:Y:S01]  /*286e0*/  @!P6 FMUL R116, R116, 16777216 ;  /* 0x4b8000007474e820 */ /* 0x000fe20000400000 */
[----:B------:R-:W-:-:S02]  /*286f0*/  FMUL R121, R5, R123 ;  /* 0x0000007b05797220 */ /* 0x000fc40000400000 */
[----:B------:R-:W-:Y:S01]  /*28700*/  STL [R1+0xd64], R124 ;  /* 0x000d647c01007387 */ /* 0x000fe20000100800 */
[----:B------:R-:W-:-:S03]  /*28710*/  FMUL R117, R5, R117 ;  /* 0x0000007505757220 */ /* 0x000fc60000400000 */
[----:B------:R0:W-:Y:S01]  /*28720*/  STL [R1+0xd60], R120 ;  /* 0x000d607801007387 */ /* 0x0001e20000100800 */
[----:B------:R-:W-:Y:S01]  /*28730*/  @!P6 FMUL R119, R119, 16777216 ;  /* 0x4b8000007777e820 */ /* 0x000fe20000400000 */
[----:B------:R-:W-:Y:S01]  /*28740*/  FMUL R116, R5, R116 ;  /* 0x0000007405747220 */ /* 0x000fe20000400000 */
[----:B------:R-:W-:Y:S01]  /*28750*/  @!P6 FMUL R118, R118, 16777216 ;  /* 0x4b8000007676e820 */ /* 0x000fe20000400000 */
[----:B------:R-:W-:Y:S01]  /*28760*/  @!P6 FMUL R115, R115, 16777216 ;  /* 0x4b8000007373e820 */ /* 0x000fe20000400000 */
[----:B------:R-:W-:Y:S01]  /*28770*/  STL [R1+0xd5c], R121 ;  /* 0x000d5c7901007387 */ /* 0x000fe20000100800 */
[----:B0-----:R-:W-:Y:S01]  /*28780*/  FMUL R120, R5, R122 ;  /* 0x0000007a05787220 */ /* 0x001fe20000400000 */
[----:B------:R-:W-:Y:S01]  /*28790*/  @!P6 FMUL R114, R114, 16777216 ;  /* 0x4b8000007272e820 */ /* 0x000fe20000400000 */
[----:B------:R-:W-:Y:S01]  /*287a0*/  @!P6 FMUL R113, R113, 16777216 ;  /* 0x4b8000007171e820 */ /* 0x000fe20000400000 */
[----:B------:R-:W-:Y:S02]  /*287b0*/  FMUL R119, R5, R119 ;  /* 0x0000007705777220 */ /* 0x000fe40000400000 */
[----:B------:R-:W-:Y:S01]  /*287c0*/  STL [R1+0xd58], R120 ;  /* 0x000d587801007387 */ /* 0x000fe20000100800 */
[----:B------:R-:W-:Y:S01]  /*287d0*/  @!P6 FMUL R112, R112, 16777216 ;  /* 0x4b8000007070e820 */ /* 0x000fe20000400000 */
[----:B------:R-:W-:-:S02]  /*287e0*/  @!P6 FMUL R111, R111, 16777216 ;  /* 0x4b8000006f6fe820 */ /* 0x000fc40000400000 */
[----:B------:R0:W-:Y:S01]  /*287f0*/  STL [R1+0xd54], R117 ;  /* 0x000d547501007387 */ /* 0x0001e20000100800 */
[----:B------:R-:W-:-:S03]  /*28800*/  @!P6 FMUL R110, R110, 16777216 ;  /* 0x4b8000006e6ee820 */ /* 0x000fc60000400000 */
[----:B------:R1:W-:Y:S01]  /*28810*/  STL [R1+0xd50], R116 ;  /* 0x000d507401007387 */ /* 0x0003e20000100800 */
[----:B------:R-:W-:Y:S01]  /*28820*/  @!P6 FMUL R109, R109, 16777216 ;  /* 0x4b8000006d6de820 */ /* 0x000fe20000400000 */
[----:B------:R-:W-:Y:S01]  /*28830*/  @!P6 FMUL R108, R108, 16777216 ;  /* 0x4b8000006c6ce820 */ /* 0x000fe20000400000 */
[C---:B0-----:R-:W-:Y:S01]  /*28840*/  FMUL R117, R5.reuse, R118 ;  /* 0x0000007605757220 */ /* 0x041fe20000400000 */
[----:B------:R-:W-:Y:S01]  /*28850*/  STL [R1+0xd4c], R119 ;  /* 0x000d4c7701007387 */ /* 0x000fe20000100800 */
[C---:B-1----:R-:W-:Y:S01]  /*28860*/  FMUL R116, R5.reuse, R115 ;  /* 0x0000007305747220 */ /* 0x042fe20000400000 */
[C---:B------:R-:W-:Y:S01]  /*28870*/  FMUL R115, R5.reuse, R114 ;  /* 0x0000007205737220 */ /* 0x040fe20000400000 */
[C---:B------:R-:W-:Y:S01]  /*28880*/  FMUL R114, R5.reuse, R113 ;  /* 0x0000007105727220 */ /* 0x040fe20000400000 */
[----:B------:R-:W-:Y:S01]  /*28890*/  FMUL R113, R5, R112 ;  /* 0x0000007005717220 */ /* 0x000fe20000400000 */
[----:B------:R-:W-:Y:S01]  /*288a0*/  @!P6 FMUL R107, R107, 16777216 ;  /* 0x4b8000006b6be820 */ /* 0x000fe20000400000 */
[----:B------:R-:W-:Y:S01]  /*288b0*/  STL [R1+0xd48], R117 ;  /* 0x000d487501007387 */ /* 0x000fe20000100800 */
[C---:B------:R-:W-:Y:S01]  /*288c0*/  FMUL R112, R5.reuse, R111 ;  /* 0x0000006f05707220 */ /* 0x040fe20000400000 */
[----:B------:R-:W-:Y:S01]  /*288d0*/  @!P6 FMUL R106, R106, 16777216 ;  /* 0x4b8000006a6ae820 */ /* 0x000fe20000400000 */
[----:B------:R-:W-:Y:S01]  /*288e0*/  FMUL R111, R5, R110 ;  /* 0x0000006e056f7220 */ /* 0x000fe20000400000 */
[----:B------:R-:W-:Y:S01]  /*288f0*/  STL [R1+0xd44], R116 ;  /* 0x000d447401007387 */ /* 0x000fe20000100800 */
[----:B------:R-:W-:Y:S01]  /*28900*/  @!P6 FMUL R105, R105, 16777216 ;  /* 0x4b8000006969e820 */ /* 0x000fe20000400000 */
[C---:B------:R-:W-:Y:S01]  /*28910*/  FMUL R110, R5.reuse, R109 ;  /* 0x0000006d056e7220 */ /* 0x040fe20000400000 */
[----:B------:R-:W-:Y:S01]  /*28920*/  @!P6 FMUL R104, R104, 16777216 ;  /* 0x4b8000006868e820 */ /* 0x000fe20000400000 */
[----:B------:R-:W-:Y:S01]  /*28930*/  STL [R1+0xd40], R115 ;  /* 0x000d407301007387 */ /* 0x000fe20000100800 */
[----:B------:R-:W-:Y:S01]  /*28940*/  FMUL R109, R5, R108 ;  /* 0x0000006c056d7220 */ /* 0x000fe20000400000 */
[----:B------:R-:W-:Y:S01]  /*28950*/  @!P6 FMUL R103, R103, 16777216 ;  /* 0x4b8000006767e820 */ /* 0x000fe20000400000 */
[C---:B------:R-:W-:Y:S01]  /*28960*/  FMUL R108, R5.reuse, R107 ;  /* 0x0000006b056c7220 */ /* 0x040fe20000400000 */
[----:B------:R-:W-:Y:S01]  /*28970*/  STL [R1+0xd3c], R114 ;  /* 0x000d3c7201007387 */ /* 0x000fe20000100800 */
[----:B------:R-:W-:Y:S01]  /*28980*/  @!P6 FMUL R102, R102, 16777216 ;  /* 0x4b8000006666e820 */ /* 0x000fe20000400000 */
[----:B------:R-:W-:-:S02]  /*28990*/  FMUL R107, R5, R106 ;  /* 0x0000006a056b7220 */ /* 0x000fc40000400000 */
[----:B------:R-:W-:Y:S01]  /*289a0*/  STL [R1+0xd38], R113 ;  /* 0x000d387101007387 */ /* 0x000fe20000100800 */
[----:B------:R-:W-:Y:S01]  /*289b0*/  @!P6 FMUL R101, R101, 16777216 ;  /* 0x4b8000006565e820 */ /* 0x000fe20000400000 */
[C---:B------:R-:W-:Y:S02]  /*289c0*/  FMUL R106, R5.reuse, R105 ;  /* 0x00000069056a7220 */ /* 0x040fe40000400000 */
[----:B------:R-:W-:Y:S01]  /*289d0*/  STL [R1+0xd34], R112 ;  /* 0x000d347001007387 */ /* 0x000fe20000100800 */
[----:B------:R-:W-:Y:S01]  /*289e0*/  @!P6 FMUL R100, R100, 16777216 ;  /* 0x4b8000006464e820 */ /* 0x000fe20000400000 */
[----:B------:R-:W-:Y:S02]  /*289f0*/  FMUL R105, R5, R104 ;  /* 0x0000006805697220 */ /* 0x000fe40000400000 */
[----:B------:R-:W-:Y:S01]  /*28a00*/  STL [R1+0xd30], R111 ;  /* 0x000d306f01007387 */ /* 0x000fe20000100800 */
[----:B------:R-:W-:Y:S01]  /*28a10*/  @!P6 FMUL R99, R99, 16777216 ;  /* 0x4b8000006363e820 */ /* 0x000fe20000400000 */
[----:B------:R-:W-:-:S02]  /*28a20*/  FMUL R104, R5, R103 ;  /* 0x0000006705687220 */ /* 0x000fc40000400000 */
[----:B------:R-:W-:Y:S01]  /*28a30*/  STL [R1+0xd2c], R110 ;  /* 0x000d2c6e01007387 */ /* 0x000fe20000100800 */
[----:B------:R-:W-:Y:S01]  /*28a40*/  @!P6 FMUL R98, R98, 16777216 ;  /* 0x4b8000006262e820 */ /* 0x000fe20000400000 */
[----:B------:R-:W-:Y:S02]  /*28a50*/  FMUL R103, R5, R102 ;  /* 0x0000006605677220 */ /* 0x000fe40000400000 */
[----:B------:R-:W-:Y:S01]  /*28a60*/  STL [R1+0xd28], R109 ;  /* 0x000d286d01007387 */ /* 0x000fe20000100800 */
[----:B------:R-:W-:Y:S01]  /*28a70*/  @!P6 FMUL R97, R97, 16777216 ;  /* 0x4b8000006161e820 */ /* 0x000fe20000400000 */
[C---:B------:R-:W-:Y:S02]  /*28a80*/  FMUL R102, R5.reuse, R101 ;  /* 0x0000006505667220 */ /* 0x040fe40000400000 */
        /* <DEDUP_REMOVED lines=265> */
[----:B--2---:R-:W-:Y:S01]  /*29b20*/  @!P6 FMUL R8, R8, 16777216 ;  /* 0x4b8000000808e820 */ /* 0x004fe20000400000 */
        /* <DEDUP_REMOVED lines=8> */
[----:B---3--:R-:W-:Y:S01]  /*29bb0*/  @!P6 FMUL R6, R6, 16777216 ;  /* 0x4b8000000606e820 */ /* 0x008fe20000400000 */
[C---:B------:R-:W-:Y:S02]  /*29bc0*/  FMUL R10, R5.reuse, R9 ;  /* 0x00000009050a7220 */ /* 0x040fe40000400000 */
[----:B------:R-:W-:Y:S01]  /*29bd0*/  STL [R1+0x9f8], R16 ;  /* 0x0009f81001007387 */ /* 0x000fe20000100800 */
[C---:B------:R-:W-:Y:S01]  /*29be0*/  FMUL R9, R5.reuse, R8 ;  /* 0x0000000805097220 */ /* 0x040fe20000400000 */
[C---:B------:R-:W-:Y:S02]  /*29bf0*/  FMUL R8, R5.reuse, R244 ;  /* 0x000000f405087220 */ /* 0x040fe40000400000 */
[----:B------:R-:W-:Y:S01]  /*29c00*/  STL [R1+0x9f4], R15 ;  /* 0x0009f40f01007387 */ /* 0x000fe20000100800 */
[----:B------:R-:W-:-:S03]  /*29c10*/  FMUL R7, R5, R7 ;  /* 0x0000000705077220 */ /* 0x000fc60000400000 */
[----:B------:R-:W-:Y:S01]  /*29c20*/  STL [R1+0x9f0], R14 ;  /* 0x0009f00e01007387 */ /* 0x000fe20000100800 */
[----:B------:R-:W-:Y:S01]  /*29c30*/  @!P6 FMUL R250, R250, 16777216 ;  /* 0x4b800000fafae820 */ /* 0x000fe20000400000 */
[----:B------:R-:W-:Y:S02]  /*29c40*/  FMUL R6, R5, R6 ;  /* 0x0000000605067220 */ /* 0x000fe40000400000 */
[----:B------:R-:W-:Y:S01]  /*29c50*/  STL [R1+0x9ec], R13 ;  /* 0x0009ec0d01007387 */ /* 0x000fe20000100800 */
[----:B------:R-:W-:-:S03]  /*29c60*/  @!P6 FMUL R251, R251, 16777216 ;  /* 0x4b800000fbfbe820 */ /* 0x000fc60000400000 */
[----:B------:R-:W-:Y:S01]  /*29c70*/  STL [R1+0x5a8], R12 ;  /* 0x0005a80c01007387 */ /* 0x000fe20000100800 */
[----:B------:R-:W-:-:S03]  /*29c80*/  @!P6 FMUL R249, R249, 16777216 ;  /* 0x4b800000f9f9e820 */ /* 0x000fc60000400000 */
[----:B------:R-:W-:Y:S04]  /*29c90*/  STL [R1+0x5a0], R11 ;  /* 0x0005a00b01007387 */ /* 0x000fe80000100800 */
[----:B------:R-:W-:Y:S04]  /*29ca0*/  STL [R1+0x598], R10 ;  /* 0x0005980a01007387 */ /* 0x000fe80000100800 */
[----:B------:R-:W-:Y:S01]  /*29cb0*/  STL [R1+0x590], R9 ;  /* 0x0005900901007387 */ /* 0x000fe20000100800 */
[----:B------:R-:W-:-:S03]  /*29cc0*/  @!P6 FMUL R0, R0, 16777216 ;  /* 0x4b8000000000e820 */ /* 0x000fc60000400000 */
[----:B------:R0:W-:Y:S04]  /*29cd0*/  STL [R1+0x568], R8 ;  /* 0x0005680801007387 */ /* 0x0001e80000100800 */
[----:B------:R1:W-:Y:S04]  /*29ce0*/  STL [R1+0x560], R7 ;  /* 0x0005600701007387 */ /* 0x0003e80000100800 */
[----:B------:R2:W-:Y:S01]  /*29cf0*/  STL [R1+0x558], R6 ;  /* 0x0005580601007387 */ /* 0x0005e20000100800 */
[C---:B0-----:R-:W-:Y:S01]  /*29d00*/  FMUL R8, R5.reuse, R250 ;  /* 0x000000fa05087220 */ /* 0x041fe20000400000 */
[----:B-1----:R-:W-:-:S04]  /*29d10*/  FMUL R7, R5, R251 ;  /* 0x000000fb05077220 */ /* 0x002fc80000400000 */
[----:B------:R0:W-:Y:S01]  /*29d20*/  STL [R1+0x550], R8 ;  /* 0x0005500801007387 */ /* 0x0001e20000100800 */
[----:B--2---:R-:W-:-:S03]  /*29d30*/  FMUL R6, R5, R249 ;  /* 0x000000f905067220 */ /* 0x004fc60000400000 */
[----:B------:R1:W-:Y:S01]  /*29d40*/  STL [R1+0x528], R7 ;  /* 0x0005280701007387 */ /* 0x0003e20000100800 */
[----:B------:R-:W-:-:S03]  /*29d50*/  FMUL R250, R5, R0 ;  /* 0x0000000005fa7220 */ /* 0x000fc60000400000 */
[----:B------:R2:W-:Y:S04]  /*29d60*/  STL [R1+0x520], R6 ;  /* 0x0005200601007387 */ /* 0x0005e80000100800 */
        /* <DEDUP_REMOVED lines=96> */
[----:B------:R-:W-:-:S03]  /*2a370*/  @!P6 FMUL R248, R248, 16777216 ;  /* 0x4b800000f8f8e820 */ /* 0x000fc60000400000 */
[----:B------:R-:W3:Y:S04]  /*2a380*/  LDL.LU R32, [R1+0x15c] ;  /* 0x00015c0001207983 */ /* 0x000ee80000300800 */
[----:B------:R-:W3:Y:S01]  /*2a390*/  LDL.LU R31, [R1+0x154] ;  /* 0x00015400011f7983 */ /* 0x000ee20000300800 */
[----:B------:R-:W-:-:S03]  /*2a3a0*/  FMUL R248, R5, R248 ;  /* 0x000000f805f87220 */ /* 0x000fc60000400000 */
        /* <DEDUP_REMOVED lines=25> */
[----:B0-----:R-:W3:Y:S04]  /*2a540*/  LDL.LU R8, [R1+0x84] ;  /* 0x0000840001087983 */ /* 0x001ee80000300800 */
[----:B-1----:R-:W3:Y:S04]  /*2a550*/  LDL.LU R7, [R1+0x7c] ;  /* 0x00007c0001077983 */ /* 0x002ee80000300800 */
[----:B--2---:R-:W2:Y:S04]  /*2a560*/  LDL.LU R6, [R1+0x74] ;  /* 0x0000740001067983 */ /* 0x004ea80000300800 */
[----:B------:R-:W2:Y:S01]  /*2a570*/  LDL.LU R249, [R1+0x6c] ;  /* 0x00006c0001f97983 */ /* 0x000ea20000300800 */
[C---:B------:R-:W-:Y:S01]  /*2a580*/  FSETP.GEU.AND P4, PT, |R2|.reuse, 1.175494350822287508e-38, PT ;  /* 0x008000000200780b */ /* 0x040fe20003f8e200 */
[----:B------:R-:W-:-:S12]  /*2a590*/  @P0 FMUL R2, R2, 0.25 ;  /* 0x3e80000002020820 */ /* 0x000fd80000400000 */
[----:B------:R-:W-:-:S06]  /*2a5a0*/  @!P4 FMUL R2, R2, 16777216 ;  /* 0x4b8000000202c820 */ /* 0x000fcc0000400000 */
[----:B------:R-:W0:Y:S01]  /*2a5b0*/  MUFU.RCP R2, R2 ;  /* 0x0000000200027308 */ /* 0x000e220000001000 */
[----:B----4-:R-:W-:Y:S01]  /*2a5c0*/  @!P4 FMUL R125, R125, 16777216 ;  /* 0x4b8000007d7dc820 */ /* 0x010fe20000400000 */
[----:B---3--:R-:W-:Y:S01]  /*2a5d0*/  @!P4 FMUL R124, R124, 16777216 ;  /* 0x4b8000007c7cc820 */ /* 0x008fe20000400000 */
[----:B------:R-:W-:Y:S01]  /*2a5e0*/  @!P4 FMUL R127, R127, 16777216 ;  /* 0x4b8000007f7fc820 */ /* 0x000fe20000400000 */
[----:B------:R-:W-:Y:S01]  /*2a5f0*/  @!P4 FMUL R126, R126, 16777216 ;  /* 0x4b8000007e7ec820 */ /* 0x000fe20000400000 */
[----:B------:R-:W-:Y:S01]  /*2a600*/  MOV R251, R252 ;  /* 0x000000fc00fb7202 */ /* 0x000fe20000000f00 */
[----:B------:R-:W-:Y:S01]  /*2a610*/  @!P4 FMUL R121, R121, 16777216 ;  /* 0x4b8000007979c820 */ /* 0x000fe20000400000 */
[----:B------:R-:W3:Y:S01]  /*2a620*/  LDL.LU R252, [R1+0x58] ;  /* 0x0000580001fc7983 */ /* 0x000ee20000300800 */
[----:B------:R-:W-:Y:S01]  /*2a630*/  @!P4 FMUL R120, R120, 16777216 ;  /* 0x4b8000007878c820 */ /* 0x000fe20000400000 */
[----:B------:R-:W-:Y:S01]  /*2a640*/  @!P4 FMUL R123, R123, 16777216 ;  /* 0x4b8000007b7bc820 */ /* 0x000fe20000400000 */
[C---:B0-----:R-:W-:Y:S01]  /*2a650*/  FMUL R125, R2.reuse, R125 ;  /* 0x0000007d027d7220 */ /* 0x041fe20000400000 */
[C---:B------:R-:W-:Y:S01]  /*2a660*/  FMUL R124, R2.reuse, R124 ;  /* 0x0000007c027c7220 */ /* 0x040fe20000400000 */
[C---:B------:R-:W-:Y:S01]  /*2a670*/  FMUL R127, R2.reuse, R127 ;  /* 0x0000007f027f7220 */ /* 0x040fe20000400000 */
[----:B------:R-:W-:-:S02]  /*2a680*/  FMUL R126, R2, R126 ;  /* 0x0000007e027e7220 */ /* 0x000fc40000400000 */
[----:B------:R0:W-:Y:S01]  /*2a690*/  STL [R1+0xd04], R125 ;  /* 0x000d047d01007387 */ /* 0x0001e20000100800 */
[----:B------:R-:W-:Y:S01]  /*2a6a0*/  FMUL R121, R2, R121 ;  /* 0x0000007902797220 */ /* 0x000fe20000400000 */
[----:B------:R-:W-:Y:S01]  /*2a6b0*/  @!P4 FMUL R122, R122, 16777216 ;  /* 0x4b8000007a7ac820 */ /* 0x000fe20000400000 */
[C---:B------:R-:W-:Y:S01]  /*2a6c0*/  FMUL R120, R2.reuse, R120 ;  /* 0x0000007802787220 */ /* 0x040fe20000400000 */
[----:B------:R-:W-:Y:S01]  /*2a6d0*/  @!P4 FMUL R117, R117, 16777216 ;  /* 0x4b8000007575c820 */ /* 0x000fe20000400000 */
[----:B0-----:R-:W4:Y:S04]  /*2a6e0*/  LDL.LU R125, [R1+0xf8c] ;  /* 0x000f8c00017d7983 */ /* 0x001f280000300800 */
[----:B------:R0:W-:Y:S01]  /*2a6f0*/  STL [R1+0xd00], R124 ;  /* 0x000d007c01007387 */ /* 0x0001e20000100800 */
[----:B------:R-:W-:Y:S01]  /*2a700*/  FMUL R123, R2, R123 ;  /* 0x0000007b027b7220 */ /* 0x000fe20000400000 */
[----:B------:R-:W-:Y:S01]  /*2a710*/  @!P4 FMUL R116, R116, 16777216 ;  /* 0x4b8000007474c820 */ /* 0x000fe20000400000 */
[C---:B------:R-:W-:Y:S01]  /*2a720*/  FMUL R122, R2.reuse, R122 ;  /* 0x0000007a027a7220 */ /* 0x040fe20000400000 */
[----:B0-----:R-:W4:Y:S04]  /*2a730*/  LDL.LU R124, [R1+0xf88] ;  /* 0x000f8800017c7983 */ /* 0x001f280000300800 */
[----:B------:R0:W-:Y:S01]  /*2a740*/  STL [R1+0xcfc], R127 ;  /* 0x000cfc7f01007387 */ /* 0x0001e20000100800 */
[----:B------:R-:W-:Y:S01]  /*2a750*/  @!P4 FMUL R119, R119, 16777216 ;  /* 0x4b8000007777c820 */ /* 0x000fe20000400000 */
[----:B------:R-:W-:-:S02]  /*2a760*/  FMUL R117, R2, R117 ;  /* 0x0000007502757220 */ /* 0x000fc40000400000 */
[----:B0-----:R-:W4:Y:S04]  /*2a770*/  LDL.LU R127, [R1+0xf84] ;  /* 0x000f8400017f7983 */ /* 0x001f280000300800 */
[----:B------:R0:W-:Y:S01]  /*2a780*/  STL [R1+0xcf8], R126 ;  /* 0x000cf87e01007387 */ /* 0x0001e20000100800 */
[----:B------:R-:W-:Y:S01]  /*2a790*/  @!P4 FMUL R118, R118, 16777216 ;  /* 0x4b8000007676c820 */ /* 0x000fe20000400000 */
[C---:B------:R-:W-:Y:S02]  /*2a7a0*/  FMUL R116, R2.reuse, R116 ;  /* 0x0000007402747220 */ /* 0x040fe40000400000 */
        /* <DEDUP_REMOVED lines=354> */
[C---:B------:R-:W-:Y:S01]  /*2bdd0*/  FMUL R29, R2.reuse, R29 ;  /* 0x0000001d021d7220 */ /* 0x040fe20000400000 */
[----:B------:R-:W-:-:S02]  /*2bde0*/  FMUL R5, R2, R5 ;  /* 0x0000000502057220 */ /* 0x000fc40000400000 */
[----:B0-----:R-:W4:Y:S04]  /*2bdf0*/  LDL.LU R35, [R1+0xe1c] ;  /* 0x000e1c0001237983 */ /* 0x001f280000300800 */
[----:B------:R0:W-:Y:S01]  /*2be00*/  STL [R1+0x580], R34 ;  /* 0x0005802201007387 */ /* 0x0001e20000100800 */
[----:B------:R-:W-:-:S03]  /*2be10*/  @!P4 FMUL R247, R247, 16777216 ;  /* 0x4b800000f7f7c820 */ /* 0x000fc60000400000 */
[----:B0-----:R-:W4:Y:S04]  /*2be20*/  LDL.LU R34, [R1+0xe18] ;  /* 0x000e180001227983 */ /* 0x001f280000300800 */
[----:B------:R0:W-:Y:S04]  /*2be30*/  STL [R1+0x578], R33 ;  /* 0x0005782101007387 */ /* 0x0001e80000100800 */
[----:B0-----:R-:W4:Y:S04]  /*2be40*/  LDL.LU R33, [R1+0xe14] ;  /* 0x000e140001217983 */ /* 0x001f280000300800 */
[----:B------:R0:W-:Y:S01]  /*2be50*/  STL [R1+0x570], R32 ;  /* 0x0005702001007387 */ /* 0x0001e20000100800 */
[----:B------:R-:W-:-:S03]  /*2be60*/  @!P4 FMUL R22, R22, 16777216 ;  /* 0x4b8000001616c820 */ /* 0x000fc60000400000 */
[----:B0-----:R-:W4:Y:S04]  /*2be70*/  LDL.LU R32, [R1+0xe10] ;  /* 0x000e100001207983 */ /* 0x001f280000300800 */
[----:B------:R0:W-:Y:S01]  /*2be80*/  STL [R1+0x548], R31 ;  /* 0x0005481f01007387 */ /* 0x0001e20000100800 */
[----:B------:R-:W-:Y:S01]  /*2be90*/  @!P4 FMUL R19, R19, 16777216 ;  /* 0x4b8000001313c820 */ /* 0x000fe20000400000 */
[----:B------:R-:W-:Y:S02]  /*2bea0*/  @!P4 FMUL R18, R18, 16777216 ;  /* 0x4b8000001212c820 */ /* 0x000fe40000400000 */
        /* <DEDUP_REMOVED lines=11> */
[----:B0-----:R-:W-:Y:S01]  /*2bf60*/  FMUL R5, R2, R247 ;  /* 0x000000f702057220 */ /* 0x001fe20000400000 */
[----:B------:R-:W-:-:S04]  /*2bf70*/  @!P4 FMUL R10, R10, 16777216 ;  /* 0x4b8000000a0ac820 */ /* 0x000fc80000400000 */
[----:B------:R0:W-:Y:S04]  /*2bf80*/  STL [R1+0x518], R5 ;  /* 0x0005180501007387 */ /* 0x0001e80000100800 */
[----:B------:R-:W-:Y:S01]  /*2bf90*/  STL [R1+0x510], R22 ;  /* 0x0005101601007387 */ /* 0x000fe20000100800 */
[C---:B0-----:R-:W-:Y:S01]  /*2bfa0*/  FMUL R5, R2.reuse, R18 ;  /* 0x0000001202057220 */ /* 0x041fe20000400000 */
[C---:B------:R-:W-:Y:S01]  /*2bfb0*/  FMUL R18, R2.reuse, R15 ;  /* 0x0000000f02127220 */ /* 0x040fe20000400000 */
[C---:B------:R-:W-:Y:S01]  /*2bfc0*/  FMUL R15, R2.reuse, R14 ;  /* 0x0000000e020f7220 */ /* 0x040fe20000400000 */
[----:B------:R-:W-:Y:S01]  /*2bfd0*/  STL [R1+0x508], R19 ;  /* 0x0005081301007387 */ /* 0x000fe20000100800 */
[C---:B------:R-:W-:Y:S01]  /*2bfe0*/  FMUL R14, R2.reuse, R11 ;  /* 0x0000000b020e7220 */ /* 0x040fe20000400000 */
[----:B------:R-:W-:-:S02]  /*2bff0*/  FMUL R11, R2, R10 ;  /* 0x0000000a020b7220 */ /* 0x000fc40000400000 */
[----:B------:R0:W-:Y:S01]  /*2c000*/  STL [R1+0x500], R5 ;  /* 0x0005000501007387 */ /* 0x0001e20000100800 */
[----:B------:R-:W-:-:S03]  /*2c010*/  @!P4 FMUL R244, R244, 16777216 ;  /* 0x4b800000f4f4c820 */ /* 0x000fc60000400000 */
[----:B0-----:R-:W4:Y:S04]  /*2c020*/  LDL.LU R5, [R1+0x85c] ;  /* 0x00085c0001057983 */ /* 0x001f280000300800 */
[----:B------:R0:W-:Y:S04]  /*2c030*/  STL [R1+0x4f8], R18 ;  /* 0x0004f81201007387 */ /* 0x0001e80000100800 */
[----:B------:R1:W-:Y:S01]  /*2c040*/  STL [R1+0x4f0], R15 ;  /* 0x0004f00f01007387 */ /* 0x0003e20000100800 */
[----:B------:R-:W-:-:S03]  /*2c050*/  FMUL R10, R2, R244 ;  /* 0x000000f4020a7220 */ /* 0x000fc60000400000 */
[----:B------:R-:W4:Y:S04]  /*2c060*/  LDL.LU R22, [R1+0x858] ;  /* 0x0008580001167983 */ /* 0x000f280000300800 */
[----:B------:R2:W-:Y:S04]  /*2c070*/  STL [R1+0x4e8], R14 ;  /* 0x0004e80e01007387 */ /* 0x0005e80000100800 */
[----:B------:R3:W-:Y:S01]  /*2c080*/  STL [R1+0x4e0], R11 ;  /* 0x0004e00b01007387 */ /* 0x0007e20000100800 */
[----:B------:R-:W-:-:S03]  /*2c090*/  @!P4 FMUL R28, R28, 16777216 ;  /* 0x4b8000001c1cc820 */ /* 0x000fc60000400000 */
[----:B------:R-:W4:Y:S01]  /*2c0a0*/  LDL.LU R19, [R1+0x60] ;  /* 0x0000600001137983 */ /* 0x000f220000300800 */
[----:B------:R-:W-:-:S03]  /*2c0b0*/  @!P4 FMUL R27, R27, 16777216 ;  /* 0x4b8000001b1bc820 */ /* 0x000fc60000400000 */
[----:B------:R3:W-:Y:S01]  /*2c0c0*/  STL [R1+0x4d8], R10 ;  /* 0x0004d80a01007387 */ /* 0x0007e20000100800 */
[----:B------:R-:W-:Y:S01]  /*2c0d0*/  @!P4 FMUL R26, R26, 16777216 ;  /* 0x4b8000001a1ac820 */ /* 0x000fe20000400000 */
[----:B------:R-:W-:Y:S02]  /*2c0e0*/  FMUL R28, R2, R28 ;  /* 0x0000001c021c7220 */ /* 0x000fe40000400000 */
[----:B0-----:R-:W4:Y:S01]  /*2c0f0*/  LDL.LU R18, [R1+0x50] ;  /* 0x0000500001127983 */ /* 0x001f220000300800 */
[----:B------:R-:W-:-:S03]  /*2c100*/  @!P4 FMUL R25, R25, 16777216 ;  /* 0x4b8000001919c820 */ /* 0x000fc60000400000 */
[----:B-1----:R-:W4:Y:S01]  /*2c110*/  LDL.LU R15, [R1+0x48] ;  /* 0x00004800010f7983 */ /* 0x002f220000300800 */
[----:B------:R-:W-:-:S03]  /*2c120*/  FMUL R27, R2, R27 ;  /* 0x0000001b021b7220 */ /* 0x000fc60000400000 */
[----:B--2---:R-:W2:Y:S01]  /*2c130*/  LDL.LU R14, [R1+0x40] ;  /* 0x00004000010e7983 */ /* 0x004ea20000300800 */
[----:B------:R-:W-:-:S03]  /*2c140*/  MOV R247, R251 ;  /* 0x000000fb00f77202 */ /* 0x000fc60000000f00 */
[----:B---3--:R-:W3:Y:S01]  /*2c150*/  LDL.LU R11, [R1+0x38] ;  /* 0x00003800010b7983 */ /* 0x008ee20000300800 */
[----:B------:R-:W-:Y:S01]  /*2c160*/  @!P4 FMUL R24, R24, 16777216 ;  /* 0x4b8000001818c820 */ /* 0x000fe20000400000 */
[----:B------:R-:W-:Y:S02]  /*2c170*/  FMUL R26, R2, R26 ;  /* 0x0000001a021a7220 */ /* 0x000fe40000400000 */
[----:B------:R-:W3:Y:S01]  /*2c180*/  LDL.LU R10, [R1+0x30] ;  /* 0x00003000010a7983 */ /* 0x000ee20000300800 */
[----:B------:R-:W-:-:S03]  /*2c190*/  @!P4 FMUL R23, R23, 16777216 ;  /* 0x4b8000001717c820 */ /* 0x000fc60000400000 */
[----:B------:R-:W3:Y:S01]  /*2c1a0*/  LDL.LU R244, [R1+0x28] ;  /* 0x0000280001f47983 */ /* 0x000ee20000300800 */
[----:B------:R-:W-:-:S03]  /*2c1b0*/  FMUL R25, R2, R25 ;  /* 0x0000001902197220 */ /* 0x000fc60000400000 */
[----:B------:R-:W3:Y:S01]  /*2c1c0*/  LDL.LU R251, [R1+0x20] ;  /* 0x0000200001fb7983 */ /* 0x000ee20000300800 */
[----:B------:R-:W-:-:S03]  /*2c1d0*/  @!P4 FMUL R21, R21, 16777216 ;  /* 0x4b8000001515c820 */ /* 0x000fc60000400000 */
[----:B------:R0:W-:Y:S01]  /*2c1e0*/  STL [R1+0x470], R28 ;  /* 0x0004701c01007387 */ /* 0x0001e20000100800 */
[----:B------:R-:W-:Y:S01]  /*2c1f0*/  FMUL R24, R2, R24 ;  /* 0x0000001802187220 */ /* 0x000fe20000400000 */
[----:B------:R-:W-:Y:S01]  /*2c200*/  @!P4 FMUL R20, R20, 16777216 ;  /* 0x4b8000001414c820 */ /* 0x000fe20000400000 */
[C---:B------:R-:W-:Y:S01]  /*2c210*/  FMUL R23, R2.reuse, R23 ;  /* 0x0000001702177220 */ /* 0x040fe20000400000 */
[----:B------:R-:W-:Y:S01]  /*2c220*/  @!P4 FMUL R17, R17, 16777216 ;  /* 0x4b8000001111c820 */ /* 0x000fe20000400000 */
[----:B0-----:R-:W3:Y:S04]  /*2c230*/  LDL.LU R28, [R1+0xe00] ;  /* 0x000e0000011c7983 */ /* 0x001ee80000300800 */
[----:B------:R0:W-:Y:S01]  /*2c240*/  STL [R1+0x468], R27 ;  /* 0x0004681b01007387 */ /* 0x0001e20000100800 */
[----:B------:R-:W-:Y:S01]  /*2c250*/  FMUL R21, R2, R21 ;  /* 0x0000001502157220 */ /* 0x000fe20000400000 */
[----:B------:R-:W-:Y:S01]  /*2c260*/  @!P4 FMUL R16, R16, 16777216 ;  /* 0x4b8000001010c820 */ /* 0x000fe20000400000 */
[C---:B------:R-:W-:Y:S01]  /*2c270*/  FMUL R20, R2.reuse, R20 ;  /* 0x0000001402147220 */ /* 0x040fe20000400000 */
[----:B0-----:R-:W3:Y:S04]  /*2c280*/  LDL.LU R27, [R1+0xdfc] ;  /* 0x000dfc00011b7983 */ /* 0x001ee80000300800 */
[----:B------:R0:W-:Y:S01]  /*2c290*/  STL [R1+0x460], R26 ;  /* 0x0004601a01007387 */ /* 0x0001e20000100800 */
[----:B------:R-:W-:Y:S01]  /*2c2a0*/  @!P4 FMUL R13, R13, 16777216 ;  /* 0x4b8000000d0dc820 */ /* 0x000fe20000400000 */
[----:B------:R-:W-:-:S02]  /*2c2b0*/  FMUL R17, R2, R17 ;  /* 0x0000001102117220 */ /* 0x000fc40000400000 */
[----:B0-----:R-:W3:Y:S04]  /*2c2c0*/  LDL.LU R26, [R1+0xdf8] ;  /* 0x000df800011a7983 */ /* 0x001ee80000300800 */
[----:B------:R0:W-:Y:S01]  /*2c2d0*/  STL [R1+0x458], R25 ;  /* 0x0004581901007387 */ /* 0x0001e20000100800 */
[----:B------:R-:W-:Y:S01]  /*2c2e0*/  @!P4 FMUL R12, R12, 16777216 ;  /* 0x4b8000000c0cc820 */ /* 0x000fe20000400000 */
[C---:B------:R-:W-:Y:S02]  /*2c2f0*/  FMUL R16, R2.reuse, R16 ;  /* 0x0000001002107220 */ /* 0x040fe40000400000 */
        /* <DEDUP_REMOVED lines=22> */
[C---:B------:R-:W-:Y:S01]  /*2c460*/  FMUL R6, R2.reuse, R6 ;  /* 0x0000000602067220 */ /* 0x040fe20000400000 */
[----:B------:R-:W-:Y:S02]  /*2c470*/  FMUL R249, R2, R249 ;  /* 0x000000f902f97220 */ /* 0x000fe40000400000 */
[----:B0-----:R-:W3:Y:S04]  /*2c480*/  LDL.LU R16, [R1+0xddc] ;  /* 0x000ddc0001107983 */ /* 0x001ee80000300800 */
[----:B------:R0:W-:Y:S04]  /*2c490*/  STL [R1+0xa0], R13 ;  /* 0x0000a00d01007387 */ /* 0x0001e80000100800 */
        /* <DEDUP_REMOVED lines=12> */
[----:B0-----:R-:W3:Y:S01]  /*2c560*/  LDL.LU R249, [R1+0xdc0] ;  /* 0x000dc00001f97983 */ /* 0x001ee20000300800 */
[C---:B------:R-:W-:Y:S01]  /*2c570*/  FSETP.GEU.AND P1, PT, |R3|.reuse, 1.175494350822287508e-38, PT ;  /* 0x008000000300780b */ /* 0x040fe20003f2e200 */
[----:B------:R-:W-:Y:S01]  /*2c580*/  @P3 FMUL R3, R3, 0.25 ;  /* 0x3e80000003033820 */ /* 0x000fe20000400000 */
[----:B------:R-:W-:Y:S01]  /*2c590*/  @!P4 FMUL R0, R0, 16777216 ;  /* 0x4b8000000000c820 */ /* 0x000fe20000400000 */
[----:B------:R-:W-:-:S03]  /*2c5a0*/  @!P4 FMUL R252, R252, 16777216 ;  /* 0x4b800000fcfcc820 */ /* 0x000fc60000400000 */
[C---:B------:R-:W-:Y:S01]  /*2c5b0*/  FMUL R0, R2.reuse, R0 ;  /* 0x0000000002007220 */ /* 0x040fe20000400000 */
[----:B------:R-:W-:-:S06]  /*2c5c0*/  FMUL R252, R2, R252 ;  /* 0x000000fc02fc7220 */ /* 0x000fcc0000400000 */
[----:B------:R-:W-:Y:S01]  /*2c5d0*/  @!P1 FMUL R3, R3, 16777216 ;  /* 0x4b80000003039820 */ /* 0x000fe20000400000 */
[----:B------:R-:W-:-:S03]  /*2c5e0*/  FSETP.GEU.AND P5, PT, |R4|, 1.175494350822287508e-38, PT ;  /* 0x008000000400780b */ /* 0x000fc60003fae200 */
[----:B------:R0:W1:Y:S01]  /*2c5f0*/  MUFU.RCP R2, R3 ;  /* 0x0000000300027308 */ /* 0x0000620000001000 */
[----:B------:R-:W-:Y:S01]  /*2c600*/  @!P1 FMUL R247, R247, 16777216 ;  /* 0x4b800000f7f79820 */ /* 0x000fe20000400000 */
[----:B------:R-:W-:-:S04]  /*2c610*/  @P2 FMUL R4, R4, 0.25 ;  /* 0x3e80000004042820 */ /* 0x000fc80000400000 */
[----:B0-----:R-:W-:-:S04]  /*2c620*/  MOV R3, R247 ;  /* 0x000000f700037202 */ /* 0x001fc80000000f00 */
[----:B----4-:R-:W-:Y:S01]  /*2c630*/  @!P5 FMUL R22, R22, 16777216 ;  /* 0x4b8000001616d820 */ /* 0x010fe20000400000 */
[----:B------:R-:W-:Y:S01]  /*2c640*/  @!P5 FMUL R4, R4, 16777216 ;  /* 0x4b8000000404d820 */ /* 0x000fe20000400000 */
[----:B------:R-:W-:-:S03]  /*2c650*/  @!P1 FMUL R19, R19, 16777216 ;  /* 0x4b80000013139820 */ /* 0x000fc60000400000 */
[----:B------:R0:W4:Y:S01]  /*2c660*/  MUFU.RCP R247, R4 ;  /* 0x0000000400f77308 */ /* 0x0001220000001000 */
[----:B-1----:R-:W-:Y:S01]  /*2c670*/  FMUL R3, R2, R3 ;  /* 0x0000000302037220 */ /* 0x002fe20000400000 */
[----:B0-----:R-:W-:Y:S02]  /*2c680*/  MOV R4, R22 ;  /* 0x0000001600047202 */ /* 0x001fe40000000f00 */
[----:B------:R-:W4:Y:S01]  /*2c690*/  LDL.LU R22, [R1+0xdbc] ;  /* 0x000dbc0001167983 */ /* 0x000f220000300800 */
[----:B------:R-:W-:-:S03]  /*2c6a0*/  @!P1 FMUL R18, R18, 16777216 ;  /* 0x4b80000012129820 */ /* 0x000fc60000400000 */
[----:B------:R0:W-:Y:S01]  /*2c6b0*/  STL [R1+0xc24], R3 ;  /* 0x000c240301007387 */ /* 0x0001e20000100800 */
[----:B------:R-:W-:Y:S01]  /*2c6c0*/  @!P1 FMUL R15, R15, 16777216 ;  /* 0x4b8000000f0f9820 */ /* 0x000fe20000400000 */
[----:B0-----:R-:W-:Y:S02]  /*2c6d0*/  FMUL R3, R2, R19 ;  /* 0x0000001302037220 */ /* 0x001fe40000400000 */
[----:B------:R-:W4:Y:S04]  /*2c6e0*/  LDL.LU R19, [R1+0xdb8] ;  /* 0x000db80001137983 */ /* 0x000f280000300800 */
[----:B------:R0:W-:Y:S01]  /*2c6f0*/  STL [R1+0xc20], R3 ;  /* 0x000c200301007387 */ /* 0x0001e20000100800 */
[----:B--2---:R-:W-:Y:S01]  /*2c700*/  @!P1 FMUL R14, R14, 16777216 ;  /* 0x4b8000000e0e9820 */ /* 0x004fe20000400000 */
[----:B0-----:R-:W-:-:S02]  /*2c710*/  FMUL R3, R2, R18 ;  /* 0x0000001202037220 */ /* 0x001fc40000400000 */
[----:B------:R-:W2:Y:S04]  /*2c720*/  LDL.LU R18, [R1+0xdb4] ;  /* 0x000db40001127983 */ /* 0x000ea80000300800 */
[----:B------:R0:W-:Y:S01]  /*2c730*/  STL [R1+0xc1c], R3 ;  /* 0x000c1c0301007387 */ /* 0x0001e20000100800 */
[----:B---3--:R-:W-:Y:S01]  /*2c740*/  @!P1 FMUL R11, R11, 16777216 ;  /* 0x4b8000000b0b9820 */ /* 0x008fe20000400000 */
[----:B0-----:R-:W-:Y:S02]  /*2c750*/  FMUL R3, R2, R15 ;  /* 0x0000000f02037220 */ /* 0x001fe40000400000 */
[----:B------:R-:W3:Y:S04]  /*2c760*/  LDL.LU R15, [R1+0xdb0] ;  /* 0x000db000010f7983 */ /* 0x000ee80000300800 */
[----:B------:R0:W-:Y:S01]  /*2c770*/  STL [R1+0xc14], R3 ;  /* 0x000c140301007387 */ /* 0x0001e20000100800 */
[----:B------:R-:W-:Y:S01]  /*2c780*/  @!P1 FMUL R10, R10, 16777216 ;  /* 0x4b8000000a0a9820 */ /* 0x000fe20000400000 */
[----:B0-----:R-:W-:-:S02]  /*2c790*/  FMUL R3, R2, R14 ;  /* 0x0000000e02037220 */ /* 0x001fc40000400000 */
[----:B------:R-:W2:Y:S04]  /*2c7a0*/  LDL.LU R14, [R1+0xdac] ;  /* 0x000dac00010e7983 */ /* 0x000ea80000300800 */
[----:B------:R0:W-:Y:S01]  /*2c7b0*/  STL [R1+0xbf4], R3 ;  /* 0x000bf40301007387 */ /* 0x0001e20000100800 */
[----:B------:R-:W-:Y:S01]  /*2c7c0*/  @!P1 FMUL R244, R244, 16777216 ;  /* 0x4b800000f4f49820 */ /* 0x000fe20000400000 */
[C---:B0-----:R-:W-:Y:S02]  /*2c7d0*/  FMUL R3, R2.reuse, R11 ;  /* 0x0000000b02037220 */ /* 0x041fe40000400000 */
[----:B------:R-:W3:Y:S04]  /*2c7e0*/  LDL.LU R11, [R1+0xda8] ;  /* 0x000da800010b7983 */ /* 0x000ee80000300800 */
[----:B------:R0:W-:Y:S01]  /*2c7f0*/  STL [R1+0xbf0], R3 ;  /* 0x000bf00301007387 */ /* 0x0001e20000100800 */
[----:B------:R-:W-:Y:S01]  /*2c800*/  @!P1 FMUL R251, R251, 16777216 ;  /* 0x4b800000fbfb9820 */ /* 0x000fe20000400000 */
[----:B0-----:R-:W-:-:S02]  /*2c810*/  FMUL R3, R2, R10 ;  /* 0x0000000a02037220 */ /* 0x001fc40000400000 */
[----:B------:R-:W2:Y:S04]  /*2c820*/  LDL.LU R10, [R1+0xda4] ;  /* 0x000da400010a7983 */ /* 0x000ea80000300800 */
[----:B------:R0:W-:Y:S02]  /*2c830*/  STL [R1+0xbec], R3 ;  /* 0x000bec0301007387 */ /* 0x0001e40000100800 */
[C---:B0-----:R-:W-:Y:S02]  /*2c840*/  FMUL R3, R2.reuse, R244 ;  /* 0x000000f402037220 */ /* 0x041fe40000400000 */
[----:B------:R-:W3:Y:S04]  /*2c850*/  LDL.LU R244, [R1+0xda0] ;  /* 0x000da00001f47983 */ /* 0x000ee80000300800 */
[----:B------:R0:W-:Y:S02]  /*2c860*/  STL [R1+0xbe4], R3 ;  /* 0x000be40301007387 */ /* 0x0001e40000100800 */
[----:B0-----:R-:W-:-:S02]  /*2c870*/  FMUL R3, R2, R251 ;  /* 0x000000fb02037220 */ /* 0x001fc40000400000 */
[----:B------:R-:W2:Y:S04]  /*2c880*/  LDL.LU R251, [R1+0xd9c] ;  /* 0x000d9c0001fb7983 */ /* 0x000ea80000300800 */
[----:B------:R0:W-:Y:S01]  /*2c890*/  STL [R1+0xbc4], R3 ;  /* 0x000bc40301007387 */ /* 0x0001e20000100800 */
[----:B------:R-:W-:Y:S01]  /*2c8a0*/  @!P1 FMUL R20, R20, 16777216 ;  /* 0x4b80000014149820 */ /* 0x000fe20000400000 */
        /* <DEDUP_REMOVED lines=10> */
[----:B------:R-:W-:-:S04]  /*2c950*/  @!P1 FMUL R7, R7, 16777216 ;  /* 0x4b80000007079820 */ /* 0x000fc80000400000 */
[C---:B0-----:R-:W-:Y:S01]  /*2c960*/  FMUL R3, R2.reuse, R7 ;  /* 0x0000000702037220 */ /* 0x041fe20000400000 */
[----:B------:R-:W-:Y:S01]  /*2c970*/  FMUL R7, R2, R8 ;  /* 0x0000000802077220 */ /* 0x000fe20000400000 */
[----:B------:R-:W-:-:S04]  /*2c980*/  @!P1 FMUL R6, R6, 16777216 ;  /* 0x4b80000006069820 */ /* 0x000fc80000400000 */
[----:B------:R-:W-:Y:S01]  /*2c990*/  FMUL R6, R2, R6 ;  /* 0x0000000602067220 */ /* 0x000fe20000400000 */
[----:B------:R-:W-:-:S04]  /*2c9a0*/  @!P1 FMUL R249, R249, 16777216 ;  /* 0x4b800000f9f99820 */ /* 0x000fc80000400000 */
[----:B------:R-:W-:-:S05]  /*2c9b0*/  FMUL R249, R2, R249 ;  /* 0x000000f902f97220 */ /* 0x000fca0000400000 */
[----:B------:R-:W-:Y:S04]  /*2c9c0*/  STL [R1+0xbc0], R249 ;  /* 0x000bc0f901007387 */ /* 0x000fe80000100800 */
[----:B------:R0:W-:Y:S04]  /*2c9d0*/  STL [R1+0xbbc], R6 ;  /* 0x000bbc0601007387 */ /* 0x0001e80000100800 */
[----:B------:R1:W-:Y:S04]  /*2c9e0*/  STL [R1+0xbb4], R3 ;  /* 0x000bb40301007387 */ /* 0x0003e80000100800 */
[----:B------:R1:W-:Y:S01]  /*2c9f0*/  STL [R1+0xb94], R7 ;  /* 0x000b940701007387 */ /* 0x0003e20000100800 */
[C---:B0-----:R-:W-:Y:S01]  /*2ca00*/  FMUL R6, R2.reuse, R9 ;  /* 0x0000000902067220 */ /* 0x041fe20000400000 */
[----:B-1----:R-:W-:-:S04]  /*2ca10*/  FMUL R3, R2, R12 ;  /* 0x0000000c02037220 */ /* 0x002fc80000400000 */
[----:B------:R0:W-:Y:S01]  /*2ca20*/  STL [R1+0xb90], R6 ;  /* 0x000b900601007387 */ /* 0x0001e20000100800 */
[----:B------:R-:W-:-:S03]  /*2ca30*/  FMUL R7, R2, R13 ;  /* 0x0000000d02077220 */ /* 0x000fc60000400000 */
[----:B------:R1:W-:Y:S04]  /*2ca40*/  STL [R1+0xb8c], R3 ;  /* 0x000b8c0301007387 */ /* 0x0003e80000100800 */
[----:B------:R1:W-:Y:S01]  /*2ca50*/  STL [R1+0xb84], R7 ;  /* 0x000b840701007387 */ /* 0x0003e20000100800 */
[C---:B0-----:R-:W-:Y:S01]  /*2ca60*/  FMUL R6, R2.reuse, R16 ;  /* 0x0000001002067220 */ /* 0x041fe20000400000 */
[----:B-1----:R-:W-:-:S04]  /*2ca70*/  FMUL R3, R2, R17 ;  /* 0x0000001102037220 */ /* 0x002fc80000400000 */
[----:B------:R0:W-:Y:S01]  /*2ca80*/  STL [R1+0xb64], R6 ;  /* 0x000b640601007387 */ /* 0x0001e20000100800 */
[----:B------:R-:W-:-:S03]  /*2ca90*/  FMUL R7, R2, R20 ;  /* 0x0000001402077220 */ /* 0x000fc60000400000 */
[----:B------:R1:W-:Y:S01]  /*2caa0*/  STL [R1+0xb60], R3 ;  /* 0x000b600301007387 */ /* 0x0003e20000100800 */
[----:B------:R-:W-:-:S03]  /*2cab0*/  @!P1 FMUL R29, R29, 16777216 ;  /* 0x4b8000001d1d9820 */ /* 0x000fc60000400000 */
[----:B------:R4:W-:Y:S01]  /*2cac0*/  STL [R1+0xb5c], R7 ;  /* 0x000b5c0701007387 */ /* 0x0009e20000100800 */
[C---:B0-----:R-:W-:Y:S01]  /*2cad0*/  FMUL R6, R2.reuse, R21 ;  /* 0x0000001502067220 */ /* 0x041fe20000400000 */
[----:B-1----:R-:W-:-:S04]  /*2cae0*/  FMUL R3, R2, R24 ;  /* 0x0000001802037220 */ /* 0x002fc80000400000 */
[----:B------:R0:W-:Y:S01]  /*2caf0*/  STL [R1+0x68], R6 ;  /* 0x0000680601007387 */ /* 0x0001e20000100800 */
[----:B----4-:R-:W-:-:S03]  /*2cb00*/  FMUL R7, R2, R25 ;  /* 0x0000001902077220 */ /* 0x010fc60000400000 */
[----:B------:R1:W-:Y:S04]  /*2cb10*/  STL [R1+0x60], R3 ;  /* 0x0000600301007387 */ /* 0x0003e80000100800 */
[----:B------:R-:W-:Y:S01]  /*2cb20*/  STL [R1+0x58], R7 ;  /* 0x0000580701007387 */ /* 0x000fe20000100800 */
[----:B0-----:R-:W-:-:S03]  /*2cb30*/  FMUL R6, R2, R28 ;  /* 0x0000001c02067220 */ /* 0x001fc60000400000 */
[----:B------:R-:W4:Y:S01]  /*2cb40*/  LDL.LU R20, [R1+0x64] ;  /* 0x0000640001147983 */ /* 0x000f220000300800 */
[----:B-1----:R-:W-:-:S03]  /*2cb50*/  FMUL R3, R2, R29 ;  /* 0x0000001d02037220 */ /* 0x002fc60000400000 */
[----:B------:R0:W-:Y:S04]  /*2cb60*/  STL [R1+0x50], R6 ;  /* 0x0000500601007387 */ /* 0x0001e80000100800 */
[----:B------:R-:W3:Y:S04]  /*2cb70*/  LDL.LU R16, [R1+0x5c] ;  /* 0x00005c0001107983 */ /* 0x000ee80000300800 */
[----:B------:R1:W-:Y:S04]  /*2cb80*/  STL [R1+0x48], R3 ;  /* 0x0000480301007387 */ /* 0x0003e80000100800 */
[----:B------:R-:W2:Y:S04]  /*2cb90*/  LDL.LU R12, [R1+0x4c] ;  /* 0x00004c00010c7983 */ /* 0x000ea80000300800 */
[----:B------:R-:W2:Y:S01]  /*2cba0*/  LDL.LU R8, [R1+0x44] ;  /* 0x0000440001087983 */ /* 0x000ea20000300800 */
[----:B0-----:R-:W-:-:S03]  /*2cbb0*/  F2FP.F16.F32.PACK_AB R6, R252, R0 ;  /* 0x00000000fc06723e */ /* 0x001fc600000000ff */
[----:B------:R-:W2:Y:S04]  /*2cbc0*/  LDL.LU R249, [R1+0x3c] ;  /* 0x00003c0001f97983 */ /* 0x000ea80000300800 */
[----:B-1----:R-:W2:Y:S04]  /*2cbd0*/  LDL.LU R3, [R1+0x34] ;  /* 0x0000340001037983 */ /* 0x002ea80000300800 */
[----:B------:R-:W2:Y:S04]  /*2cbe0*/  LDL.LU R252, [R1+0xd98] ;  /* 0x000d980001fc7983 */ /* 0x000ea80000300800 */
[----:B------:R-:W2:Y:S01]  /*2cbf0*/  LDL.LU R0, [R1+0xd94] ;  /* 0x000d940001007983 */ /* 0x000ea20000300800 */
        /* <DEDUP_REMOVED lines=104> */
[C---:B------:R-:W-:Y:S01]  /*2d280*/  FMUL R5, R2.reuse, R5 ;  /* 0x0000000502057220 */ /* 0x040fe20000400000 */
        /* <DEDUP_REMOVED lines=102> */
[----:B------:R-:W-:Y:S01]  /*2d8f0*/  FMUL R243, R2, R243 ;  /* 0x000000f302f37220 */ /* 0x000fe20000400000 */
[----:B------:R-:W-:-:S02]  /*2d900*/  F2FP.F16.F32.PACK_AB R7, R250, R248 ;  /* 0x000000f8fa07723e */ /* 0x000fc400000000ff */
[----:B------:R-:W2:Y:S04]  /*2d910*/  LDL.LU R250, [R1+0xd90] ;  /* 0x000d900001fa7983 */ /* 0x000ea80000300800 */
[----:B------:R-:W2:Y:S01]  /*2d920*/  LDL.LU R248, [R1+0xd8c] ;  /* 0x000d8c0001f87983 */ /* 0x000ea20000300800 */
[----:B----4-:R-:W-:-:S04]  /*2d930*/  @!P5 FMUL R20, R20, 16777216 ;  /* 0x4b8000001414d820 */ /* 0x010fc80000400000 */
[----:B------:R-:W-:Y:S01]  /*2d940*/  FMUL R2, R247, R20 ;  /* 0x00000014f7027220 */ /* 0x000fe20000400000 */
[----:B---3--:R-:W-:-:S04]  /*2d950*/  @!P5 FMUL R16, R16, 16777216 ;  /* 0x4b8000001010d820 */ /* 0x008fc80000400000 */
[----:B------:R0:W-:Y:S01]  /*2d960*/  STL [R1+0x40], R2 ;  /* 0x0000400201007387 */ /* 0x0001e20000100800 */
[----:B------:R-:W-:Y:S01]  /*2d970*/  FMUL R16, R247, R16 ;  /* 0x00000010f7107220 */ /* 0x000fe20000400000 */
[----:B--2---:R-:W-:Y:S01]  /*2d980*/  @!P5 FMUL R12, R12, 16777216 ;  /* 0x4b8000000c0cd820 */ /* 0x004fe20000400000 */
[----:B------:R-:W-:-:S03]  /*2d990*/  @!P5 FMUL R8, R8, 16777216 ;  /* 0x4b8000000808d820 */ /* 0x000fc60000400000 */
[----:B------:R-:W-:Y:S01]  /*2d9a0*/  FMUL R12, R247, R12 ;  /* 0x0000000cf70c7220 */ /* 0x000fe20000400000 */
[----:B------:R-:W-:Y:S01]  /*2d9b0*/  @!P5 FMUL R249, R249, 16777216 ;  /* 0x4b800000f9f9d820 */ /* 0x000fe20000400000 */
[C---:B0-----:R-:W-:Y:S01]  /*2d9c0*/  FMUL R2, R247.reuse, R8 ;  /* 0x00000008f7027220 */ /* 0x041fe20000400000 */
[----:B------:R-:W-:Y:S02]  /*2d9d0*/  STL [R1+0x38], R16 ;  /* 0x0000381001007387 */ /* 0x000fe40000100800 */
[C---:B------:R-:W-:Y:S01]  /*2d9e0*/  FMUL R8, R247.reuse, R249 ;  /* 0x000000f9f7087220 */ /* 0x040fe20000400000 */
[----:B------:R-:W-:Y:S01]  /*2d9f0*/  @!P5 FMUL R252, R252, 16777216 ;  /* 0x4b800000fcfcd820 */ /* 0x000fe20000400000 */
[----:B------:R-:W-:Y:S04]  /*2da00*/  STL [R1+0x30], R12 ;  /* 0x0000300c01007387 */ /* 0x000fe80000100800 */
[----:B------:R0:W-:Y:S04]  /*2da10*/  STL [R1+0x28], R2 ;  /* 0x0000280201007387 */ /* 0x0001e80000100800 */
[----:B------:R-:W-:Y:S01]  /*2da20*/  STL [R1+0x20], R8 ;  /* 0x0000200801007387 */ /* 0x000fe20000100800 */
[----:B0-----:R-:W-:-:S03]  /*2da30*/  FMUL R2, R247, R252 ;  /* 0x000000fcf7027220 */ /* 0x001fc60000400000 */
[----:B------:R-:W2:Y:S01]  /*2da40*/  LDL.LU R252, [R1+0xd88] ;  /* 0x000d880001fc7983 */ /* 0x000ea20000300800 */
[----:B------:R-:W-:Y:S01]  /*2da50*/  @!P5 FMUL R3, R3, 16777216 ;  /* 0x4b8000000303d820 */ /* 0x000fe20000400000 */
[----:B------:R-:W-:-:S03]  /*2da60*/  @!P5 FMUL R0, R0, 16777216 ;  /* 0x4b8000000000d820 */ /* 0x000fc60000400000 */
[----:B------:R-:W-:Y:S01]  /*2da70*/  FMUL R3, R247, R3 ;  /* 0x00000003f7037220 */ /* 0x000fe20000400000 */
[----:B------:R-:W-:-:S04]  /*2da80*/  @!P5 FMUL R251, R251, 16777216 ;  /* 0x4b800000fbfbd820 */ /* 0x000fc80000400000 */
[----:B------:R0:W-:Y:S02]  /*2da90*/  STL [R1+0xc], R3 ;  /* 0x00000c0301007387 */ /* 0x0001e40000100800 */
[C---:B0-----:R-:W-:Y:S02]  /*2daa0*/  FMUL R3, R247.reuse, R0 ;  /* 0x00000000f7037220 */ /* 0x041fe40000400000 */
[----:B------:R-:W3:Y:S04]  /*2dab0*/  LDL.LU R0, [R1+0xd84] ;  /* 0x000d840001007983 */ /* 0x000ee80000300800 */
[----:B------:R0:W-:Y:S04]  /*2dac0*/  STL [R1+0x8], R2 ;  /* 0x0000080201007387 */ /* 0x0001e80000100800 */
[----:B------:R-:W-:Y:S01]  /*2dad0*/  STL [R1+0x4], R3 ;  /* 0x0000040301007387 */ /* 0x000fe20000100800 */
[----:B0-----:R-:W-:-:S05]  /*2dae0*/  FMUL R2, R247, R251 ;  /* 0x000000fbf7027220 */ /* 0x001fca0000400000 */
[----:B------:R0:W-:Y:S04]  /*2daf0*/  STL [R1], R2 ;  /* 0x0000000201007387 */ /* 0x0001e80000100800 */
[----:B------:R-:W4:Y:S04]  /*2db00*/  LDL.LU R231, [R1+0x1c] ;  /* 0x00001c0001e77983 */ /* 0x000f280000300800 */
[----:B------:R-:W3:Y:S04]  /*2db10*/  LDL.LU R227, [R1+0x18] ;  /* 0x0000180001e37983 */ /* 0x000ee80000300800 */
[----:B------:R-:W4:Y:S04]  /*2db20*/  LDL.LU R223, [R1+0x14] ;  /* 0x0000140001df7983 */ /* 0x000f280000300800 */
[----:B------:R-:W4:Y:S01]  /*2db30*/  LDL.LU R249, [R1+0x10] ;  /* 0x0000100001f97983 */ /* 0x000f220000300800 */
[----:B------:R-:W-:Y:S01]  /*2db40*/  @!P5 FMUL R246, R246, 16777216 ;  /* 0x4b800000f6f6d820 */ /* 0x000fe20000400000 */
[----:B------:R-:W-:-:S03]  /*2db50*/  FMUL R4, R247, R4 ;  /* 0x00000004f7047220 */ /* 0x000fc60000400000 */
[----:B------:R-:W-:Y:S01]  /*2db60*/  FMUL R246, R247, R246 ;  /* 0x000000f6f7f67220 */ /* 0x000fe20000400000 */
[----:B------:R-:W-:Y:S01]  /*2db70*/  F2FP.F16.F32.PACK_AB R5, R245, R5 ;  /* 0x00000005f505723e */ /* 0x000fe200000000ff */
[----:B------:R-:W-:Y:S01]  /*2db80*/  @!P5 FMUL R10, R10, 16777216 ;  /* 0x4b8000000a0ad820 */ /* 0x000fe20000400000 */
[----:B------:R-:W-:Y:S02]  /*2db90*/  @!P5 FMUL R11, R11, 16777216 ;  /* 0x4b8000000b0bd820 */ /* 0x000fe40000400000 */
[----:B------:R-:W-:Y:S01]  /*2dba0*/  F2FP.F16.F32.PACK_AB R4, R246, R4 ;  /* 0x00000004f604723e */ /* 0x000fe200000000ff */
[C---:B------:R-:W-:Y:S01]  /*2dbb0*/  FMUL R29, R247.reuse, R10 ;  /* 0x0000000af71d7220 */ /* 0x040fe20000400000 */
[----:B------:R-:W-:Y:S01]  /*2dbc0*/  FMUL R28, R247, R11 ;  /* 0x0000000bf71c7220 */ /* 0x000fe20000400000 */
[----:B------:R-:W-:Y:S02]  /*2dbd0*/  IADD3 R11, R235, -R242, RZ ;  /* 0x800000f2eb0b7210 */ /* 0x000fe40007ffe0ff */
[----:B------:R-:W-:Y:S01]  /*2dbe0*/  IADD3 R10, R236, -R238, RZ ;  /* 0x800000eeec0a7210 */ /* 0x000fe20007ffe0ff */
[----:B------:R-:W-:Y:S01]  /*2dbf0*/  @!P5 FMUL R14, R14, 16777216 ;  /* 0x4b8000000e0ed820 */ /* 0x000fe20000400000 */
[----:B------:R-:W-:Y:S01]  /*2dc00*/  @!P5 FMUL R15, R15, 16777216 ;  /* 0x4b8000000f0fd820 */ /* 0x000fe20000400000 */
[----:B0-----:R-:W-:-:S02]  /*2dc10*/  IMAD.MOV.U32 R2, RZ, RZ, 0x3dc6b27f ;  /* 0x3dc6b27fff027424 */ /* 0x001fc400078e00ff */
[----:B------:R-:W-:Y:S01]  /*2dc20*/  FADD R11, R11, -1 ;  /* 0xbf8000000b0b7421 */ /* 0x000fe20000000000 */
[----:B------:R-:W-:Y:S01]  /*2dc30*/  FADD R10, R10, -1 ;  /* 0xbf8000000a0a7421 */ /* 0x000fe20000000000 */
[C---:B------:R-:W-:Y:S01]  /*2dc40*/  FMUL R25, R247.reuse, R14 ;  /* 0x0000000ef7197220 */ /* 0x040fe20000400000 */
[----:B------:R-:W-:Y:S01]  /*2dc50*/  FMUL R24, R247, R15 ;  /* 0x0000000ff7187220 */ /* 0x000fe20000400000 */
[-C--:B------:R-:W-:Y:S01]  /*2dc60*/  FFMA.FTZ R15, R11, R2.reuse, -0.16845393180847167969 ;  /* 0xbe2c7f300b0f7423 */ /* 0x080fe20000010002 */
[----:B------:R-:W-:Y:S01]  /*2dc70*/  FFMA.FTZ R14, R10, R2, -0.16845393180847167969 ;  /* 0xbe2c7f300a0e7423 */ /* 0x000fe20000010002 */
[----:B------:R-:W-:Y:S01]  /*2dc80*/  @!P5 FMUL R156, R156, 16777216 ;  /* 0x4b8000009c9cd820 */ /* 0x000fe20000400000 */
[----:B------:R-:W-:Y:S01]  /*2dc90*/  @!P5 FMUL R157, R157, 16777216 ;  /* 0x4b8000009d9dd820 */ /* 0x000fe20000400000 */
[----:B------:R-:W-:Y:S01]  /*2dca0*/  FFMA.FTZ R15, R11, R15, 0.1716887056827545166 ;  /* 0x3e2fcf2a0b0f7423 */ /* 0x000fe2000001000f */
[----:B------:R-:W-:Y:S01]  /*2dcb0*/  FFMA.FTZ R14, R10, R14, 0.1716887056827545166 ;  /* 0x3e2fcf2a0a0e7423 */ /* 0x000fe2000001000e */
[----:B------:R-:W-:Y:S01]  /*2dcc0*/  @!P5 FMUL R152, R152, 16777216 ;  /* 0x4b8000009898d820 */ /* 0x000fe20000400000 */
[----:B------:R-:W-:Y:S01]  /*2dcd0*/  @!P5 FMUL R153, R153, 16777216 ;  /* 0x4b8000009999d820 */ /* 0x000fe20000400000 */
[----:B------:R-:W-:Y:S01]  /*2dce0*/  FFMA.FTZ R15, R11, R15, -0.17900948226451873779 ;  /* 0xbe374e430b0f7423 */ /* 0x000fe2000001000f */
[----:B------:R-:W-:Y:S01]  /*2dcf0*/  @!P5 FMUL R148, R148, 16777216 ;  /* 0x4b8000009494d820 */ /* 0x000fe20000400000 */
[----:B------:R-:W-:Y:S01]  /*2dd00*/  @!P5 FMUL R149, R149, 16777216 ;  /* 0x4b8000009595d820 */ /* 0x000fe20000400000 */
[C---:B------:R-:W-:Y:S01]  /*2dd10*/  FMUL R156, R247.reuse, R156 ;  /* 0x0000009cf79c7220 */ /* 0x040fe20000400000 */
[----:B------:R-:W-:Y:S01]  /*2dd20*/  FMUL R157, R247, R157 ;  /* 0x0000009df79d7220 */ /* 0x000fe20000400000 */
[----:B------:R-:W-:Y:S01]  /*2dd30*/  FFMA.FTZ R14, R10, R14, -0.17900948226451873779 ;  /* 0xbe374e430a0e7423 */ /* 0x000fe2000001000e */
[----:B------:R-:W-:Y:S01]  /*2dd40*/  @!P5 FMUL R144, R144, 16777216 ;  /* 0x4b8000009090d820 */ /* 0x000fe20000400000 */
[----:B------:R-:W-:Y:S01]  /*2dd50*/  @!P5 FMUL R145, R145, 16777216 ;  /* 0x4b8000009191d820 */ /* 0x000fe20000400000 */
[C---:B------:R-:W-:Y:S01]  /*2dd60*/  FMUL R152, R247.reuse, R152 ;  /* 0x00000098f7987220 */ /* 0x040fe20000400000 */
[----:B------:R-:W-:Y:S01]  /*2dd70*/  FMUL R153, R247, R153 ;  /* 0x00000099f7997220 */ /* 0x000fe20000400000 */
[----:B------:R-:W-:Y:S01]  /*2dd80*/  FFMA.FTZ R15, R11, R15, 0.20512372255325317383 ;  /* 0x3e520bf40b0f7423 */ /* 0x000fe2000001000f */
[----:B------:R-:W-:Y:S01]  /*2dd90*/  @!P5 FMUL R140, R140, 16777216 ;  /* 0x4b8000008c8cd820 */ /* 0x000fe20000400000 */
[----:B------:R-:W-:Y:S01]  /*2dda0*/  @!P5 FMUL R141, R141, 16777216 ;  /* 0x4b8000008d8dd820 */ /* 0x000fe20000400000 */
[C---:B------:R-:W-:Y:S01]  /*2ddb0*/  FMUL R148, R247.reuse, R148 ;  /* 0x00000094f7947220 */ /* 0x040fe20000400000 */
[----:B------:R-:W-:Y:S01]  /*2ddc0*/  FMUL R149, R247, R149 ;  /* 0x00000095f7957220 */ /* 0x000fe20000400000 */
[----:B------:R-:W-:Y:S01]  /*2ddd0*/  STL.64 [R1+0x1050], R162 ;  /* 0x001050a201007387 */ /* 0x000fe20000100a00 */
[----:B------:R-:W-:Y:S01]  /*2dde0*/  FFMA.FTZ R14, R10, R14, 0.20512372255325317383 ;  /* 0x3e520bf40a0e7423 */ /* 0x000fe2000001000e */
[----:B------:R-:W-:Y:S01]  /*2ddf0*/  @!P5 FMUL R136, R136, 16777216 ;  /* 0x4b8000008888d820 */ /* 0x000fe20000400000 */
[----:B------:R-:W-:Y:S01]  /*2de00*/  @!P5 FMUL R137, R137, 16777216 ;  /* 0x4b8000008989d820 */ /* 0x000fe20000400000 */
[----:B------:R-:W-:Y:S01]  /*2de10*/  STL.64 [R1+0x1048], R156 ;  /* 0x0010489c01007387 */ /* 0x000fe20000100a00 */
[C---:B------:R-:W-:Y:S01]  /*2de20*/  FMUL R144, R247.reuse, R144 ;  /* 0x00000090f7907220 */ /* 0x040fe20000400000 */
[----:B------:R-:W-:Y:S01]  /*2de30*/  FMUL R145, R247, R145 ;  /* 0x00000091f7917220 */ /* 0x000fe20000400000 */
[----:B------:R-:W-:Y:S01]  /*2de40*/  FFMA.FTZ R15, R11, R15, -0.24046532809734344482 ;  /* 0xbe763c8b0b0f7423 */ /* 0x000fe2000001000f */
[----:B------:R-:W-:Y:S01]  /*2de50*/  STL.64 [R1+0x1040], R158 ;  /* 0x0010409e01007387 */ /* 0x000fe20000100a00 */
[----:B------:R-:W-:Y:S01]  /*2de60*/  @!P5 FMUL R132, R132, 16777216 ;  /* 0x4b8000008484d820 */ /* 0x000fe20000400000 */
[----:B------:R-:W-:Y:S01]  /*2de70*/  @!P5 FMUL R133, R133, 16777216 ;  /* 0x4b8000008585d820 */ /* 0x000fe20000400000 */
[C---:B------:R-:W-:Y:S01]  /*2de80*/  FMUL R140, R247.reuse, R140 ;  /* 0x0000008cf78c7220 */ /* 0x040fe20000400000 */
[----:B------:R-:W-:Y:S01]  /*2de90*/  STL.64 [R1+0x1038], R152 ;  /* 0x0010389801007387 */ /* 0x000fe20000100a00 */
[----:B------:R-:W-:Y:S01]  /*2dea0*/  FMUL R141, R247, R141 ;  /* 0x0000008df78d7220 */ /* 0x000fe20000400000 */
[----:B------:R-:W-:Y:S01]  /*2deb0*/  FFMA.FTZ R14, R10, R14, -0.24046532809734344482 ;  /* 0xbe763c8b0a0e7423 */ /* 0x000fe2000001000e */
[----:B------:R-:W-:Y:S01]  /*2dec0*/  @!P5 FMUL R128, R128, 16777216 ;  /* 0x4b8000008080d820 */ /* 0x000fe20000400000 */
[----:B------:R-:W-:Y:S01]  /*2ded0*/  STL.64 [R1+0x1030], R154 ;  /* 0x0010309a01007387 */ /* 0x000fe20000100a00 */
[----:B------:R-:W-:Y:S01]  /*2dee0*/  @!P5 FMUL R129, R129, 16777216 ;  /* 0x4b8000008181d820 */ /* 0x000fe20000400000 */
[C---:B------:R-:W-:Y:S01]  /*2def0*/  FMUL R136, R247.reuse, R136 ;  /* 0x00000088f7887220 */ /* 0x040fe20000400000 */
[----:B------:R-:W-:Y:S01]  /*2df00*/  FMUL R137, R247, R137 ;  /* 0x00000089f7897220 */ /* 0x000fe20000400000 */
[----:B------:R-:W-:Y:S01]  /*2df10*/  STL.64 [R1+0x1028], R148 ;  /* 0x0010289401007387 */ /* 0x000fe20000100a00 */
[----:B------:R-:W-:Y:S01]  /*2df20*/  FFMA.FTZ R15, R11, R15, 0.28857114911079406738 ;  /* 0x3e93bf990b0f7423 */ /* 0x000fe2000001000f */
[----:B------:R-:W-:Y:S01]  /*2df30*/  @!P5 FMUL R124, R124, 16777216 ;  /* 0x4b8000007c7cd820 */ /* 0x000fe20000400000 */
[----:B------:R-:W-:Y:S01]  /*2df40*/  @!P5 FMUL R125, R125, 16777216 ;  /* 0x4b8000007d7dd820 */ /* 0x000fe20000400000 */
[----:B------:R-:W-:Y:S01]  /*2df50*/  STL.64 [R1+0x1020], R150 ;  /* 0x0010209601007387 */ /* 0x000fe20000100a00 */
[C---:B------:R-:W-:Y:S01]  /*2df60*/  FMUL R132, R247.reuse, R132 ;  /* 0x00000084f7847220 */ /* 0x040fe20000400000 */
[----:B------:R-:W-:Y:S01]  /*2df70*/  FMUL R133, R247, R133 ;  /* 0x00000085f7857220 */ /* 0x000fe20000400000 */
[----:B------:R-:W-:Y:S01]  /*2df80*/  @!P5 FMUL R120, R120, 16777216 ;  /* 0x4b8000007878d820 */ /* 0x000fe20000400000 */
[----:B------:R-:W-:Y:S01]  /*2df90*/  STL.64 [R1+0x1018], R144 ;  /* 0x0010189001007387 */ /* 0x000fe20000100a00 */
[----:B------:R-:W-:Y:S01]  /*2dfa0*/  FFMA.FTZ R14, R10, R14, 0.28857114911079406738 ;  /* 0x3e93bf990a0e7423 */ /* 0x000fe2000001000e */
[----:B------:R-:W-:Y:S01]  /*2dfb0*/  @!P5 FMUL R121, R121, 16777216 ;  /* 0x4b8000007979d820 */ /* 0x000fe20000400000 */
[----:B------:R-:W-:Y:S01]  /*2dfc0*/  @!P5 FMUL R116, R116, 16777216 ;  /* 0x4b8000007474d820 */ /* 0x000fe20000400000 */
[----:B------:R-:W-:Y:S01]  /*2dfd0*/  STL.64 [R1+0x1010], R146 ;  /* 0x0010109201007387 */ /* 0x000fe20000100a00 */
[C---:B------:R-:W-:Y:S01]  /*2dfe0*/  FMUL R128, R247.reuse, R128 ;  /* 0x00000080f7807220 */ /* 0x040fe20000400000 */
[----:B------:R-:W-:Y:S01]  /*2dff0*/  FMUL R129, R247, R129 ;  /* 0x00000081f7817220 */ /* 0x000fe20000400000 */
[----:B------:R-:W-:Y:S01]  /*2e000*/  FFMA.FTZ R15, R11, R15, -0.36067417263984680176 ;  /* 0xbeb8aa490b0f7423 */ /* 0x000fe2000001000f */
[----:B------:R-:W-:Y:S01]  /*2e010*/  STL.64 [R1+0x1008], R140 ;  /* 0x0010088c01007387 */ /* 0x000fe20000100a00 */
[----:B------:R-:W-:Y:S01]  /*2e020*/  @!P5 FMUL R117, R117, 16777216 ;  /* 0x4b8000007575d820 */ /* 0x000fe20000400000 */
[C---:B------:R-:W-:Y:S01]  /*2e030*/  FMUL R124, R247.reuse, R124 ;  /* 0x0000007cf77c7220 */ /* 0x040fe20000400000 */
[----:B------:R-:W-:Y:S01]  /*2e040*/  FMUL R125, R247, R125 ;  /* 0x0000007df77d7220 */ /* 0x000fe20000400000 */
[----:B------:R-:W-:Y:S01]  /*2e050*/  STL.64 [R1+0x1000], R142 ;  /* 0x0010008e01007387 */ /* 0x000fe20000100a00 */
[----:B------:R-:W-:Y:S01]  /*2e060*/  FFMA.FTZ R14, R10, R14, -0.36067417263984680176 ;  /* 0xbeb8aa490a0e7423 */ /* 0x000fe2000001000e */
[----:B------:R-:W-:Y:S01]  /*2e070*/  @!P5 FMUL R114, R114, 16777216 ;  /* 0x4b8000007272d820 */ /* 0x000fe20000400000 */
[----:B------:R-:W-:Y:S01]  /*2e080*/  @!P5 FMUL R115, R115, 16777216 ;  /* 0x4b8000007373d820 */ /* 0x000fe20000400000 */
[----:B------:R-:W-:Y:S01]  /*2e090*/  STL.64 [R1+0xff8], R136 ;  /* 0x000ff88801007387 */ /* 0x000fe20000100a00 */
[C---:B------:R-:W-:Y:S01]  /*2e0a0*/  FMUL R120, R247.reuse, R120 ;  /* 0x00000078f7787220 */ /* 0x040fe20000400000 */
[----:B------:R-:W-:Y:S01]  /*2e0b0*/  FMUL R121, R247, R121 ;  /* 0x00000079f7797220 */ /* 0x000fe20000400000 */
[----:B------:R-:W-:Y:S01]  /*2e0c0*/  @!P5 FMUL R110, R110, 16777216 ;  /* 0x4b8000006e6ed820 */ /* 0x000fe20000400000 */
[----:B------:R-:W-:Y:S01]  /*2e0d0*/  STL.64 [R1+0xff0], R138 ;  /* 0x000ff08a01007387 */ /* 0x000fe20000100a00 */
[----:B------:R-:W-:Y:S01]  /*2e0e0*/  FFMA.FTZ R15, R11, R15, 0.48089820146560668945 ;  /* 0x3ef6384a0b0f7423 */ /* 0x000fe2000001000f */
[----:B------:R-:W-:Y:S01]  /*2e0f0*/  @!P5 FMUL R111, R111, 16777216 ;  /* 0x4b8000006f6fd820 */ /* 0x000fe20000400000 */
[C---:B------:R-:W-:Y:S01]  /*2e100*/  FMUL R116, R247.reuse, R116 ;  /* 0x00000074f7747220 */ /* 0x040fe20000400000 */
[----:B------:R-:W-:Y:S01]  /*2e110*/  STL.64 [R1+0xfe8], R132 ;  /* 0x000fe88401007387 */ /* 0x000fe20000100a00 */
[----:B------:R-:W-:Y:S01]  /*2e120*/  FMUL R117, R247, R117 ;  /* 0x00000075f7757220 */ /* 0x000fe20000400000 */
[----:B------:R-:W-:Y:S01]  /*2e130*/  @!P5 FMUL R106, R106, 16777216 ;  /* 0x4b8000006a6ad820 */ /* 0x000fe20000400000 */
[----:B------:R-:W-:Y:S01]  /*2e140*/  @!P5 FMUL R107, R107, 16777216 ;  /* 0x4b8000006b6bd820 */ /* 0x000fe20000400000 */
[----:B------:R-:W-:Y:S01]  /*2e150*/  STL.64 [R1+0xfe0], R134 ;  /* 0x000fe08601007387 */ /* 0x000fe20000100a00 */
[----:B------:R-:W-:Y:S01]  /*2e160*/  FFMA.FTZ R14, R10, R14, 0.48089820146560668945 ;  /* 0x3ef6384a0a0e7423 */ /* 0x000fe2000001000e */
[C---:B------:R-:W-:Y:S01]  /*2e170*/  FMUL R114, R247.reuse, R114 ;  /* 0x00000072f7727220 */ /* 0x040fe20000400000 */
[----:B------:R-:W-:Y:S01]  /*2e180*/  FMUL R115, R247, R115 ;  /* 0x00000073f7737220 */ /* 0x000fe20000400000 */
[----:B------:R-:W-:Y:S01]  /*2e190*/  STL.64 [R1+0xfd8], R128 ;  /* 0x000fd88001007387 */ /* 0x000fe20000100a00 */
[----:B------:R-:W-:Y:S01]  /*2e1a0*/  FFMA.FTZ R15, R11, R15, -0.72134751081466674805 ;  /* 0xbf38aa3b0b0f7423 */ /* 0x000fe2000001000f */
[----:B------:R-:W-:Y:S01]  /*2e1b0*/  @!P5 FMUL R102, R102, 16777216 ;  /* 0x4b8000006666d820 */ /* 0x000fe20000400000 */
[----:B------:R-:W-:Y:S01]  /*2e1c0*/  @!P5 FMUL R103, R103, 16777216 ;  /* 0x4b8000006767d820 */ /* 0x000fe20000400000 */
[----:B------:R-:W-:Y:S01]  /*2e1d0*/  STL.64 [R1+0xfd0], R130 ;  /* 0x000fd08201007387 */ /* 0x000fe20000100a00 */
[C---:B------:R-:W-:Y:S01]  /*2e1e0*/  FMUL R110, R247.reuse, R110 ;  /* 0x0000006ef76e7220 */ /* 0x040fe20000400000 */
[----:B------:R-:W-:Y:S01]  /*2e1f0*/  FMUL R111, R247, R111 ;  /* 0x0000006ff76f7220 */ /* 0x000fe20000400000 */
[----:B------:R-:W-:Y:S01]  /*2e200*/  @!P5 FMUL R98, R98, 16777216 ;  /* 0x4b8000006262d820 */ /* 0x000fe20000400000 */
[----:B------:R-:W-:Y:S01]  /*2e210*/  STL.64 [R1+0xfc8], R124 ;  /* 0x000fc87c01007387 */ /* 0x000fe20000100a00 */
[----:B------:R-:W-:Y:S01]  /*2e220*/  FFMA.FTZ R14, R10, R14, -0.72134751081466674805 ;  /* 0xbf38aa3b0a0e7423 */ /* 0x000fe2000001000e */
[----:B------:R-:W-:Y:S01]  /*2e230*/  @!P5 FMUL R99, R99, 16777216 ;  /* 0x4b8000006363d820 */ /* 0x000fe20000400000 */
[C---:B------:R-:W-:Y:S01]  /*2e240*/  FMUL R106, R247.reuse, R106 ;  /* 0x0000006af76a7220 */ /* 0x040fe20000400000 */
[----:B------:R-:W-:Y:S01]  /*2e250*/  STL.64 [R1+0xfc0], R126 ;  /* 0x000fc07e01007387 */ /* 0x000fe20000100a00 */
[----:B------:R-:W-:Y:S01]  /*2e260*/  FMUL R107, R247, R107 ;  /* 0x0000006bf76b7220 */ /* 0x000fe20000400000 */
[----:B------:R-:W-:Y:S01]  /*2e270*/  @!P5 FMUL R94, R94, 16777216 ;  /* 0x4b8000005e5ed820 */ /* 0x000fe20000400000 */
[----:B------:R-:W-:Y:S01]  /*2e280*/  @!P5 FMUL R95, R95, 16777216 ;  /* 0x4b8000005f5fd820 */ /* 0x000fe20000400000 */
[----:B------:R-:W-:Y:S01]  /*2e290*/  STL.64 [R1+0xfb8], R120 ;  /* 0x000fb87801007387 */ /* 0x000fe20000100a00 */
[----:B------:R-:W-:Y:S01]  /*2e2a0*/  FMUL R15, R11, R15 ;  /* 0x0000000f0b0f7220 */ /* 0x000fe20000400000 */
[C---:B------:R-:W-:Y:S01]  /*2e2b0*/  FMUL R102, R247.reuse, R102 ;  /* 0x00000066f7667220 */ /* 0x040fe20000400000 */
[----:B------:R-:W-:Y:S01]  /*2e2c0*/  FMUL R103, R247, R103 ;  /* 0x00000067f7677220 */ /* 0x000fe20000400000 */
[----:B------:R-:W-:Y:S01]  /*2e2d0*/  STL.64 [R1+0xfb0], R122 ;  /* 0x000fb07a01007387 */ /* 0x000fe20000100a00 */
[----:B------:R-:W-:Y:S01]  /*2e2e0*/  @!P5 FMUL R18, R18, 16777216 ;  /* 0x4b8000001212d820 */ /* 0x000fe20000400000 */
[----:B------:R-:W-:Y:S01]  /*2e2f0*/  @!P5 FMUL R90, R90, 16777216 ;  /* 0x4b8000005a5ad820 */ /* 0x000fe20000400000 */
[----:B------:R-:W-:Y:S01]  /*2e300*/  @!P5 FMUL R91, R91, 16777216 ;  /* 0x4b8000005b5bd820 */ /* 0x000fe20000400000 */
[----:B------:R-:W-:Y:S01]  /*2e310*/  STL.64 [R1+0xfa8], R116 ;  /* 0x000fa87401007387 */ /* 0x000fe20000100a00 */
[----:B------:R-:W-:Y:S01]  /*2e320*/  FMUL R14, R10, R14 ;  /* 0x0000000e0a0e7220 */ /* 0x000fe20000400000 */
[C---:B------:R-:W-:Y:S01]  /*2e330*/  FMUL R98, R247.reuse, R98 ;  /* 0x00000062f7627220 */ /* 0x040fe20000400000 */
[----:B------:R-:W-:Y:S01]  /*2e340*/  FMUL R99, R247, R99 ;  /* 0x00000063f7637220 */ /* 0x000fe20000400000 */
[----:B------:R-:W-:Y:S01]  /*2e350*/  STL.64 [R1+0xfa0], R118 ;  /* 0x000fa07601007387 */ /* 0x000fe20000100a00 */
[----:B------:R-:W-:Y:S01]  /*2e360*/  FMUL R15, R11, R15 ;  /* 0x0000000f0b0f7220 */ /* 0x000fe20000400000 */
[----:B------:R-:W-:Y:S01]  /*2e370*/  @!P5 FMUL R86, R86, 16777216 ;  /* 0x4b8000005656d820 */ /* 0x000fe20000400000 */
[----:B------:R-:W-:Y:S01]  /*2e380*/  @!P5 FMUL R87, R87, 16777216 ;  /* 0x4b8000005757d820 */ /* 0x000fe20000400000 */
[----:B------:R-:W-:Y:S01]  /*2e390*/  STL.64 [R1+0xf98], R114 ;  /* 0x000f987201007387 */ /* 0x000fe20000100a00 */
[C---:B------:R-:W-:Y:S01]  /*2e3a0*/  FMUL R94, R247.reuse, R94 ;  /* 0x0000005ef75e7220 */ /* 0x040fe20000400000 */
[----:B------:R-:W-:Y:S01]  /*2e3b0*/  FMUL R95, R247, R95 ;  /* 0x0000005ff75f7220 */ /* 0x000fe20000400000 */
[----:B------:R-:W-:Y:S01]  /*2e3c0*/  @!P5 FMUL R82, R82, 16777216 ;  /* 0x4b8000005252d820 */ /* 0x000fe20000400000 */
[----:B------:R-:W-:Y:S01]  /*2e3d0*/  STL.64 [R1+0xf90], R112 ;  /* 0x000f907001007387 */ /* 0x000fe20000100a00 */
[----:B------:R-:W-:Y:S01]  /*2e3e0*/  @!P5 FMUL R83, R83, 16777216 ;  /* 0x4b8000005353d820 */ /* 0x000fe20000400000 */
[C---:B------:R-:W-:Y:S01]  /*2e3f0*/  FMUL R21, R247.reuse, R18 ;  /* 0x00000012f7157220 */ /* 0x040fe20000400000 */
[C---:B------:R-:W-:Y:S01]  /*2e400*/  FMUL R90, R247.reuse, R90 ;  /* 0x0000005af75a7220 */ /* 0x040fe20000400000 */
[----:B------:R-:W-:Y:S01]  /*2e410*/  STL.64 [R1+0xf88], R110 ;  /* 0x000f886e01007387 */ /* 0x000fe20000100a00 */
[----:B------:R-:W-:Y:S01]  /*2e420*/  FMUL R14, R10, R14 ;  /* 0x0000000e0a0e7220 */ /* 0x000fe20000400000 */
[----:B------:R-:W-:Y:S01]  /*2e430*/  FMUL R91, R247, R91 ;  /* 0x0000005bf75b7220 */ /* 0x000fe20000400000 */
[----:B------:R-:W-:Y:S01]  /*2e440*/  @!P5 FMUL R78, R78, 16777216 ;  /* 0x4b8000004e4ed820 */ /* 0x000fe20000400000 */
[----:B------:R-:W-:Y:S01]  /*2e450*/  STL.64 [R1+0xf80], R108 ;  /* 0x000f806c01007387 */ /* 0x000fe20000100a00 */
[----:B------:R-:W-:Y:S01]  /*2e460*/  FFMA.FTZ R11, R11, 1.4426950216293334961, R15 ;  /* 0x3fb8aa3b0b0b7823 */ /* 0x000fe2000001000f */
[----:B------:R-:W-:Y:S01]  /*2e470*/  @!P5 FMUL R79, R79, 16777216 ;  /* 0x4b8000004f4fd820 */ /* 0x000fe20000400000 */
[C---:B------:R-:W-:Y:S01]  /*2e480*/  FMUL R86, R247.reuse, R86 ;  /* 0x00000056f7567220 */ /* 0x040fe20000400000 */
        /* <DEDUP_REMOVED lines=21> */
[----:B------:R-:W-:-:S03]  /*2e5e0*/  @!P5 FMUL R63, R63, 16777216 ;  /* 0x4b8000003f3fd820 */ /* 0x000fc60000400000 */
[----:B--2---:R0:W-:Y:S01]  /*2e5f0*/  STSM.16.M88.4 [R252], R4 ;  /* 0x00000004fc007844 */ /* 0x0041e20000000200 */
[C---:B------:R-:W-:Y:S01]  /*2e600*/  FMUL R70, R247.reuse, R70 ;  /* 0x00000046f7467220 */ /* 0x040fe20000400000 */
[----:B------:R-:W-:Y:S01]  /*2e610*/  FMUL R71, R247, R71 ;  /* 0x00000047f7477220 */ /* 0x000fe20000400000 */
[----:B------:R-:W-:Y:S01]  /*2e620*/  @!P5 FMUL R58, R58, 16777216 ;  /* 0x4b8000003a3ad820 */ /* 0x000fe20000400000 */
[----:B------:R-:W-:Y:S01]  /*2e630*/  @!P5 FMUL R59, R59, 16777216 ;  /* 0x4b8000003b3bd820 */ /* 0x000fe20000400000 */
[C---:B------:R-:W-:Y:S01]  /*2e640*/  FMUL R66, R247.reuse, R66 ;  /* 0x00000042f7427220 */ /* 0x040fe20000400000 */
[----:B------:R-:W-:Y:S01]  /*2e650*/  FMUL R67, R247, R67 ;  /* 0x00000043f7437220 */ /* 0x000fe20000400000 */
[----:B------:R-:W-:Y:S01]  /*2e660*/  @!P5 FMUL R54, R54, 16777216 ;  /* 0x4b8000003636d820 */ /* 0x000fe20000400000 */
[----:B------:R-:W-:Y:S01]  /*2e670*/  @!P5 FMUL R55, R55, 16777216 ;  /* 0x4b8000003737d820 */ /* 0x000fe20000400000 */
[----:B------:R-:W-:Y:S01]  /*2e680*/  @!P5 FMUL R50, R50, 16777216 ;  /* 0x4b8000003232d820 */ /* 0x000fe20000400000 */
[----:B------:R-:W-:Y:S01]  /*2e690*/  @!P5 FMUL R51, R51, 16777216 ;  /* 0x4b8000003333d820 */ /* 0x000fe20000400000 */
[----:B------:R-:W-:Y:S01]  /*2e6a0*/  @!P5 FMUL R46, R46, 16777216 ;  /* 0x4b8000002e2ed820 */ /* 0x000fe20000400000 */
[----:B------:R-:W-:Y:S01]  /*2e6b0*/  @!P5 FMUL R47, R47, 16777216 ;  /* 0x4b8000002f2fd820 */ /* 0x000fe20000400000 */
[----:B------:R-:W-:Y:S01]  /*2e6c0*/  ISETP.GE.U32.AND P1, PT, R235, 0x7f800000, PT ;  /* 0x7f800000eb00780c */ /* 0x000fe20003f26070 */
[----:B------:R-:W-:Y:S01]  /*2e6d0*/  @!P5 FMUL R42, R42, 16777216 ;  /* 0x4b8000002a2ad820 */ /* 0x000fe20000400000 */
[----:B------:R-:W-:Y:S01]  /*2e6e0*/  @!P5 FMUL R43, R43, 16777216 ;  /* 0x4b8000002b2bd820 */ /* 0x000fe20000400000 */
[----:B0-----:R-:W-:Y:S01]  /*2e6f0*/  IADD3 R7, R237, -R239, RZ ;  /* 0x800000efed077210 */ /* 0x001fe20007ffe0ff */
[----:B------:R-:W-:Y:S01]  /*2e700*/  STL.64 [R1+0xf48], R94 ;  /* 0x000f485e01007387 */ /* 0x000fe20000100a00 */
[----:B------:R-:W-:Y:S01]  /*2e710*/  IADD3 R6, R232, -R240, RZ ;  /* 0x800000f0e8067210 */ /* 0x000fe20007ffe0ff */
[C---:B------:R-:W-:Y:S01]  /*2e720*/  FMUL R62, R247.reuse, R62 ;  /* 0x0000003ef73e7220 */ /* 0x040fe20000400000 */
[----:B------:R-:W-:Y:S01]  /*2e730*/  FMUL R63, R247, R63 ;  /* 0x0000003ff73f7220 */ /* 0x000fe20000400000 */
[----:B------:R-:W-:Y:S01]  /*2e740*/  FADD R7, R7, -1 ;  /* 0xbf80000007077421 */ /* 0x000fe20000000000 */
[----:B------:R-:W-:Y:S01]  /*2e750*/  STL.64 [R1+0xf40], R92 ;  /* 0x000f405c01007387 */ /* 0x000fe20000100a00 */
[----:B------:R-:W-:Y:S01]  /*2e760*/  FADD R6, R6, -1 ;  /* 0xbf80000006067421 */ /* 0x000fe20000000000 */
[----:B------:R-:W0:Y:S01]  /*2e770*/  LDC.64 R4, c[0x0][0x270] ;  /* 0x00009c00ff047b82 */ /* 0x000e220000000a00 */
[----:B------:R-:W-:-:S02]  /*2e780*/  FFMA.FTZ R3, R7, R2, -0.16845393180847167969 ;  /* 0xbe2c7f3007037423 */ /* 0x000fc40000010002 */
[C---:B------:R-:W-:Y:S02]  /*2e790*/  FFMA.FTZ R2, R6.reuse, R2, -0.16845393180847167969 ;  /* 0xbe2c7f3006027423 */ /* 0x040fe40000010002 */
[----:B------:R-:W-:Y:S02]  /*2e7a0*/  FFMA.FTZ R3, R7, R3, 0.1716887056827545166 ;  /* 0x3e2fcf2a07037423 */ /* 0x000fe40000010003 */
[C---:B------:R-:W-:Y:S01]  /*2e7b0*/  FFMA.FTZ R2, R6.reuse, R2, 0.1716887056827545166 ;  /* 0x3e2fcf2a06027423 */ /* 0x040fe20000010002 */
[----:B------:R-:W-:Y:S01]  /*2e7c0*/  FMUL R58, R247, R58 ;  /* 0x0000003af73a7220 */ /* 0x000fe20000400000 */
[----:B------:R-:W-:Y:S01]  /*2e7d0*/  FFMA.FTZ R3, R7, R3, -0.17900948226451873779 ;  /* 0xbe374e4307037423 */ /* 0x000fe20000010003 */
[C---:B------:R-:W-:Y:S01]  /*2e7e0*/  FMUL R59, R247.reuse, R59 ;  /* 0x0000003bf73b7220 */ /* 0x040fe20000400000 */
[C---:B------:R-:W-:Y:S01]  /*2e7f0*/  FFMA.FTZ R2, R6.reuse, R2, -0.17900948226451873779 ;  /* 0xbe374e4306027423 */ /* 0x040fe20000010002 */
[----:B------:R-:W-:Y:S01]  /*2e800*/  FMUL R54, R247, R54 ;  /* 0x00000036f7367220 */ /* 0x000fe20000400000 */
[----:B------:R-:W-:Y:S01]  /*2e810*/  FFMA.FTZ R3, R7, R3, 0.20512372255325317383 ;  /* 0x3e520bf407037423 */ /* 0x000fe20000010003 */
[----:B------:R-:W-:Y:S01]  /*2e820*/  FMUL R55, R247, R55 ;  /* 0x00000037f7377220 */ /* 0x000fe20000400000 */
[----:B------:R-:W-:Y:S01]  /*2e830*/  FFMA.FTZ R2, R6, R2, 0.20512372255325317383 ;  /* 0x3e520bf406027423 */ /* 0x000fe20000010002 */
[----:B------:R-:W-:Y:S01]  /*2e840*/  ISETP.GE.U32.AND P2, PT, R236, 0x7f800000, PT ;  /* 0x7f800000ec00780c */ /* 0x000fe20003f46070 */
[----:B------:R-:W-:Y:S01]  /*2e850*/  FFMA.FTZ R3, R7, R3, -0.24046532809734344482 ;  /* 0xbe763c8b07037423 */ /* 0x000fe20000010003 */
[----:B------:R-:W-:Y:S01]  /*2e860*/  @!P5 FMUL R38, R38, 16777216 ;  /* 0x4b8000002626d820 */ /* 0x000fe20000400000 */
[----:B------:R-:W-:Y:S01]  /*2e870*/  FFMA.FTZ R2, R6, R2, -0.24046532809734344482 ;  /* 0xbe763c8b06027423 */ /* 0x000fe20000010002 */
[----:B------:R-:W-:Y:S01]  /*2e880*/  @!P5 FMUL R39, R39, 16777216 ;  /* 0x4b8000002727d820 */ /* 0x000fe20000400000 */
[----:B------:R-:W-:Y:S01]  /*2e890*/  FFMA.FTZ R3, R7, R3, 0.28857114911079406738 ;  /* 0x3e93bf9907037423 */ /* 0x000fe20000010003 */
[----:B------:R-:W-:Y:S01]  /*2e8a0*/  @!P5 FMUL R34, R34, 16777216 ;  /* 0x4b8000002222d820 */ /* 0x000fe20000400000 */
[C---:B------:R-:W-:Y:S01]  /*2e8b0*/  FFMA.FTZ R2, R6.reuse, R2, 0.28857114911079406738 ;  /* 0x3e93bf9906027423 */ /* 0x040fe20000010002 */
[----:B------:R-:W-:Y:S01]  /*2e8c0*/  @!P5 FMUL R35, R35, 16777216 ;  /* 0x4b8000002323d820 */ /* 0x000fe20000400000 */
[----:B------:R-:W-:Y:S01]  /*2e8d0*/  FFMA.FTZ R3, R7, R3, -0.36067417263984680176 ;  /* 0xbeb8aa4907037423 */ /* 0x000fe20000010003 */
[----:B---3--:R-:W-:Y:S01]  /*2e8e0*/  FADD R10, R227, R10 ;  /* 0x0000000ae30a7221 */ /* 0x008fe20000000000 */
[C---:B------:R-:W-:Y:S01]  /*2e8f0*/  FFMA.FTZ R2, R6.reuse, R2, -0.36067417263984680176 ;  /* 0xbeb8aa4906027423 */ /* 0x040fe20000010002 */
[----:B------:R-:W-:Y:S01]  /*2e900*/  FMUL R50, R247, R50 ;  /* 0x00000032f7327220 */ /* 0x000fe20000400000 */
[----:B------:R-:W-:Y:S01]  /*2e910*/  FFMA.FTZ R3, R7, R3, 0.48089820146560668945 ;  /* 0x3ef6384a07037423 */ /* 0x000fe20000010003 */
[C---:B------:R-:W-:Y:S01]  /*2e920*/  FMUL R51, R247.reuse, R51 ;  /* 0x00000033f7337220 */ /* 0x040fe20000400000 */
[C---:B------:R-:W-:Y:S01]  /*2e930*/  FFMA.FTZ R2, R6.reuse, R2, 0.48089820146560668945 ;  /* 0x3ef6384a06027423 */ /* 0x040fe20000010002 */
[----:B------:R-:W-:Y:S01]  /*2e940*/  FMUL R46, R247, R46 ;  /* 0x0000002ef72e7220 */ /* 0x000fe20000400000 */
[----:B------:R-:W-:Y:S01]  /*2e950*/  FFMA.FTZ R3, R7, R3, -0.72134751081466674805 ;  /* 0xbf38aa3b07037423 */ /* 0x000fe20000010003 */
[C---:B------:R-:W-:Y:S01]  /*2e960*/  FMUL R47, R247.reuse, R47 ;  /* 0x0000002ff72f7220 */ /* 0x040fe20000400000 */
[C---:B------:R-:W-:Y:S01]  /*2e970*/  FFMA.FTZ R2, R6.reuse, R2, -0.72134751081466674805 ;  /* 0xbf38aa3b06027423 */ /* 0x040fe20000010002 */
[----:B------:R-:W-:Y:S01]  /*2e980*/  FMUL R42, R247, R42 ;  /* 0x0000002af72a7220 */ /* 0x000fe20000400000 */
[----:B------:R-:W-:Y:S01]  /*2e990*/  FMUL R3, R7, R3 ;  /* 0x0000000307037220 */ /* 0x000fe20000400000 */
[----:B------:R-:W-:Y:S01]  /*2e9a0*/  FMUL R43, R247, R43 ;  /* 0x0000002bf72b7220 */ /* 0x000fe20000400000 */
[----:B------:R-:W-:Y:S01]  /*2e9b0*/  FMUL R2, R6, R2 ;  /* 0x0000000206027220 */ /* 0x000fe20000400000 */
[----:B------:R-:W-:Y:S01]  /*2e9c0*/  @!P5 FMUL R30, R30, 16777216 ;  /* 0x4b8000001e1ed820 */ /* 0x000fe20000400000 */
[----:B------:R-:W-:Y:S01]  /*2e9d0*/  FMUL R3, R7, R3 ;  /* 0x0000000307037220 */ /* 0x000fe20000400000 */
[----:B------:R-:W-:Y:S01]  /*2e9e0*/  @!P5 FMUL R31, R31, 16777216 ;  /* 0x4b8000001f1fd820 */ /* 0x000fe20000400000 */
[----:B------:R-:W-:Y:S01]  /*2e9f0*/  FMUL R2, R6, R2 ;  /* 0x0000000206027220 */ /* 0x000fe20000400000 */
[----:B------:R-:W-:Y:S01]  /*2ea00*/  @!P5 FMUL R26, R26, 16777216 ;  /* 0x4b8000001a1ad820 */ /* 0x000fe20000400000 */
[----:B------:R-:W-:Y:S01]  /*2ea10*/  FFMA.FTZ R7, R7, 1.4426950216293334961, R3 ;  /* 0x3fb8aa3b07077823 */ /* 0x000fe20000010003 */
[----:B------:R-:W-:Y:S01]  /*2ea20*/  @!P5 FMUL R27, R27, 16777216 ;  /* 0x4b8000001b1bd820 */ /* 0x000fe20000400000 */
[----:B------:R-:W-:Y:S01]  /*2ea30*/  FFMA.FTZ R6, R6, 1.4426950216293334961, R2 ;  /* 0x3fb8aa3b06067823 */ /* 0x000fe20000010002 */
[----:B------:R-:W-:Y:S01]  /*2ea40*/  @!P5 FMUL R22, R22, 16777216 ;  /* 0x4b8000001616d820 */ /* 0x000fe20000400000 */
[----:B----4-:R-:W-:Y:S01]  /*2ea50*/  FADD R18, R223, R7 ;  /* 0x00000007df127221 */ /* 0x010fe20000000000 */
[----:B------:R-:W-:Y:S01]  /*2ea60*/  STL.64 [R1+0xf38], R90 ;  /* 0x000f385a01007387 */ /* 0x000fe20000100a00 */
[----:B------:R-:W-:Y:S01]  /*2ea70*/  FADD R15, R249, R6 ;  /* 0x00000006f90f7221 */ /* 0x000fe20000000000 */
[----:B------:R-:W1:Y:S01]  /*2ea80*/  LDC.64 R2, c[0x0][0x228] ;  /* 0x00008a00ff027b82 */ /* 0x000e620000000a00 */
[----:B------:R-:W2:Y:S01]  /*2ea90*/  S2R R249, SR_TID.X ;  /* 0x0000000000f97919 */ /* 0x000ea20000002100 */
[----:B------:R-:W2:Y:S01]  /*2eaa0*/  S2R R223, SR_CTAID.X ;  /* 0x0000000000df7919 */ /* 0x000ea20000002500 */
[----:B------:R-:W-:Y:S01]  /*2eab0*/  @!P5 FMUL R23, R23, 16777216 ;  /* 0x4b8000001717d820 */ /* 0x000fe20000400000 */
[----:B------:R-:W-:Y:S01]  /*2eac0*/  @!P5 FMUL R250, R250, 16777216 ;  /* 0x4b800000fafad820 */ /* 0x000fe20000400000 */
[----:B------:R-:W-:Y:S01]  /*2ead0*/  @!P5 FMUL R248, R248, 16777216 ;  /* 0x4b800000f8f8d820 */ /* 0x000fe20000400000 */
[----:B------:R-:W-:Y:S01]  /*2eae0*/  STL.64 [R1+0xf30], R88 ;  /* 0x000f305801007387 */ /* 0x000fe20000100a00 */
        /* <DEDUP_REMOVED lines=11> */
[----:B------:R-:W3:Y:S01]  /*2eba0*/  S2R R227, SR_CTAID.Y ;  /* 0x0000000000e37919 */ /* 0x000ee20000002600 */
[C---:B------:R-:W-:Y:S01]  /*2ebb0*/  FMUL R38, R247.reuse, R38 ;  /* 0x00000026f7267220 */ /* 0x040fe20000400000 */
[C---:B------:R-:W-:Y:S01]  /*2ebc0*/  FMUL R39, R247.reuse, R39 ;  /* 0x00000027f7277220 */ /* 0x040fe20000400000 */
[C---:B------:R-:W-:Y:S01]  /*2ebd0*/  FMUL R34, R247.reuse, R34 ;  /* 0x00000022f7227220 */ /* 0x040fe20000400000 */
[----:B------:R-:W-:Y:S01]  /*2ebe0*/  STL.64 [R1+0xf18], R82 ;  /* 0x000f185201007387 */ /* 0x000fe20000100a00 */
[----:B------:R-:W-:Y:S01]  /*2ebf0*/  FMUL R35, R247, R35 ;  /* 0x00000023f7237220 */ /* 0x000fe20000400000 */
        /* <DEDUP_REMOVED lines=41> */
[C---:B------:R-:W-:Y:S01]  /*2ee90*/  FMUL R30, R247.reuse, R30 ;  /* 0x0000001ef71e7220 */ /* 0x040fe20000400000 */
[----:B------:R-:W-:Y:S01]  /*2eea0*/  STL.64 [R1+0xec0], R60 ;  /* 0x000ec03c01007387 */ /* 0x000fe20000100a00 */
[C---:B------:R-:W-:Y:S01]  /*2eeb0*/  FMUL R31, R247.reuse, R31 ;  /* 0x0000001ff71f7220 */ /* 0x040fe20000400000 */
[C---:B------:R-:W-:Y:S01]  /*2eec0*/  FMUL R26, R247.reuse, R26 ;  /* 0x0000001af71a7220 */ /* 0x040fe20000400000 */
[C---:B------:R-:W-:Y:S01]  /*2eed0*/  FMUL R27, R247.reuse, R27 ;  /* 0x0000001bf71b7220 */ /* 0x040fe20000400000 */
[----:B------:R-:W-:Y:S01]  /*2eee0*/  STL.64 [R1+0xeb8], R58 ;  /* 0x000eb83a01007387 */ /* 0x000fe20000100a00 */
[C---:B------:R-:W-:Y:S01]  /*2eef0*/  FMUL R22, R247.reuse, R22 ;  /* 0x00000016f7167220 */ /* 0x040fe20000400000 */
[C---:B------:R-:W-:Y:S01]  /*2ef00*/  FMUL R23, R247.reuse, R23 ;  /* 0x00000017f7177220 */ /* 0x040fe20000400000 */
[----:B------:R-:W-:Y:S01]  /*2ef10*/  @P1 MOV R7, 0x7f800000 ;  /* 0x7f80000000071802 */ /* 0x000fe20000000f00 */
[----:B------:R-:W-:Y:S01]  /*2ef20*/  STL.64 [R1+0xeb0], R56 ;  /* 0x000eb03801007387 */ /* 0x000fe20000100a00 */
[----:B------:R-:W-:Y:S01]  /*2ef30*/  FMUL R20, R247, R19 ;  /* 0x00000013f7147220 */ /* 0x000fe20000400000 */
[----:B------:R-:W-:Y:S01]  /*2ef40*/  @P2 MOV R6, 0x7f800000 ;  /* 0x7f80000000062802 */ /* 0x000fe20000000f00 */
[----:B------:R-:W4:Y:S01]  /*2ef50*/  LDC R14, c[0x0][0x278] ;  /* 0x00009e00ff0e7b82 */ /* 0x000f220000000800 */
[----:B------:R-:W-:Y:S04]  /*2ef60*/  STL.64 [R1+0xea8], R54 ;  /* 0x000ea83601007387 */ /* 0x000fe80000100a00 */
[----:B------:R-:W-:Y:S01]  /*2ef70*/  STL.64 [R1+0xea0], R52 ;  /* 0x000ea03401007387 */ /* 0x000fe20000100a00 */
[----:B------:R-:W-:-:S02]  /*2ef80*/  ISETP.GE.U32.AND P5, PT, R237, 0x7f800000, PT ;  /* 0x7f800000ed00780c */ /* 0x000fc40003fa6070 */
[----:B--2---:R-:W-:Y:S01]  /*2ef90*/  PRMT R223, R249, 0x6540, R223 ;  /* 0x00006540f9df7816 */ /* 0x004fe200000000df */
[----:B------:R-:W-:Y:S01]  /*2efa0*/  STL.64 [R1+0xe98], R50 ;  /* 0x000e983201007387 */ /* 0x000fe20000100a00 */
[C---:B------:R-:W-:Y:S01]  /*2efb0*/  FMUL R245, R247.reuse, R248 ;  /* 0x000000f8f7f57220 */ /* 0x040fe20000400000 */
[----:B------:R-:W-:Y:S01]  /*2efc0*/  FMUL R244, R247, R244 ;  /* 0x000000f4f7f47220 */ /* 0x000fe20000400000 */
[----:B------:R-:W-:Y:S01]  /*2efd0*/  FADD R19, R231, R11 ;  /* 0x0000000be7137221 */ /* 0x000fe20000000000 */
[----:B------:R-:W-:Y:S01]  /*2efe0*/  STL.64 [R1+0xe90], R48 ;  /* 0x000e903001007387 */ /* 0x000fe20000100a00 */
[----:B------:R-:W-:Y:S01]  /*2eff0*/  @P2 FFMA.FTZ R10, R236, R6, +INF ;  /* 0x7f800000ec0a2423 */ /* 0x000fe20000010006 */
[----:B0-----:R-:W-:Y:S02]  /*2f000*/  IMAD R5, R223, R5, RZ ;  /* 0x00000005df057224 */ /* 0x001fe400078e02ff */
[----:B------:R-:W-:Y:S01]  /*2f010*/  FMUL R8, R247, R221 ;  /* 0x000000ddf7087220 */ /* 0x000fe20000400000 */
[----:B------:R-:W-:Y:S01]  /*2f020*/  STL.64 [R1+0xe88], R46 ;  /* 0x000e882e01007387 */ /* 0x000fe20000100a00 */
[----:B------:R-:W-:Y:S01]  /*2f030*/  @P1 FFMA.FTZ R19, R235, R7, +INF ;  /* 0x7f800000eb131423 */ /* 0x000fe20000010007 */
[----:B---3--:R-:W-:Y:S01]  /*2f040*/  IMAD R4, R227, R4, RZ ;  /* 0x00000004e3047224 */ /* 0x008fe200078e02ff */
[----:B------:R-:W-:Y:S01]  /*2f050*/  ISETP.GE.U32.AND P4, PT, R232, 0x7f800000, PT ;  /* 0x7f800000e800780c */ /* 0x000fe20003f86070 */
[----:B------:R-:W-:Y:S01]  /*2f060*/  STL.64 [R1+0xe80], R44 ;  /* 0x000e802c01007387 */ /* 0x000fe20000100a00 */
[----:B------:R-:W0:Y:S03]  /*2f070*/  LDC R221, c[0x0][0x278] ;  /* 0x00009e00ffdd7b82 */ /* 0x000e260000000800 */
[----:B------:R-:W-:Y:S04]  /*2f080*/  STL.64 [R1+0xe78], R42 ;  /* 0x000e782a01007387 */ /* 0x000fe80000100a00 */
[----:B------:R-:W-:Y:S01]  /*2f090*/  STL.64 [R1+0xe70], R40 ;  /* 0x000e702801007387 */ /* 0x000fe20000100a00 */
[----:B------:R-:W-:Y:S01]  /*2f0a0*/  @P5 MOV R6, 0x7f800000 ;  /* 0x7f80000000065802 */ /* 0x000fe20000000f00 */
[----:B------:R-:W2:Y:S02]  /*2f0b0*/  LDC R11, c[0x0][0x278] ;  /* 0x00009e00ff0b7b82 */ /* 0x000ea40000000800 */
[----:B------:R-:W-:Y:S04]  /*2f0c0*/  STL.64 [R1+0xe68], R38 ;  /* 0x000e682601007387 */ /* 0x000fe80000100a00 */
[----:B------:R-:W-:Y:S01]  /*2f0d0*/  STL.64 [R1+0xe60], R36 ;  /* 0x000e602401007387 */ /* 0x000fe20000100a00 */
[C---:B------:R-:W-:Y:S01]  /*2f0e0*/  SHF.L.U32 R7, R4.reuse, 0x1, RZ ;  /* 0x0000000104077819 */ /* 0x040fe200000006ff */
[----:B------:R-:W3:Y:S02]  /*2f0f0*/  LDC R223, c[0x0][0x278] ;  /* 0x00009e00ffdf7b82 */ /* 0x000ee40000000800 */
[----:B------:R-:W-:Y:S04]  /*2f100*/  STL.64 [R1+0xe58], R34 ;  /* 0x000e582201007387 */ /* 0x000fe80000100a00 */
[----:B------:R-:W-:Y:S01]  /*2f110*/  STL.64 [R1+0xe50], R32 ;  /* 0x000e502001007387 */ /* 0x000fe20000100a00 */
[----:B------:R-:W-:Y:S01]  /*2f120*/  @P5 FFMA.FTZ R18, R237, R6, +INF ;  /* 0x7f800000ed125423 */ /* 0x000fe20000010006 */
[C---:B------:R-:W-:Y:S01]  /*2f130*/  FMUL R12, R247.reuse, R225 ;  /* 0x000000e1f70c7220 */ /* 0x040fe20000400000 */
[----:B------:R-:W-:Y:S01]  /*2f140*/  FMUL R16, R247, R229 ;  /* 0x000000e5f7107220 */ /* 0x000fe20000400000 */
[----:B------:R-:W-:Y:S01]  /*2f150*/  STL.64 [R1+0xe48], R30 ;  /* 0x000e481e01007387 */ /* 0x000fe20000100a00 */
[----:B------:R-:W-:Y:S01]  /*2f160*/  @P4 MOV R6, 0x7f800000 ;  /* 0x7f80000000064802 */ /* 0x000fe20000000f00 */
[----:B------:R-:W-:Y:S01]  /*2f170*/  IMAD.HI R4, R4, 0x2, RZ ;  /* 0x0000000204047827 */ /* 0x000fe200078e02ff */
[----:B------:R-:W3:Y:S01]  /*2f180*/  LDC R225, c[0x0][0x278] ;  /* 0x00009e00ffe17b82 */ /* 0x000ee20000000800 */
[----:B------:R-:W-:Y:S04]  /*2f190*/  STL.64 [R1+0xe40], R26 ;  /* 0x000e401a01007387 */ /* 0x000fe80000100a00 */
[----:B------:R-:W-:Y:S03]  /*2f1a0*/  STL.64 [R1+0xe38], R22 ;  /* 0x000e381601007387 */ /* 0x000fe60000100a00 */
[----:B------:R-:W3:Y:S01]  /*2f1b0*/  LDC R229, c[0x0][0x278] ;  /* 0x00009e00ffe57b82 */ /* 0x000ee20000000800 */
[----:B------:R-:W-:Y:S04]  /*2f1c0*/  STL.64 [R1+0xe30], R20 ;  /* 0x000e301401007387 */ /* 0x000fe80000100a00 */
[----:B------:R-:W-:Y:S01]  /*2f1d0*/  STL.64 [R1+0xe28], R24 ;  /* 0x000e281801007387 */ /* 0x000fe20000100a00 */
[----:B------:R-:W-:-:S02]  /*2f1e0*/  @P4 FFMA.FTZ R15, R232, R6, +INF ;  /* 0x7f800000e80f4423 */ /* 0x000fc40000010006 */
[----:B------:R-:W3:Y:S01]  /*2f1f0*/  LDC R6, c[0x0][0x278] ;  /* 0x00009e00ff067b82 */ /* 0x000ee20000000800 */
[----:B------:R-:W-:Y:S04]  /*2f200*/  STL.64 [R1+0xe20], R28 ;  /* 0x000e201c01007387 */ /* 0x000fe80000100a00 */
[----:B------:R-:W-:Y:S03]  /*2f210*/  STL.64 [R1+0xe18], R244 ;  /* 0x000e18f401007387 */ /* 0x000fe60000100a00 */
[----:B------:R-:W3:Y:S01]  /*2f220*/  LDC R227, c[0x0][0x278] ;  /* 0x00009e00ffe37b82 */ /* 0x000ee20000000800 */
[----:B------:R-:W-:Y:S04]  /*2f230*/  STL [R1+0x9e4], R19 ;  /* 0x0009e41301007387 */ /* 0x000fe80000100800 */
[----:B------:R1:W-:Y:S01]  /*2f240*/  STL [R1+0x9e0], R10 ;  /* 0x0009e00a01007387 */ /* 0x0003e20000100800 */
[----:B------:R-:W-:-:S02]  /*2f250*/  FSETP.NEU.AND P0, PT, R235, RZ, PT ;  /* 0x000000ffeb00720b */ /* 0x000fc40003f0d000 */
[----:B------:R-:W3:Y:S01]  /*2f260*/  LDC R235, c[0x0][0x278] ;  /* 0x00009e00ffeb7b82 */ /* 0x000ee20000000800 */
[----:B-1----:R-:W-:-:S07]  /*2f270*/  SHF.L.U32 R10, R5, 0x1, RZ ;  /* 0x00000001050a7819 */ /* 0x002fce00000006ff */
[----:B------:R-:W1:Y:S01]  /*2f280*/  LDC R19, c[0x0][0x278] ;  /* 0x00009e00ff137b82 */ /* 0x000e620000000800 */
[----:B------:R-:W-:-:S07]  /*2f290*/  IADD3 R2, P5, P6, R10, R2, R7 ;  /* 0x000000020a027210 */ /* 0x000fce0007ebe007 */
[----:B------:R-:W3:Y:S01]  /*2f2a0*/  LDC R10, c[0x0][0x278] ;  /* 0x00009e00ff0a7b82 */ /* 0x000ee20000000800 */
[----:B------:R-:W-:-:S07]  /*2f2b0*/  IMAD.HI R5, R5, 0x2, RZ ;  /* 0x0000000205057827 */ /* 0x000fce00078e02ff */
[----:B------:R-:W1:Y:S01]  /*2f2c0*/  LDC R7, c[0x0][0x278] ;  /* 0x00009e00ff077b82 */ /* 0x000e620000000800 */
[----:B------:R-:W-:Y:S02]  /*2f2d0*/  IADD3.X R3, R5, R3, R4, P5, P6 ;  /* 0x0000000305037210 */ /* 0x000fe40002fec404 */
[----:B0-----:R-:W-:-:S05]  /*2f2e0*/  SHF.L.U32 R4, R221, 0x1, RZ ;  /* 0x00000001dd047819 */ /* 0x001fca00000006ff */
[----:B------:R-:W0:Y:S01]  /*2f2f0*/  LDC R5, c[0x0][0x278] ;  /* 0x00009e00ff057b82 */ /* 0x000e220000000800 */
[-C--:B--2---:R-:W-:Y:S02]  /*2f300*/  LEA RZ, P5, R11, R2.reuse, 0x8 ;  /* 0x000000020bff7211 */ /* 0x084fe400078a40ff */
[-C--:B----4-:R-:W-:Y:S02]  /*2f310*/  LEA RZ, P6, R14, R2.reuse, 0x9 ;  /* 0x000000020eff7211 */ /* 0x090fe400078c48ff */
[----:B------:R-:W-:-:S03]  /*2f320*/  IADD3 R90, P4, R4, R2, RZ ;  /* 0x00000002045a7210 */ /* 0x000fc60007f9e0ff */
[----:B------:R-:W2:Y:S01]  /*2f330*/  LDC R11, c[0x0][0x278] ;  /* 0x00009e00ff0b7b82 */ /* 0x000ea20000000800 */
[----:B---3--:R-:W-:Y:S01]  /*2f340*/  LEA.HI.X.SX32 R91, R10, R3, 0x1, P4 ;  /* 0x000000030a5b7211 */ /* 0x008fe200020f0eff */
[----:B------:R3:W-:Y:S06]  /*2f350*/  STL [R1+0x9dc], R18 ;  /* 0x0009dc1201007387 */ /* 0x0007ec0000100800 */
[----:B------:R-:W4:Y:S01]  /*2f360*/  LDC R14, c[0x0][0x278] ;  /* 0x00009e00ff0e7b82 */ /* 0x000f220000000800 */
[----:B------:R1:W-:Y:S04]  /*2f370*/  STL [R1+0x9d8], R15 ;  /* 0x0009d80f01007387 */ /* 0x0003e80000100800 */
[----:B------:R2:W-:Y:S03]  /*2f380*/  STL.64 [R1+0x438], R90 ;  /* 0x0004385a01007387 */ /* 0x0005e60000100a00 */
[----:B---3--:R-:W3:Y:S01]  /*2f390*/  LDC R18, c[0x0][0x278] ;  /* 0x00009e00ff127b82 */ /* 0x008ee20000000800 */
[----:B0-----:R-:W-:-:S07]  /*2f3a0*/  SHF.L.U32 R5, R5, 0x2, RZ ;  /* 0x0000000205057819 */ /* 0x001fce00000006ff */
[----:B-1----:R-:W0:Y:S01]  /*2f3b0*/  LDC R15, c[0x0][0x278] ;  /* 0x00009e00ff0f7b82 */ /* 0x002e220000000800 */
[----:B--2---:R-:W-:-:S04]  /*2f3c0*/  LEA R90, P4, R7, R2, 0x2 ;  /* 0x00000002075a7211 */ /* 0x004fc800078810ff */
[-C--:B------:R-:W-:Y:S02]  /*2f3d0*/  LEA.HI.X.SX32 R91, R4, R3.reuse, 0x1, P4 ;  /* 0x00000003045b7211 */ /* 0x080fe400020f0eff */
[----:B------:R-:W-:Y:S01]  /*2f3e0*/  LEA R6, P4, R6, R2, 0x3 ;  /* 0x0000000206067211 */ /* 0x000fe200078818ff */
[----:B------:R-:W1:Y:S03]  /*2f3f0*/  LDC R221, c[0x0][0x278] ;  /* 0x00009e00ffdd7b82 */ /* 0x000e660000000800 */
[----:B------:R-:W-:Y:S01]  /*2f400*/  LEA.HI.X.SX32 R7, R5, R3, 0x1, P4 ;  /* 0x0000000305077211 */ /* 0x000fe200020f0eff */
[----:B------:R-:W-:Y:S01]  /*2f410*/  STL.64 [R1+0x430], R90 ;  /* 0x0004305a01007387 */ /* 0x000fe20000100a00 */
[----:B------:R-:W-:-:S03]  /*2f420*/  SHF.L.U32 R4, R11, 0x3, RZ ;  /* 0x000000030b047819 */ /* 0x000fc600000006ff */
[----:B------:R4:W-:Y:S01]  /*2f430*/  STL.64 [R1+0x420], R6 ;  /* 0x0004200601007387 */ /* 0x0009e20000100a00 */
[----:B------:R-:W-:Y:S01]  /*2f440*/  FSETP.NEU.AND P2, PT, R237, RZ, PT ;  /* 0x000000ffed00720b */ /* 0x000fe20003f4d000 */
[----:B------:R-:W2:Y:S01]  /*2f450*/  LDC R248, c[0x0][0x278] ;  /* 0x00009e00fff87b82 */ /* 0x000ea20000000800 */
[----:B------:R-:W-:Y:S02]  /*2f460*/  FSETP.NEU.AND P1, PT, R232, RZ, PT ;  /* 0x000000ffe800720b */ /* 0x000fe40003f2d000 */
[----:B0-----:R-:W-:-:S05]  /*2f470*/  SHF.L.U32 R5, R15, 0x4, RZ ;  /* 0x000000040f057819 */ /* 0x001fca00000006ff */
[----:B------:R-:W0:Y:S01]  /*2f480*/  LDC R232, c[0x0][0x278] ;  /* 0x00009e00ffe87b82 */ /* 0x000e220000000800 */
[----:B----4-:R-:W-:-:S04]  /*2f490*/  LEA R6, P4, R14, R2, 0x4 ;  /* 0x000000020e067211 */ /* 0x010fc800078820ff */
[----:B------:R-:W-:-:S03]  /*2f4a0*/  LEA.HI.X.SX32 R7, R4, R3, 0x1, P4 ;  /* 0x0000000304077211 */ /* 0x000fc600020f0eff */
[----:B------:R-:W4:Y:S02]  /*2f4b0*/  LDC R237, c[0x0][0x278] ;  /* 0x00009e00ffed7b82 */ /* 0x000f240000000800 */
[----:B------:R3:W-:Y:S01]  /*2f4c0*/  STL.64 [R1+0x400], R6 ;  /* 0x0004000601007387 */ /* 0x0007e20000100a00 */
[----:B------:R-:W-:-:S05]  /*2f4d0*/  SHF.L.U32 R4, R19, 0x5, RZ ;  /* 0x0000000513047819 */ /* 0x000fca00000006ff */
[----:B------:R-:W4:Y:S01]  /*2f4e0*/  LDC R242, c[0x0][0x278] ;  /* 0x00009e00fff27b82 */ /* 0x000f220000000800 */
[----:B---3--:R-:W-:-:S07]  /*2f4f0*/  LEA R6, P4, R18, R2, 0x5 ;  /* 0x0000000212067211 */ /* 0x008fce00078828ff */
[----:B------:R-:W3:Y:S01]  /*2f500*/  LDC R238, c[0x0][0x278] ;  /* 0x00009e00ffee7b82 */ /* 0x000ee20000000800 */
[----:B------:R-:W-:Y:S02]  /*2f510*/  LEA.HI.X.SX32 R7, R5, R3, 0x1, P4 ;  /* 0x0000000305077211 */ /* 0x000fe400020f0eff */
[----:B------:R-:W-:-:S05]  /*2f520*/  LEA R10, P4, R223, R2, 0x6 ;  /* 0x00000002df0a7211 */ /* 0x000fca00078830ff */
[----:B------:R-:W3:Y:S01]  /*2f530*/  LDC R231, c[0x0][0x278] ;  /* 0x00009e00ffe77b82 */ /* 0x000ee20000000800 */
[----:B------:R-:W-:Y:S01]  /*2f540*/  FSETP.NEU.AND P3, PT, R236, RZ, PT ;  /* 0x000000ffec00720b */ /* 0x000fe20003f6d000 */
[----:B------:R1:W-:Y:S01]  /*2f550*/  STL.64 [R1+0x3c0], R6 ;  /* 0x0003c00601007387 */ /* 0x0003e20000100a00 */
[----:B------:R-:W-:Y:S02]  /*2f560*/  LEA.HI.X.SX32 R11, R4, R3, 0x1, P4 ;  /* 0x00000003040b7211 */ /* 0x000fe400020f0eff */
[----:B------:R-:W-:-:S03]  /*2f570*/  LEA R18, P4, R229, R2, 0x7 ;  /* 0x00000002e5127211 */ /* 0x000fc600078838ff */
[----:B------:R-:W3:Y:S01]  /*2f580*/  LDC R236, c[0x0][0x278] ;  /* 0x00009e00ffec7b82 */ /* 0x000ee20000000800 */
[----:B-1----:R-:W-:-:S07]  /*2f590*/  SHF.L.U32 R7, R225, 0x6, RZ ;  /* 0x00000006e1077819 */ /* 0x002fce00000006ff */
[----:B------:R-:W1:Y:S01]  /*2f5a0*/  LDC R14, c[0x0][0x278] ;  /* 0x00009e00ff0e7b82 */ /* 0x000e620000000800 */
[----:B------:R-:W-:Y:S02]  /*2f5b0*/  SHF.L.U32 R6, R227, 0x7, RZ ;  /* 0x00000007e3067819 */ /* 0x000fe400000006ff */
[----:B------:R-:W-:-:S05]  /*2f5c0*/  LEA.HI.X.SX32 R19, R7, R3, 0x1, P4 ;  /* 0x0000000307137211 */ /* 0x000fca00020f0eff */
[----:B------:R-:W1:Y:S01]  /*2f5d0*/  LDC R240, c[0x0][0x278] ;  /* 0x00009e00fff07b82 */ /* 0x000e620000000800 */
[----:B------:R-:W-:Y:S01]  /*2f5e0*/  LEA.HI.X.SX32 R7, R6, R3, 0x1, P5 ;  /* 0x0000000306077211 */ /* 0x000fe200028f0eff */
[----:B------:R-:W-:-:S06]  /*2f5f0*/  IMAD R4, R235, 0x204, RZ ;  /* 0x00000204eb047824 */ /* 0x000fcc00078e02ff */
[----:B------:R-:W1:Y:S01]  /*2f600*/  LDC R239, c[0x0][0x278] ;  /* 0x00009e00ffef7b82 */ /* 0x000e620000000800 */
[----:B------:R-:W-:Y:S01]  /*2f610*/  IMAD R5, R221, 0x202, RZ ;  /* 0x00000202dd057824 */ /* 0x000fe200078e02ff */
[----:B------:R0:W-:Y:S06]  /*2f620*/  STL.64 [R1+0x340], R10 ;  /* 0x0003400a01007387 */ /* 0x0001ec0000100a00 */
[----:B------:R-:W1:Y:S01]  /*2f630*/  LDC R249, c[0x0][0x278] ;  /* 0x00009e00fff97b82 */ /* 0x000e620000000800 */
[----:B------:R4:W-:Y:S01]  /*2f640*/  STL.64 [R1+0x240], R18 ;  /* 0x0002401201007387 */ /* 0x0009e20000100a00 */
[----:B------:R-:W-:Y:S01]  /*2f650*/  IADD3 RZ, P5, R4, R2, RZ ;  /* 0x0000000204ff7210 */ /* 0x000fe20007fbe0ff */
[----:B--2---:R-:W-:-:S02]  /*2f660*/  IMAD R4, R248, 0x102, RZ ;  /* 0x00000102f8047824 */ /* 0x004fc400078e02ff */
[----:B------:R2:W-:Y:S01]  /*2f670*/  STL [R1+0x934], R7 ;  /* 0x0009340701007387 */ /* 0x0005e20000100800 */
[----:B0-----:R-:W-:Y:S02]  /*2f680*/  SHF.L.U32 R10, R232, 0x8, RZ ;  /* 0x00000008e80a7819 */ /* 0x001fe400000006ff */
[----:B------:R-:W-:Y:S01]  /*2f690*/  IADD3 RZ, P4, R5, R2, RZ ;  /* 0x0000000205ff7210 */ /* 0x000fe20007f9e0ff */
[C---:B------:R-:W-:Y:S01]  /*2f6a0*/  FMUL R246, R247.reuse, R250 ;  /* 0x000000faf7f67220 */ /* 0x040fe20000400000 */
[C---:B------:R-:W-:Y:S01]  /*2f6b0*/  FMUL R160, R247.reuse, R160 ;  /* 0x000000a0f7a07220 */ /* 0x040fe20000400000 */
[C---:B------:R-:W-:Y:S01]  /*2f6c0*/  FMUL R161, R247.reuse, R161 ;  /* 0x000000a1f7a17220 */ /* 0x040fe20000400000 */
[----:B------:R-:W-:Y:S01]  /*2f6d0*/  FMUL R164, R247, R164 ;  /* 0x000000a4f7a47220 */ /* 0x000fe20000400000 */
[----:B----4-:R-:W0:Y:S01]  /*2f6e0*/  LDC R19, c[0x0][0x278] ;  /* 0x00009e00ff137b82 */ /* 0x010e220000000800 */
[----:B--2---:R-:W-:Y:S02]  /*2f6f0*/  IMAD R7, R237, 0x101, RZ ;  /* 0x00000101ed077824 */ /* 0x004fe400078e02ff */
        /* <DEDUP_REMOVED lines=32> */
[-C--:B------:R-:W-:Y:S01]  /*2f900*/  LEA.HI.X.SX32 R5, R10, R3.reuse, 0x1, P6 ;  /* 0x000000030a057211 */ /* 0x080fe200030f0eff */
[----:B------:R-:W2:Y:S01]  /*2f910*/  LDC R247, c[0x0][0x278] ;  /* 0x00009e00fff77b82 */ /* 0x000ea20000000800 */
[----:B------:R-:W-:Y:S01]  /*2f920*/  IMAD R10, R242, 0x81, RZ ;  /* 0x00000081f20a7824 */ /* 0x000fe200078e02ff */
[----:B------:R-:W-:Y:S01]  /*2f930*/  LEA.HI.X.SX32 R97, R7, R3, 0x1, P4 ;  /* 0x0000000307617211 */ /* 0x000fe200020f0eff */
[----:B---3--:R-:W-:Y:S01]  /*2f940*/  IMAD R6, R238, 0x82, RZ ;  /* 0x00000082ee067824 */ /* 0x008fe200078e02ff */
[----:B------:R-:W-:Y:S01]  /*2f950*/  IADD3 R90, P4, R4, R2, RZ ;  /* 0x00000002045a7210 */ /* 0x000fe20007f9e0ff */
[----:B------:R-:W-:-:S03]  /*2f960*/  IMAD R11, R231, 0x206, RZ ;  /* 0x00000206e70b7824 */ /* 0x000fc600078e02ff */
[----:B------:R-:W3:Y:S01]  /*2f970*/  LDC R221, c[0x0][0x278] ;  /* 0x00009e00ffdd7b82 */ /* 0x000ee20000000800 */
[----:B------:R-:W-:Y:S01]  /*2f980*/  IMAD R18, R236, 0x41, RZ ;  /* 0x00000041ec127824 */ /* 0x000fe200078e02ff */
[----:B------:R-:W-:Y:S01]  /*2f990*/  LEA.HI.X.SX32 R91, R10, R3, 0x1, P4 ;  /* 0x000000030a5b7211 */ /* 0x000fe200020f0eff */
[----:B------:R4:W-:Y:S01]  /*2f9a0*/  STL [R1+0x95c], R5 ;  /* 0x00095c0501007387 */ /* 0x0009e20000100800 */
[----:B------:R-:W-:-:S04]  /*2f9b0*/  IADD3 R96, P4, R6, R2, RZ ;  /* 0x0000000206607210 */ /* 0x000fc80007f9e0ff */
[----:B------:R-:W3:Y:S01]  /*2f9c0*/  LDC R229, c[0x0][0x278] ;  /* 0x00009e00ffe57b82 */ /* 0x000ee20000000800 */
[----:B------:R-:W-:Y:S01]  /*2f9d0*/  IADD3 RZ, P6, R11, R2, RZ ;  /* 0x000000020bff7210 */ /* 0x000fe20007fde0ff */
[----:B-1----:R-:W-:Y:S01]  /*2f9e0*/  IMAD R11, R240, 0x103, RZ ;  /* 0x00000103f00b7824 */ /* 0x002fe200078e02ff */
[----:B------:R1:W-:Y:S01]  /*2f9f0*/  STL [R1+0x5b4], R97 ;  /* 0x0005b46101007387 */ /* 0x0003e20000100800 */
[----:B----4-:R-:W-:-:S04]  /*2fa00*/  IMAD R5, R14, 0x104, RZ ;  /* 0x000001040e057824 */ /* 0x010fc800078e02ff */
[----:B------:R-:W4:Y:S01]  /*2fa10*/  LDC R232, c[0x0][0x278] ;  /* 0x00009e00ffe87b82 */ /* 0x000f220000000800 */
[----:B------:R-:W-:Y:S02]  /*2fa20*/  IMAD R14, R239, 0x20a, RZ ;  /* 0x0000020aef0e7824 */ /* 0x000fe400078e02ff */
[----:B------:R-:W-:Y:S01]  /*2fa30*/  IMAD R15, R249, 0x208, RZ ;  /* 0x00000208f90f7824 */ /* 0x000fe200078e02ff */
[-C--:B------:R-:W-:Y:S01]  /*2fa40*/  LEA.HI.X.SX32 R99, R4, R3.reuse, 0x1, P5 ;  /* 0x0000000304637211 */ /* 0x080fe200028f0eff */
[----:B------:R0:W-:Y:S01]  /*2fa50*/  STL.64 [R1+0x928], R90 ;  /* 0x0009285a01007387 */ /* 0x0001e20000100a00 */
[-C--:B-1----:R-:W-:Y:S02]  /*2fa60*/  LEA.HI.X.SX32 R97, R18, R3.reuse, 0x1, P4 ;  /* 0x0000000312617211 */ /* 0x082fe400020f0eff */
[----:B------:R-:W1:Y:S01]  /*2fa70*/  LDC R231, c[0x0][0x278] ;  /* 0x00009e00ffe77b82 */ /* 0x000e620000000800 */
[----:B------:R-:W-:Y:S02]  /*2fa80*/  LEA.HI.X.SX32 R11, R11, R3, 0x1, P6 ;  /* 0x000000030b0b7211 */ /* 0x000fe400030f0eff */
[----:B------:R-:W-:-:S02]  /*2fa90*/  IADD3 RZ, P4, R14, R2, RZ ;  /* 0x000000020eff7210 */ /* 0x000fc40007f9e0ff */
[----:B------:R-:W-:-:S03]  /*2faa0*/  IADD3 RZ, P6, R15, R2, RZ ;  /* 0x000000020fff7210 */ /* 0x000fc60007fde0ff */
[----:B------:R-:W1:Y:S01]  /*2fab0*/  LDC R18, c[0x0][0x278] ;  /* 0x00009e00ff127b82 */ /* 0x000e620000000800 */
[----:B0-----:R-:W-:-:S04]  /*2fac0*/  IADD3 R90, P5, R5, R2, RZ ;  /* 0x00000002055a7210 */ /* 0x001fc80007fbe0ff */
[----:B------:R-:W-:-:S03]  /*2fad0*/  LEA.HI.X.SX32 R91, R6, R3, 0x1, P5 ;  /* 0x00000003065b7211 */ /* 0x000fc600028f0eff */
[----:B------:R-:W0:Y:S01]  /*2fae0*/  LDC R14, c[0x0][0x278] ;  /* 0x00009e00ff0e7b82 */ /* 0x000e220000000800 */
[----:B------:R-:W-:-:S07]  /*2faf0*/  IMAD R6, R19, 0x105, RZ ;  /* 0x0000010513067824 */ /* 0x000fce00078e02ff */
[----:B------:R-:W0:Y:S08]  /*2fb00*/  LDC R15, c[0x0][0x278] ;  /* 0x00009e00ff0f7b82 */ /* 0x000e300000000800 */
[----:B------:R-:W0:Y:S01]  /*2fb10*/  LDC R223, c[0x0][0x278] ;  /* 0x00009e00ffdf7b82 */ /* 0x000e220000000800 */
[----:B--2---:R-:W-:-:S07]  /*2fb20*/  IMAD R7, R247, 0x20c, RZ ;  /* 0x0000020cf7077824 */ /* 0x004fce00078e02ff */
[----:B------:R-:W2:Y:S01]  /*2fb30*/  LDC R225, c[0x0][0x278] ;  /* 0x00009e00ffe17b82 */ /* 0x000ea20000000800 */
[----:B---3--:R-:W-:-:S07]  /*2fb40*/  IMAD R4, R221, 0x106, RZ ;  /* 0x00000106dd047824 */ /* 0x008fce00078e02ff */
[----:B------:R-:W3:Y:S01]  /*2fb50*/  LDC R19, c[0x0][0x278] ;  /* 0x00009e00ff137b82 */ /* 0x000ee20000000800 */
[----:B------:R-:W-:Y:S01]  /*2fb60*/  STL [R1+0x5ac], R99 ;  /* 0x0005ac6301007387 */ /* 0x000fe20000100800 */
[----:B------:R-:W-:-:S03]  /*2fb70*/  IADD3 RZ, P5, R7, R2, RZ ;  /* 0x0000000207ff7210 */ /* 0x000fc60007fbe0ff */
[----:B------:R1:W-:Y:S01]  /*2fb80*/  STL [R1+0x5a4], R11 ;  /* 0x0005a40b01007387 */ /* 0x0003e20000100800 */
[----:B------:R-:W-:Y:S02]  /*2fb90*/  LEA.HI.X.SX32 R95, R5, R3, 0x1, P6 ;  /* 0x00000003055f7211 */ /* 0x000fe400030f0eff */
[----:B------:R-:W3:Y:S01]  /*2fba0*/  LDC R221, c[0x0][0x278] ;  /* 0x00009e00ffdd7b82 */ /* 0x000ee20000000800 */
[----:B------:R-:W-:Y:S01]  /*2fbb0*/  STL.64 [R1+0x238], R96 ;  /* 0x0002386001007387 */ /* 0x000fe20000100a00 */
[----:B----4-:R-:W-:-:S03]  /*2fbc0*/  IMAD R7, R232, 0x210, RZ ;  /* 0x00000210e8077824 */ /* 0x010fc600078e02ff */
[----:B------:R4:W-:Y:S01]  /*2fbd0*/  STL.64 [R1+0x920], R90 ;  /* 0x0009205a01007387 */ /* 0x0009e20000100a00 */
[----:B-1----:R-:W-:Y:S02]  /*2fbe0*/  IMAD R11, R229, 0x83, RZ ;  /* 0x00000083e50b7824 */ /* 0x002fe400078e02ff */
[----:B------:R-:W1:Y:S01]  /*2fbf0*/  LDC R227, c[0x0][0x278] ;  /* 0x00009e00ffe37b82 */ /* 0x000e620000000800 */
[----:B------:R-:W-:Y:S01]  /*2fc00*/  IMAD R10, R231, 0x20e, RZ ;  /* 0x0000020ee70a7824 */ /* 0x000fe200078e02ff */
[----:B------:R-:W-:-:S06]  /*2fc10*/  LEA.HI.X.SX32 R93, R6, R3, 0x1, P4 ;  /* 0x00000003065d7211 */ /* 0x000fcc00020f0eff */
[----:B------:R-:W1:Y:S01]  /*2fc20*/  LDC R232, c[0x0][0x278] ;  /* 0x00009e00ffe87b82 */ /* 0x000e620000000800 */
[----:B----4-:R-:W-:-:S04]  /*2fc30*/  IADD3 R90, P6, R4, R2, RZ ;  /* 0x00000002045a7210 */ /* 0x010fc80007fde0ff */
[----:B------:R-:W-:-:S03]  /*2fc40*/  LEA.HI.X.SX32 R91, R11, R3, 0x1, P6 ;  /* 0x000000030b5b7211 */ /* 0x000fc600030f0eff */
[----:B------:R-:W4:Y:S01]  /*2fc50*/  LDC R229, c[0x0][0x278] ;  /* 0x00009e00ffe57b82 */ /* 0x000f220000000800 */
[-C--:B------:R-:W-:Y:S01]  /*2fc60*/  IADD3 RZ, P6, R7, R2.reuse, RZ ;  /* 0x0000000207ff7210 */ /* 0x080fe20007fde0ff */
[----:B------:R-:W-:Y:S01]  /*2fc70*/  IMAD R7, R18, 0x42, RZ ;  /* 0x0000004212077824 */ /* 0x000fe200078e02ff */
[----:B------:R-:W-:Y:S01]  /*2fc80*/  STL [R1+0x59c], R95 ;  /* 0x00059c5f01007387 */ /* 0x000fe20000100800 */
[----:B------:R-:W-:Y:S01]  /*2fc90*/  IADD3 RZ, P4, R10, R2, RZ ;  /* 0x000000020aff7210 */ /* 0x000fe20007f9e0ff */
[----:B0-----:R-:W-:Y:S01]  /*2fca0*/  IMAD R10, R14, 0x107, RZ ;  /* 0x000001070e0a7824 */ /* 0x001fe200078e02ff */
[----:B------:R-:W-:Y:S01]  /*2fcb0*/  LEA.HI.X.SX32 R71, R4, R3, 0x1, P5 ;  /* 0x0000000304477211 */ /* 0x000fe200028f0eff */
[----:B------:R-:W-:Y:S01]  /*2fcc0*/  STL [R1+0x594], R93 ;  /* 0x0005945d01007387 */ /* 0x000fe20000100800 */
[----:B------:R-:W0:Y:S01]  /*2fcd0*/  LDC R231, c[0x0][0x278] ;  /* 0x00009e00ffe77b82 */ /* 0x000e220000000800 */
[----:B------:R-:W-:Y:S02]  /*2fce0*/  IMAD R11, R15, 0x21, RZ ;  /* 0x000000210f0b7824 */ /* 0x000fe400078e02ff */
[----:B------:R3:W-:Y:S01]  /*2fcf0*/  STL.64 [R1+0x918], R90 ;  /* 0x0009185a01007387 */ /* 0x0007e20000100a00 */
[----:B------:R-:W-:-:S02]  /*2fd00*/  IMAD R6, R223, 0x84, RZ ;  /* 0x00000084df067824 */ /* 0x000fc400078e02ff */
[----:B--2---:R-:W-:Y:S02]  /*2fd10*/  IMAD R5, R225, 0x108, RZ ;  /* 0x00000108e1057824 */ /* 0x004fe400078e02ff */
[----:B------:R-:W2:Y:S01]  /*2fd20*/  LDC R237, c[0x0][0x278] ;  /* 0x00009e00ffed7b82 */ /* 0x000ea20000000800 */
[----:B---3--:R-:W-:Y:S01]  /*2fd30*/  IMAD R14, R19, 0x214, RZ ;  /* 0x00000214130e7824 */ /* 0x008fe200078e02ff */
[----:B------:R-:W-:Y:S02]  /*2fd40*/  LEA.HI.X.SX32 R19, R10, R3, 0x1, P4 ;  /* 0x000000030a137211 */ /* 0x000fe400020f0eff */
[----:B------:R-:W-:-:S04]  /*2fd50*/  IADD3 R90, P5, R7, R2, RZ ;  /* 0x00000002075a7210 */ /* 0x000fc80007fbe0ff */
[----:B------:R-:W3:Y:S01]  /*2fd60*/  LDC R236, c[0x0][0x278] ;  /* 0x00009e00ffec7b82 */ /* 0x000ee20000000800 */
[-C--:B------:R-:W-:Y:S02]  /*2fd70*/  IADD3 R70, P4, R6, R2.reuse, RZ ;  /* 0x0000000206467210 */ /* 0x080fe40007f9e0ff */
[----:B------:R-:W-:Y:S02]  /*2fd80*/  LEA.HI.X.SX32 R91, R11, R3, 0x1, P5 ;  /* 0x000000030b5b7211 */ /* 0x000fe400028f0eff */
[----:B------:R-:W-:-:S03]  /*2fd90*/  IADD3 R18, P5, R5, R2, RZ ;  /* 0x0000000205127210 */ /* 0x000fc60007fbe0ff */
[----:B------:R-:W3:Y:S01]  /*2fda0*/  LDC R240, c[0x0][0x278] ;  /* 0x00009e00fff07b82 */ /* 0x000ee20000000800 */
[----:B------:R1:W-:Y:S01]  /*2fdb0*/  STL [R1+0x58c], R71 ;  /* 0x00058c4701007387 */ /* 0x0003e20000100800 */
[----:B------:R-:W-:-:S03]  /*2fdc0*/  IMAD R4, R221, 0x216, RZ ;  /* 0x00000216dd047824 */ /* 0x000fc600078e02ff */
[----:B------:R4:W-:Y:S03]  /*2fdd0*/  STL [R1+0x584], R19 ;  /* 0x0005841301007387 */ /* 0x0009e60000100800 */
[----:B------:R-:W3:Y:S01]  /*2fde0*/  LDC R235, c[0x0][0x278] ;  /* 0x00009e00ffeb7b82 */ /* 0x000ee20000000800 */
[-C--:B-1----:R-:W-:Y:S02]  /*2fdf0*/  LEA.HI.X.SX32 R71, R7, R3.reuse, 0x1, P4 ;  /* 0x0000000307477211 */ /* 0x082fe400020f0eff */
[----:B------:R-:W-:-:S05]  /*2fe00*/  LEA.HI.X.SX32 R7, R5, R3, 0x1, P6 ;  /* 0x0000000305077211 */ /* 0x000fca00030f0eff */
[----:B------:R-:W1:Y:S01]  /*2fe10*/  LDC R239, c[0x0][0x278] ;  /* 0x00009e00ffef7b82 */ /* 0x000e620000000800 */
[----:B----4-:R-:W-:Y:S01]  /*2fe20*/  LEA.HI.X.SX32 R19, R6, R3, 0x1, P5 ;  /* 0x0000000306137211 */ /* 0x010fe200028f0eff */
[----:B------:R-:W-:Y:S01]  /*2fe30*/  IMAD R15, R227, 0x212, RZ ;  /* 0x00000212e30f7824 */ /* 0x000fe200078e02ff */
[----:B------:R-:W-:Y:S01]  /*2fe40*/  STL.64 [R1+0x338], R90 ;  /* 0x0003385a01007387 */ /* 0x000fe20000100a00 */
[----:B------:R-:W-:-:S03]  /*2fe50*/  IADD3 RZ, P6, R4, R2, RZ ;  /* 0x0000000204ff7210 */ /* 0x000fc60007fde0ff */
[----:B------:R-:W-:Y:S01]  /*2fe60*/  STL.64 [R1+0x230], R70 ;  /* 0x0002304601007387 */ /* 0x000fe20000100a00 */
[----:B------:R-:W4:Y:S03]  /*2fe70*/  LDC R238, c[0x0][0x278] ;  /* 0x00009e00ffee7b82 */ /* 0x000f260000000800 */
[----:B------:R-:W-:Y:S01]  /*2fe80*/  STL.64 [R1+0x910], R18 ;  /* 0x0009101201007387 */ /* 0x000fe20000100a00 */
[----:B------:R-:W-:Y:S01]  /*2fe90*/  IADD3 RZ, P4, R15, R2, RZ ;  /* 0x000000020fff7210 */ /* 0x000fe20007f9e0ff */
[----:B------:R-:W-:Y:S02]  /*2fea0*/  IMAD R4, R232, 0x10a, RZ ;  /* 0x0000010ae8047824 */ /* 0x000fe400078e02ff */
[----:B------:R2:W-:Y:S01]  /*2feb0*/  STL [R1+0x57c], R7 ;  /* 0x00057c0701007387 */ /* 0x0005e20000100800 */
[----:B0-----:R-:W-:Y:S01]  /*2fec0*/  IMAD R10, R231, 0x85, RZ ;  /* 0x00000085e70a7824 */ /* 0x001fe200078e02ff */
[----:B------:R-:W0:Y:S01]  /*2fed0*/  LDC R247, c[0x0][0x278] ;  /* 0x00009e00fff77b82 */ /* 0x000e220000000800 */
[----:B--2---:R-:W-:-:S02]  /*2fee0*/  IMAD R6, R237, 0x86, RZ ;  /* 0x00000086ed067824 */ /* 0x004fc400078e02ff */
[----:B------:R-:W-:Y:S01]  /*2fef0*/  IMAD R7, R229, 0x109, RZ ;  /* 0x00000109e5077824 */ /* 0x000fe200078e02ff */
[----:B------:R-:W-:-:S04]  /*2ff00*/  IADD3 RZ, P5, R14, R2, RZ ;  /* 0x000000020eff7210 */ /* 0x000fc80007fbe0ff */
[----:B------:R-:W2:Y:S01]  /*2ff10*/  LDC R227, c[0x0][0x278] ;  /* 0x00009e00ffe37b82 */ /* 0x000ea20000000800 */
[----:B------:R-:W-:Y:S02]  /*2ff20*/  LEA.HI.X.SX32 R87, R7, R3, 0x1, P4 ;  /* 0x0000000307577211 */ /* 0x000fe400020f0eff */
[----:B------:R-:W-:Y:S01]  /*2ff30*/  IADD3 R70, P4, R4, R2, RZ ;  /* 0x0000000204467210 */ /* 0x000fe20007f9e0ff */
[----:B---3--:R-:W-:-:S04]  /*2ff40*/  IMAD R18, R236, 0x43, RZ ;  /* 0x00000043ec127824 */ /* 0x008fc800078e02ff */
[----:B------:R-:W3:Y:S01]  /*2ff50*/  LDC R248, c[0x0][0x278] ;  /* 0x00009e00fff87b82 */ /* 0x000ee20000000800 */
[----:B------:R-:W-:Y:S01]  /*2ff60*/  LEA.HI.X.SX32 R71, R10, R3, 0x1, P4 ;  /* 0x000000030a477211 */ /* 0x000fe200020f0eff */
[----:B------:R-:W-:Y:S01]  /*2ff70*/  IMAD R14, R240, 0x21a, RZ ;  /* 0x0000021af00e7824 */ /* 0x000fe200078e02ff */
[----:B------:R-:W-:Y:S01]  /*2ff80*/  IADD3 R86, P4, R6, R2, RZ ;  /* 0x0000000206567210 */ /* 0x000fe20007f9e0ff */
[----:B------:R-:W-:Y:S01]  /*2ff90*/  IMAD R11, R235, 0x10b, RZ ;  /* 0x0000010beb0b7824 */ /* 0x000fe200078e02ff */
[----:B------:R4:W-:Y:S03]  /*2ffa0*/  STL [R1+0x574], R87 ;  /* 0x0005745701007387 */ /* 0x0009e60000100800 */
[----:B------:R-:W3:Y:S01]  /*2ffb0*/  LDC R242, c[0x0][0x278] ;  /* 0x00009e00fff27b82 */ /* 0x000ee20000000800 */
[----:B-1----:R-:W-:-:S07]  /*2ffc0*/  IMAD R15, R239, 0x218, RZ ;  /* 0x00000218ef0f7824 */ /* 0x002fce00078e02ff */
[----:B------:R-:W1:Y:S01]  /*2ffd0*/  LDC R249, c[0x0][0x278] ;  /* 0x00009e00fff97b82 */ /* 0x000e620000000800 */
[-C--:B----4-:R-:W-:Y:S02]  /*2ffe0*/  LEA.HI.X.SX32 R87, R18, R3.reuse, 0x1, P4 ;  /* 0x0000000312577211 */ /* 0x090fe400020f0eff */
[----:B------:R-:W-:Y:S02]  /*2fff0*/  IADD3 RZ, P4, R14, R2, RZ ;  /* 0x000000020eff7210 */ /* 0x000fe40007f9e0ff */
[----:B------:R-:W-:-:S03]  /*30000*/  LEA.HI.X.SX32 R11, R11, R3, 0x1, P6 ;  /* 0x000000030b0b7211 */ /* 0x000fc600030f0eff */
[----:B------:R-:W4:Y:S01]  /*30010*/  LDC R14, c[0x0][0x278] ;  /* 0x00009e00ff0e7b82 */ /* 0x000f220000000800 */
[----:B------:R-:W-:Y:S01]  /*30020*/  IADD3 RZ, P6, R15, R2, RZ ;  /* 0x000000020fff7210 */ /* 0x000fe20007fde0ff */
[----:B------:R-:W-:-:S06]  /*30030*/  IMAD R5, R238, 0x10c, RZ ;  /* 0x0000010cee057824 */ /* 0x000fcc00078e02ff */
[----:B------:R-:W4:Y:S01]  /*30040*/  LDC R18, c[0x0][0x278] ;  /* 0x00009e00ff127b82 */ /* 0x000f220000000800 */
[----:B------:R-:W-:-:S07]  /*30050*/  LEA.HI.X.SX32 R89, R4, R3, 0x1, P5 ;  /* 0x0000000304597211 */ /* 0x000fce00028f0eff */
[----:B------:R-:W4:Y:S01]  /*30060*/  LDC R19, c[0x0][0x278] ;  /* 0x00009e00ff137b82 */ /* 0x000f220000000800 */
[----:B------:R0:W-:Y:S07]  /*30070*/  STL.64 [R1+0x908], R70 ;  /* 0x0009084601007387 */ /* 0x0001ee0000100a00 */
[----:B------:R-:W4:Y:S08]  /*30080*/  LDC R250, c[0x0][0x278] ;  /* 0x00009e00fffa7b82 */ /* 0x000f300000000800 */
[----:B------:R-:W4:Y:S01]  /*30090*/  LDC R15, c[0x0][0x278] ;  /* 0x00009e00ff0f7b82 */ /* 0x000f220000000800 */
[----:B0-----:R-:W-:Y:S01]  /*300a0*/  IADD3 R70, P5, R5, R2, RZ ;  /* 0x0000000205467210 */ /* 0x001fe20007fbe0ff */
[----:B------:R-:W-:Y:S01]  /*300b0*/  IMAD R4, R247, 0x10e, RZ ;  /* 0x0000010ef7047824 */ /* 0x000fe200078e02ff */
[----:B------:R-:W-:Y:S02]  /*300c0*/  STL [R1+0x56c], R89 ;  /* 0x00056c5901007387 */ /* 0x000fe40000100800 */
[----:B------:R-:W-:-:S03]  /*300d0*/  LEA.HI.X.SX32 R71, R6, R3, 0x1, P5 ;  /* 0x0000000306477211 */ /* 0x000fc600028f0eff */
[----:B------:R-:W0:Y:S01]  /*300e0*/  LDC R221, c[0x0][0x278] ;  /* 0x00009e00ffdd7b82 */ /* 0x000e220000000800 */
[----:B------:R3:W-:Y:S01]  /*300f0*/  STL [R1+0x564], R11 ;  /* 0x0005640b01007387 */ /* 0x0007e20000100800 */
[----:B--2---:R-:W-:-:S06]  /*30100*/  IMAD R6, R227, 0x10d, RZ ;  /* 0x0000010de3067824 */ /* 0x004fcc00078e02ff */
[----:B------:R-:W2:Y:S01]  /*30110*/  LDC R223, c[0x0][0x278] ;  /* 0x00009e00ffdf7b82 */ /* 0x000ea20000000800 */
[----:B------:R-:W-:Y:S01]  /*30120*/  STL.64 [R1+0x228], R86 ;  /* 0x0002285601007387 */ /* 0x000fe20000100a00 */
[-C--:B------:R-:W-:Y:S01]  /*30130*/  LEA.HI.X.SX32 R85, R5, R3.reuse, 0x1, P6 ;  /* 0x0000000305557211 */ /* 0x080fe200030f0eff */
[----:B---3--:R-:W-:Y:S02]  /*30140*/  IMAD R11, R248, 0x87, RZ ;  /* 0x00000087f80b7824 */ /* 0x008fe400078e02ff */
[----:B------:R3:W-:Y:S01]  /*30150*/  STL.64 [R1+0x900], R70 ;  /* 0x0009004601007387 */ /* 0x0007e20000100a00 */
[----:B------:R-:W-:Y:S02]  /*30160*/  IMAD R7, R242, 0x21c, RZ ;  /* 0x0000021cf2077824 */ /* 0x000fe400078e02ff */
[----:B-1----:R-:W-:Y:S01]  /*30170*/  IMAD R10, R249, 0x21e, RZ ;  /* 0x0000021ef90a7824 */ /* 0x002fe200078e02ff */
[----:B------:R-:W-:Y:S01]  /*30180*/  LEA.HI.X.SX32 R83, R6, R3, 0x1, P4 ;  /* 0x0000000306537211 */ /* 0x000fe200020f0eff */
[----:B------:R-:W1:Y:S01]  /*30190*/  LDC R229, c[0x0][0x278] ;  /* 0x00009e00ffe57b82 */ /* 0x000e620000000800 */
[-C--:B------:R-:W-:Y:S01]  /*301a0*/  IADD3 RZ, P5, R7, R2.reuse, RZ ;  /* 0x0000000207ff7210 */ /* 0x080fe20007fbe0ff */
[----:B----4-:R-:W-:Y:S01]  /*301b0*/  IMAD R5, R18, 0x22, RZ ;  /* 0x0000002212057824 */ /* 0x010fe200078e02ff */
[----:B---3--:R-:W-:-:S05]  /*301c0*/  IADD3 R70, P6, R4, R2, RZ ;  /* 0x0000000204467210 */ /* 0x008fca0007fde0ff */
[----:B------:R-:W3:Y:S01]  /*301d0*/  LDC R225, c[0x0][0x278] ;  /* 0x00009e00ffe17b82 */ /* 0x000ee20000000800 */
[-C--:B------:R-:W-:Y:S02]  /*301e0*/  IADD3 RZ, P4, R10, R2.reuse, RZ ;  /* 0x000000020aff7210 */ /* 0x080fe40007f9e0ff */
[-C--:B------:R-:W-:Y:S01]  /*301f0*/  LEA.HI.X.SX32 R71, R11, R3.reuse, 0x1, P6 ;  /* 0x000000030b477211 */ /* 0x080fe200030f0eff */
[----:B------:R-:W-:Y:S01]  /*30200*/  IMAD R11, R14, 0x10f, RZ ;  /* 0x0000010f0e0b7824 */ /* 0x000fe200078e02ff */
[----:B------:R-:W-:Y:S01]  /*30210*/  STL [R1+0x55c], R85 ;  /* 0x00055c5501007387 */ /* 0x000fe20000100800 */
[----:B------:R-:W-:Y:S01]  /*30220*/  IMAD R10, R19, 0x44, RZ ;  /* 0x00000044130a7824 */ /* 0x000fe200078e02ff */
[-C--:B------:R-:W-:Y:S01]  /*30230*/  LEA.HI.X.SX32 R19, R4, R3.reuse, 0x1, P5 ;  /* 0x0000000304137211 */ /* 0x080fe200028f0eff */
[----:B------:R-:W4:Y:S01]  /*30240*/  LDC R231, c[0x0][0x278] ;  /* 0x00009e00ffe77b82 */ /* 0x000f220000000800 */
[----:B------:R-:W-:Y:S01]  /*30250*/  STL [R1+0x554], R83 ;  /* 0x0005545301007387 */ /* 0x000fe20000100800 */
[----:B------:R-:W-:Y:S01]  /*30260*/  IMAD R7, R250, 0x220, RZ ;  /* 0x00000220fa077824 */ /* 0x000fe200078e02ff */
[----:B------:R-:W-:Y:S01]  /*30270*/  LEA.HI.X.SX32 R81, R11, R3, 0x1, P4 ;  /* 0x000000030b517211 */ /* 0x000fe200020f0eff */
[----:B------:R-:W-:Y:S01]  /*30280*/  IMAD R14, R15, 0x11, RZ ;  /* 0x000000110f0e7824 */ /* 0x000fe200078e02ff */
[----:B------:R2:W-:Y:S01]  /*30290*/  STL.64 [R1+0x8f8], R70 ;  /* 0x0008f84601007387 */ /* 0x0005e20000100a00 */
[----:B------:R-:W-:-:S02]  /*302a0*/  IADD3 R18, P4, R10, R2, RZ ;  /* 0x000000020a127210 */ /* 0x000fc40007f9e0ff */
[----:B------:R-:W4:Y:S01]  /*302b0*/  LDC R235, c[0x0][0x278] ;  /* 0x00009e00ffeb7b82 */ /* 0x000f220000000800 */
[----:B------:R-:W-:Y:S01]  /*302c0*/  IADD3 RZ, P6, R7, R2, RZ ;  /* 0x0000000207ff7210 */ /* 0x000fe20007fde0ff */
[----:B------:R2:W-:Y:S01]  /*302d0*/  STL [R1+0x54c], R19 ;  /* 0x00054c1301007387 */ /* 0x0005e20000100800 */
[----:B0-----:R-:W-:-:S05]  /*302e0*/  IMAD R7, R221, 0x88, RZ ;  /* 0x00000088dd077824 */ /* 0x001fca00078e02ff */
[----:B------:R-:W0:Y:S01]  /*302f0*/  LDC R227, c[0x0][0x278] ;  /* 0x00009e00ffe37b82 */ /* 0x000e220000000800 */
[----:B--2---:R-:W-:Y:S01]  /*30300*/  IADD3 R70, P5, R5, R2, RZ ;  /* 0x0000000205467210 */ /* 0x004fe20007fbe0ff */
[----:B------:R-:W-:Y:S01]  /*30310*/  IMAD R6, R223, 0x110, RZ ;  /* 0x00000110df067824 */ /* 0x000fe200078e02ff */
[-C--:B------:R-:W-:Y:S02]  /*30320*/  LEA.HI.X.SX32 R19, R5, R3.reuse, 0x1, P4 ;  /* 0x0000000305137211 */ /* 0x080fe400020f0eff */
[----:B------:R-:W-:-:S03]  /*30330*/  LEA.HI.X.SX32 R71, R14, R3, 0x1, P5 ;  /* 0x000000030e477211 */ /* 0x000fc600028f0eff */
[----:B------:R-:W2:Y:S01]  /*30340*/  LDC R232, c[0x0][0x278] ;  /* 0x00009e00ffe87b82 */ /* 0x000ea20000000800 */
[----:B------:R-:W-:Y:S07]  /*30350*/  STL [R1+0x544], R81 ;  /* 0x0005445101007387 */ /* 0x000fee0000100800 */
[----:B------:R-:W2:Y:S01]  /*30360*/  LDC R238, c[0x0][0x278] ;  /* 0x00009e00ffee7b82 */ /* 0x000ea20000000800 */
[----:B------:R1:W-:Y:S04]  /*30370*/  STL.64 [R1+0x3b8], R70 ;  /* 0x0003b84601007387 */ /* 0x0003e80000100a00 */
[----:B------:R3:W-:Y:S03]  /*30380*/  STL.64 [R1+0x330], R18 ;  /* 0x0003301201007387 */ /* 0x0007e60000100a00 */
[----:B------:R-:W2:Y:S01]  /*30390*/  LDC R237, c[0x0][0x278] ;  /* 0x00009e00ffed7b82 */ /* 0x000ea20000000800 */
[----:B-1----:R-:W-:-:S07]  /*303a0*/  IADD3 R70, P5, R7, R2, RZ ;  /* 0x0000000207467210 */ /* 0x002fce0007fbe0ff */
[----:B------:R-:W1:Y:S01]  /*303b0*/  LDC R236, c[0x0][0x278] ;  /* 0x00009e00ffec7b82 */ /* 0x000e620000000800 */
[----:B---3--:R-:W-:Y:S02]  /*303c0*/  IADD3 R18, P4, R6, R2, RZ ;  /* 0x0000000206127210 */ /* 0x008fe40007f9e0ff */
[----:B------:R-:W-:-:S05]  /*303d0*/  LEA.HI.X.SX32 R71, R10, R3, 0x1, P5 ;  /* 0x000000030a477211 */ /* 0x000fca00028f0eff */
[----:B------:R-:W3:Y:S01]  /*303e0*/  LDC R247, c[0x0][0x278] ;  /* 0x00009e00fff77b82 */ /* 0x000ee20000000800 */
[-C--:B------:R-:W-:Y:S01]  /*303f0*/  LEA.HI.X.SX32 R19, R7, R3.reuse, 0x1, P4 ;  /* 0x0000000307137211 */ /* 0x080fe200020f0eff */
[----:B------:R-:W-:Y:S01]  /*30400*/  IMAD R4, R229, 0x226, RZ ;  /* 0x00000226e5047824 */ /* 0x000fe200078e02ff */
[----:B------:R-:W-:-:S05]  /*30410*/  LEA.HI.X.SX32 R7, R6, R3, 0x1, P6 ;  /* 0x0000000306077211 */ /* 0x000fca00030f0eff */
[----:B------:R-:W1:Y:S01]  /*30420*/  LDC R240, c[0x0][0x278] ;  /* 0x00009e00fff07b82 */ /* 0x000e620000000800 */
[----:B------:R-:W-:Y:S01]  /*30430*/  IMAD R15, R225, 0x222, RZ ;  /* 0x00000222e10f7824 */ /* 0x000fe200078e02ff */
[----:B------:R-:W-:Y:S01]  /*30440*/  STL.64 [R1+0x220], R70 ;  /* 0x0002204601007387 */ /* 0x000fe20000100a00 */
[----:B------:R-:W-:-:S05]  /*30450*/  IADD3 RZ, P6, R4, R2, RZ ;  /* 0x0000000204ff7210 */ /* 0x000fca0007fde0ff */
[----:B------:R-:W1:Y:S01]  /*30460*/  LDC R239, c[0x0][0x278] ;  /* 0x00009e00ffef7b82 */ /* 0x000e620000000800 */
[----:B------:R-:W-:Y:S01]  /*30470*/  STL.64 [R1+0x8f0], R18 ;  /* 0x0008f01201007387 */ /* 0x000fe20000100a00 */
[----:B------:R-:W-:Y:S01]  /*30480*/  IADD3 RZ, P5, R15, R2, RZ ;  /* 0x000000020fff7210 */ /* 0x000fe20007fbe0ff */
[----:B----4-:R-:W-:Y:S02]  /*30490*/  IMAD R4, R235, 0x112, RZ ;  /* 0x00000112eb047824 */ /* 0x010fe400078e02ff */
[----:B------:R4:W-:Y:S01]  /*304a0*/  STL [R1+0x53c], R7 ;  /* 0x00053c0701007387 */ /* 0x0009e20000100800 */
[----:B0-----:R-:W-:Y:S02]  /*304b0*/  IMAD R11, R227, 0x224, RZ ;  /* 0x00000224e30b7824 */ /* 0x001fe400078e02ff */
[----:B------:R-:W0:Y:S01]  /*304c0*/  LDC R249, c[0x0][0x278] ;  /* 0x00009e00fff97b82 */ /* 0x000e220000000800 */
[----:B--2---:R-:W-:Y:S02]  /*304d0*/  IMAD R10, R232, 0x89, RZ ;  /* 0x00000089e80a7824 */ /* 0x004fe400078e02ff */
[----:B----4-:R-:W-:-:S05]  /*304e0*/  IMAD R7, R231, 0x111, RZ ;  /* 0x00000111e7077824 */ /* 0x010fca00078e02ff */
[----:B------:R-:W2:Y:S01]  /*304f0*/  LDC R227, c[0x0][0x278] ;  /* 0x00009e00ffe37b82 */ /* 0x000ea20000000800 */
[----:B------:R-:W-:Y:S01]  /*30500*/  IMAD R6, R238, 0x8a, RZ ;  /* 0x0000008aee067824 */ /* 0x000fe200078e02ff */
[----:B------:R-:W-:Y:S02]  /*30510*/  LEA.HI.X.SX32 R77, R7, R3, 0x1, P5 ;  /* 0x00000003074d7211 */ /* 0x000fe400028f0eff */
[----:B------:R-:W-:Y:S01]  /*30520*/  IADD3 R70, P5, R4, R2, RZ ;  /* 0x0000000204467210 */ /* 0x000fe20007fbe0ff */
[----:B------:R-:W-:-:S03]  /*30530*/  IMAD R18, R237, 0x45, RZ ;  /* 0x00000045ed127824 */ /* 0x000fc600078e02ff */
[----:B------:R-:W4:Y:S01]  /*30540*/  LDC R229, c[0x0][0x278] ;  /* 0x00009e00ffe57b82 */ /* 0x000f220000000800 */
[----:B------:R-:W-:Y:S02]  /*30550*/  LEA.HI.X.SX32 R71, R10, R3, 0x1, P5 ;  /* 0x000000030a477211 */ /* 0x000fe400028f0eff */
[-C--:B------:R-:W-:Y:S01]  /*30560*/  IADD3 R76, P5, R6, R2.reuse, RZ ;  /* 0x00000002064c7210 */ /* 0x080fe20007fbe0ff */
[----:B---3--:R-:W-:Y:S01]  /*30570*/  IMAD R14, R247, 0x22a, RZ ;  /* 0x0000022af70e7824 */ /* 0x008fe200078e02ff */
[----:B------:R-:W-:-:S03]  /*30580*/  IADD3 RZ, P4, R11, R2, RZ ;  /* 0x000000020bff7210 */ /* 0x000fc60007f9e0ff */
[----:B------:R-:W3:Y:S01]  /*30590*/  LDC R248, c[0x0][0x278] ;  /* 0x00009e00fff87b82 */ /* 0x000ee20000000800 */
[----:B-1----:R-:W-:Y:S01]  /*305a0*/  IMAD R11, R236, 0x113, RZ ;  /* 0x00000113ec0b7824 */ /* 0x002fe200078e02ff */
[----:B------:R1:W-:Y:S01]  /*305b0*/  STL [R1+0x534], R77 ;  /* 0x0005344d01007387 */ /* 0x0003e20000100800 */
[----:B------:R-:W-:-:S05]  /*305c0*/  IMAD R15, R240, 0x228, RZ ;  /* 0x00000228f00f7824 */ /* 0x000fca00078e02ff */
[----:B------:R-:W4:Y:S01]  /*305d0*/  LDC R225, c[0x0][0x278] ;  /* 0x00009e00ffe17b82 */ /* 0x000f220000000800 */
[-C--:B------:R-:W-:Y:S02]  /*305e0*/  LEA.HI.X.SX32 R11, R11, R3.reuse, 0x1, P6 ;  /* 0x000000030b0b7211 */ /* 0x080fe400030f0eff */
[----:B-1----:R-:W-:-:S05]  /*305f0*/  LEA.HI.X.SX32 R77, R18, R3, 0x1, P5 ;  /* 0x00000003124d7211 */ /* 0x002fca00028f0eff */
[----:B------:R-:W1:Y:S01]  /*30600*/  LDC R242, c[0x0][0x278] ;  /* 0x00009e00fff27b82 */ /* 0x000e620000000800 */
[-C--:B------:R-:W-:Y:S01]  /*30610*/  IADD3 RZ, P5, R14, R2.reuse, RZ ;  /* 0x000000020eff7210 */ /* 0x080fe20007fbe0ff */
[----:B------:R-:W-:Y:S01]  /*30620*/  IMAD R5, R239, 0x114, RZ ;  /* 0x00000114ef057824 */ /* 0x000fe200078e02ff */
[----:B------:R-:W-:-:S05]  /*30630*/  IADD3 RZ, P6, R15, R2, RZ ;  /* 0x000000020fff7210 */ /* 0x000fca0007fde0ff */
[----:B------:R-:W1:Y:S01]  /*30640*/  LDC R18, c[0x0][0x278] ;  /* 0x00009e00ff127b82 */ /* 0x000e620000000800 */
[----:B------:R-:W-:Y:S01]  /*30650*/  LEA.HI.X.SX32 R79, R4, R3, 0x1, P4 ;  /* 0x00000003044f7211 */ /* 0x000fe200020f0eff */
[----:B------:R0:W-:Y:S06]  /*30660*/  STL.64 [R1+0x8e8], R70 ;  /* 0x0008e84601007387 */ /* 0x0001ec0000100a00 */
[----:B------:R-:W1:Y:S08]  /*30670*/  LDC R14, c[0x0][0x278] ;  /* 0x00009e00ff0e7b82 */ /* 0x000e700000000800 */
[----:B------:R-:W1:Y:S01]  /*30680*/  LDC R15, c[0x0][0x278] ;  /* 0x00009e00ff0f7b82 */ /* 0x000e620000000800 */
[----:B0-----:R-:W-:Y:S01]  /*30690*/  IADD3 R70, P4, R5, R2, RZ ;  /* 0x0000000205467210 */ /* 0x001fe20007f9e0ff */
[----:B------:R-:W-:-:S06]  /*306a0*/  IMAD R7, R249, 0x22c, RZ ;  /* 0x0000022cf9077824 */ /* 0x000fcc00078e02ff */
[----:B------:R-:W0:Y:S01]  /*306b0*/  LDC R19, c[0x0][0x278] ;  /* 0x00009e00ff137b82 */ /* 0x000e220000000800 */
[-C--:B------:R-:W-:Y:S01]  /*306c0*/  LEA.HI.X.SX32 R71, R6, R3.reuse, 0x1, P4 ;  /* 0x0000000306477211 */ /* 0x080fe200020f0eff */
[----:B--2---:R-:W-:Y:S01]  /*306d0*/  IMAD R4, R227, 0x116, RZ ;  /* 0x00000116e3047824 */ /* 0x004fe200078e02ff */
[----:B------:R-:W-:Y:S05]  /*306e0*/  STL [R1+0x52c], R79 ;  /* 0x00052c4f01007387 */ /* 0x000fea0000100800 */
[----:B------:R-:W2:Y:S01]  /*306f0*/  LDC R221, c[0x0][0x278] ;  /* 0x00009e00ffdd7b82 */ /* 0x000ea20000000800 */
[----:B------:R1:W-:Y:S01]  /*30700*/  STL [R1+0x524], R11 ;  /* 0x0005240b01007387 */ /* 0x0003e20000100800 */
[----:B------:R-:W-:Y:S01]  /*30710*/  IADD3 RZ, P4, R7, R2, RZ ;  /* 0x0000000207ff7210 */ /* 0x000fe20007f9e0ff */
[----:B---3--:R-:W-:Y:S01]  /*30720*/  IMAD R7, R248, 0x230, RZ ;  /* 0x00000230f8077824 */ /* 0x008fe200078e02ff */
[----:B------:R-:W-:Y:S01]  /*30730*/  LEA.HI.X.SX32 R75, R5, R3, 0x1, P6 ;  /* 0x00000003054b7211 */ /* 0x000fe200030f0eff */
[----:B------:R-:W-:Y:S01]  /*30740*/  STL.64 [R1+0x218], R76 ;  /* 0x0002184c01007387 */ /* 0x000fe20000100a00 */
[----:B----4-:R-:W-:-:S02]  /*30750*/  IMAD R6, R225, 0x115, RZ ;  /* 0x00000115e1067824 */ /* 0x010fc400078e02ff */
[----:B-1----:R-:W-:Y:S01]  /*30760*/  IMAD R10, R242, 0x22e, RZ ;  /* 0x0000022ef20a7824 */ /* 0x002fe200078e02ff */
[----:B------:R1:W-:Y:S01]  /*30770*/  STL.64 [R1+0x8e0], R70 ;  /* 0x0008e04601007387 */ /* 0x0003e20000100a00 */
[----:B------:R-:W3:Y:S01]  /*30780*/  LDC R227, c[0x0][0x278] ;  /* 0x00009e00ffe37b82 */ /* 0x000ee20000000800 */
[----:B------:R-:W-:Y:S01]  /*30790*/  IMAD R11, R229, 0x8b, RZ ;  /* 0x0000008be50b7824 */ /* 0x000fe200078e02ff */
[----:B------:R-:W-:-:S06]  /*307a0*/  LEA.HI.X.SX32 R73, R6, R3, 0x1, P5 ;  /* 0x0000000306497211 */ /* 0x000fcc00028f0eff */
[----:B------:R-:W4:Y:S01]  /*307b0*/  LDC R223, c[0x0][0x278] ;  /* 0x00009e00ffdf7b82 */ /* 0x000f220000000800 */
[----:B-1----:R-:W-:-:S04]  /*307c0*/  IADD3 R70, P6, R4, R2, RZ ;  /* 0x0000000204467210 */ /* 0x002fc80007fde0ff */
[----:B------:R-:W-:-:S03]  /*307d0*/  LEA.HI.X.SX32 R71, R11, R3, 0x1, P6 ;  /* 0x000000030b477211 */ /* 0x000fc600030f0eff */
[----:B------:R-:W1:Y:S01]  /*307e0*/  LDC R229, c[0x0][0x278] ;  /* 0x00009e00ffe57b82 */ /* 0x000e620000000800 */
[-C--:B------:R-:W-:Y:S01]  /*307f0*/  IADD3 RZ, P6, R7, R2.reuse, RZ ;  /* 0x0000000207ff7210 */ /* 0x080fe20007fde0ff */
[----:B------:R-:W-:Y:S01]  /*30800*/  IMAD R7, R18, 0x46, RZ ;  /* 0x0000004612077824 */ /* 0x000fe200078e02ff */
[-C--:B------:R-:W-:Y:S01]  /*30810*/  IADD3 RZ, P5, R10, R2.reuse, RZ ;  /* 0x000000020aff7210 */ /* 0x080fe20007fbe0ff */
[----:B------:R-:W-:Y:S01]  /*30820*/  IMAD R10, R14, 0x117, RZ ;  /* 0x000001170e0a7824 */ /* 0x000fe200078e02ff */
[-C--:B------:R-:W-:Y:S01]  /*30830*/  LEA.HI.X.SX32 R47, R4, R3.reuse, 0x1, P4 ;  /* 0x00000003042f7211 */ /* 0x080fe200020f0eff */
[----:B------:R-:W-:Y:S02]  /*30840*/  IMAD R11, R15, 0x23, RZ ;  /* 0x000000230f0b7824 */ /* 0x000fe400078e02ff */
[----:B------:R-:W1:Y:S01]  /*30850*/  LDC R232, c[0x0][0x278] ;  /* 0x00009e00ffe87b82 */ /* 0x000e620000000800 */
[----:B------:R-:W-:Y:S01]  /*30860*/  IADD3 R18, P4, R7, R2, RZ ;  /* 0x0000000207127210 */ /* 0x000fe20007f9e0ff */
[----:B0-----:R-:W-:Y:S01]  /*30870*/  IMAD R6, R19, 0x8c, RZ ;  /* 0x0000008c13067824 */ /* 0x001fe200078e02ff */
[-C--:B------:R-:W-:Y:S01]  /*30880*/  LEA.HI.X.SX32 R69, R10, R3.reuse, 0x1, P5 ;  /* 0x000000030a457211 */ /* 0x080fe200028f0eff */
[----:B------:R-:W-:Y:S01]  /*30890*/  STL [R1+0x51c], R75 ;  /* 0x00051c4b01007387 */ /* 0x000fe20000100800 */
[----:B------:R-:W-:-:S03]  /*308a0*/  LEA.HI.X.SX32 R19, R11, R3, 0x1, P4 ;  /* 0x000000030b137211 */ /* 0x000fc600020f0eff */
[----:B------:R-:W0:Y:S01]  /*308b0*/  LDC R231, c[0x0][0x278] ;  /* 0x00009e00ffe77b82 */ /* 0x000e220000000800 */
[----:B------:R-:W-:Y:S01]  /*308c0*/  STL [R1+0x514], R73 ;  /* 0x0005144901007387 */ /* 0x000fe20000100800 */
[----:B--2---:R-:W-:-:S03]  /*308d0*/  IMAD R5, R221, 0x118, RZ ;  /* 0x00000118dd057824 */ /* 0x004fc600078e02ff */
[----:B------:R-:W-:Y:S03]  /*308e0*/  STL.64 [R1+0x8d8], R70 ;  /* 0x0008d84601007387 */ /* 0x000fe60000100a00 */
[----:B------:R-:W2:Y:S01]  /*308f0*/  LDC R237, c[0x0][0x278] ;  /* 0x00009e00ffed7b82 */ /* 0x000ea20000000800 */
[----:B------:R3:W-:Y:S01]  /*30900*/  STL [R1+0x50c], R47 ;  /* 0x00050c2f01007387 */ /* 0x0007e20000100800 */
[----:B------:R-:W-:-:S06]  /*30910*/  IADD3 R46, P5, R6, R2, RZ ;  /* 0x00000002062e7210 */ /* 0x000fcc0007fbe0ff */
[----:B------:R-:W2:Y:S01]  /*30920*/  LDC R225, c[0x0][0x278] ;  /* 0x00009e00ffe17b82 */ /* 0x000ea20000000800 */
[----:B------:R-:W-:Y:S04]  /*30930*/  STL [R1+0x504], R69 ;  /* 0x0005044501007387 */ /* 0x000fe80000100800 */
[----:B------:R4:W-:Y:S03]  /*30940*/  STL.64 [R1+0x328], R18 ;  /* 0x0003281201007387 */ /* 0x0009e60000100a00 */
[----:B------:R-:W2:Y:S01]  /*30950*/  LDC R236, c[0x0][0x278] ;  /* 0x00009e00ffec7b82 */ /* 0x000ea20000000800 */
[-C--:B---3--:R-:W-:Y:S01]  /*30960*/  LEA.HI.X.SX32 R47, R7, R3.reuse, 0x1, P5 ;  /* 0x00000003072f7211 */ /* 0x088fe200028f0eff */
[----:B------:R-:W-:Y:S01]  /*30970*/  IMAD R4, R227, 0x236, RZ ;  /* 0x00000236e3047824 */ /* 0x000fe200078e02ff */
[----:B------:R-:W-:-:S05]  /*30980*/  LEA.HI.X.SX32 R7, R5, R3, 0x1, P6 ;  /* 0x0000000305077211 */ /* 0x000fca00030f0eff */
[----:B------:R-:W3:Y:S01]  /*30990*/  LDC R235, c[0x0][0x278] ;  /* 0x00009e00ffeb7b82 */ /* 0x000ee20000000800 */
[----:B----4-:R-:W-:-:S07]  /*309a0*/  IADD3 R18, P4, R5, R2, RZ ;  /* 0x0000000205127210 */ /* 0x010fce0007f9e0ff */
[----:B------:R-:W4:Y:S01]  /*309b0*/  LDC R240, c[0x0][0x278] ;  /* 0x00009e00fff07b82 */ /* 0x000f220000000800 */
[----:B------:R-:W-:Y:S01]  /*309c0*/  LEA.HI.X.SX32 R19, R6, R3, 0x1, P4 ;  /* 0x0000000306137211 */ /* 0x000fe200020f0eff */
[----:B------:R-:W-:-:S06]  /*309d0*/  IMAD R15, R223, 0x232, RZ ;  /* 0x00000232df0f7824 */ /* 0x000fcc00078e02ff */
[----:B------:R-:W4:Y:S01]  /*309e0*/  LDC R239, c[0x0][0x278] ;  /* 0x00009e00ffef7b82 */ /* 0x000f220000000800 */
[----:B------:R-:W-:Y:S01]  /*309f0*/  STL.64 [R1+0x210], R46 ;  /* 0x0002102e01007387 */ /* 0x000fe20000100a00 */
[----:B------:R-:W-:-:S03]  /*30a00*/  IADD3 RZ, P6, R4, R2, RZ ;  /* 0x0000000204ff7210 */ /* 0x000fc60007fde0ff */
[----:B------:R-:W-:Y:S03]  /*30a10*/  STL.64 [R1+0x8d0], R18 ;  /* 0x0008d01201007387 */ /* 0x000fe60000100a00 */
[----:B------:R-:W4:Y:S01]  /*30a20*/  LDC R238, c[0x0][0x278] ;  /* 0x00009e00ffee7b82 */ /* 0x000f220000000800 */
[----:B------:R2:W-:Y:S01]  /*30a30*/  STL [R1+0x4fc], R7 ;  /* 0x0004fc0701007387 */ /* 0x0005e20000100800 */
[----:B------:R-:W-:Y:S01]  /*30a40*/  IADD3 RZ, P5, R15, R2, RZ ;  /* 0x000000020fff7210 */ /* 0x000fe20007fbe0ff */
[----:B-1----:R-:W-:Y:S02]  /*30a50*/  IMAD R4, R232, 0x11a, RZ ;  /* 0x0000011ae8047824 */ /* 0x002fe400078e02ff */
[----:B0-----:R-:W-:Y:S02]  /*30a60*/  IMAD R10, R231, 0x8d, RZ ;  /* 0x0000008de70a7824 */ /* 0x001fe400078e02ff */
[----:B--2---:R-:W-:Y:S01]  /*30a70*/  IMAD R6, R237, 0x8e, RZ ;  /* 0x0000008eed067824 */ /* 0x004fe200078e02ff */
[----:B------:R-:W0:Y:S01]  /*30a80*/  LDC R247, c[0x0][0x278] ;  /* 0x00009e00fff77b82 */ /* 0x000e220000000800 */
[----:B------:R-:W-:-:S02]  /*30a90*/  IMAD R7, R229, 0x119, RZ ;  /* 0x00000119e5077824 */ /* 0x000fc400078e02ff */
[----:B------:R-:W-:-:S03]  /*30aa0*/  IMAD R14, R225, 0x234, RZ ;  /* 0x00000234e10e7824 */ /* 0x000fc600078e02ff */
[-C--:B------:R-:W-:Y:S02]  /*30ab0*/  LEA.HI.X.SX32 R65, R7, R3.reuse, 0x1, P5 ;  /* 0x0000000307417211 */ /* 0x080fe400028f0eff */
[----:B------:R-:W1:Y:S01]  /*30ac0*/  LDC R227, c[0x0][0x278] ;  /* 0x00009e00ffe37b82 */ /* 0x000e620000000800 */
[-C--:B------:R-:W-:Y:S01]  /*30ad0*/  IADD3 R46, P5, R4, R2.reuse, RZ ;  /* 0x00000002042e7210 */ /* 0x080fe20007fbe0ff */
[----:B------:R-:W-:Y:S01]  /*30ae0*/  IMAD R18, R236, 0x47, RZ ;  /* 0x00000047ec127824 */ /* 0x000fe200078e02ff */
[-C--:B------:R-:W-:Y:S02]  /*30af0*/  IADD3 RZ, P4, R14, R2.reuse, RZ ;  /* 0x000000020eff7210 */ /* 0x080fe40007f9e0ff */
[----:B------:R-:W-:Y:S02]  /*30b00*/  LEA.HI.X.SX32 R47, R10, R3, 0x1, P5 ;  /* 0x000000030a2f7211 */ /* 0x000fe400028f0eff */
[----:B------:R-:W-:Y:S01]  /*30b10*/  IADD3 R64, P5, R6, R2, RZ ;  /* 0x0000000206407210 */ /* 0x000fe20007fbe0ff */
[----:B------:R-:W2:Y:S01]  /*30b20*/  LDC R248, c[0x0][0x278] ;  /* 0x00009e00fff87b82 */ /* 0x000ea20000000800 */
[----:B---3--:R-:W-:Y:S01]  /*30b30*/  IMAD R11, R235, 0x11b, RZ ;  /* 0x0000011beb0b7824 */ /* 0x008fe200078e02ff */
[----:B------:R3:W-:Y:S01]  /*30b40*/  STL [R1+0x4f4], R65 ;  /* 0x0004f44101007387 */ /* 0x0007e20000100800 */
[----:B----4-:R-:W-:-:S02]  /*30b50*/  IMAD R14, R240, 0x23a, RZ ;  /* 0x0000023af00e7824 */ /* 0x010fc400078e02ff */
[----:B------:R-:W-:-:S03]  /*30b60*/  IMAD R15, R239, 0x238, RZ ;  /* 0x00000238ef0f7824 */ /* 0x000fc600078e02ff */
[----:B------:R-:W4:Y:S01]  /*30b70*/  LDC R242, c[0x0][0x278] ;  /* 0x00009e00fff27b82 */ /* 0x000f220000000800 */
[-C--:B------:R-:W-:Y:S02]  /*30b80*/  LEA.HI.X.SX32 R11, R11, R3.reuse, 0x1, P6 ;  /* 0x000000030b0b7211 */ /* 0x080fe400030f0eff */
[----:B---3--:R-:W-:-:S05]  /*30b90*/  LEA.HI.X.SX32 R65, R18, R3, 0x1, P5 ;  /* 0x0000000312417211 */ /* 0x008fca00028f0eff */
[----:B------:R-:W3:Y:S01]  /*30ba0*/  LDC R249, c[0x0][0x278] ;  /* 0x00009e00fff97b82 */ /* 0x000ee20000000800 */
[-C--:B------:R-:W-:Y:S01]  /*30bb0*/  IADD3 RZ, P5, R14, R2.reuse, RZ ;  /* 0x000000020eff7210 */ /* 0x080fe20007fbe0ff */
[----:B------:R-:W-:Y:S01]  /*30bc0*/  IMAD R5, R238, 0x11c, RZ ;  /* 0x0000011cee057824 */ /* 0x000fe200078e02ff */
[----:B------:R-:W-:-:S05]  /*30bd0*/  IADD3 RZ, P6, R15, R2, RZ ;  /* 0x000000020fff7210 */ /* 0x000fca0007fde0ff */
[----:B------:R-:W3:Y:S01]  /*30be0*/  LDC R18, c[0x0][0x278] ;  /* 0x00009e00ff127b82 */ /* 0x000ee20000000800 */
[----:B------:R-:W-:Y:S01]  /*30bf0*/  LEA.HI.X.SX32 R67, R4, R3, 0x1, P4 ;  /* 0x0000000304437211 */ /* 0x000fe200020f0eff */
[----:B------:R0:W-:Y:S06]  /*30c00*/  STL.64 [R1+0x8c8], R46 ;  /* 0x0008c82e01007387 */ /* 0x0001ec0000100a00 */
[----:B------:R-:W3:Y:S08]  /*30c10*/  LDC R14, c[0x0][0x278] ;  /* 0x00009e00ff0e7b82 */ /* 0x000ef00000000800 */
[----:B------:R-:W3:Y:S01]  /*30c20*/  LDC R15, c[0x0][0x278] ;  /* 0x00009e00ff0f7b82 */ /* 0x000ee20000000800 */
[----:B0-----:R-:W-:Y:S01]  /*30c30*/  IADD3 R46, P4, R5, R2, RZ ;  /* 0x00000002052e7210 */ /* 0x001fe20007f9e0ff */
[----:B------:R-:W-:-:S06]  /*30c40*/  IMAD R4, R247, 0x11e, RZ ;  /* 0x0000011ef7047824 */ /* 0x000fcc00078e02ff */
[----:B------:R-:W0:Y:S01]  /*30c50*/  LDC R19, c[0x0][0x278] ;  /* 0x00009e00ff137b82 */ /* 0x000e220000000800 */
[-C--:B------:R-:W-:Y:S01]  /*30c60*/  LEA.HI.X.SX32 R47, R6, R3.reuse, 0x1, P4 ;  /* 0x00000003062f7211 */ /* 0x080fe200020f0eff */
[----:B------:R-:W-:Y:S06]  /*30c70*/  STL [R1+0x4ec], R67 ;  /* 0x0004ec4301007387 */ /* 0x000fec0000100800 */
[----:B------:R-:W0:Y:S01]  /*30c80*/  LDC R221, c[0x0][0x278] ;  /* 0x00009e00ffdd7b82 */ /* 0x000e220000000800 */
[----:B------:R2:W-:Y:S01]  /*30c90*/  STL [R1+0x4e4], R11 ;  /* 0x0004e40b01007387 */ /* 0x0005e20000100800 */
[----:B-1----:R-:W-:Y:S01]  /*30ca0*/  IMAD R6, R227, 0x11d, RZ ;  /* 0x0000011de3067824 */ /* 0x002fe200078e02ff */
[----:B------:R-:W-:-:S02]  /*30cb0*/  LEA.HI.X.SX32 R63, R5, R3, 0x1, P6 ;  /* 0x00000003053f7211 */ /* 0x000fc400030f0eff */
[----:B------:R-:W-:Y:S03]  /*30cc0*/  STL.64 [R1+0x208], R64 ;  /* 0x0002084001007387 */ /* 0x000fe60000100a00 */
[----:B------:R-:W1:Y:S01]  /*30cd0*/  LDC R250, c[0x0][0x278] ;  /* 0x00009e00fffa7b82 */ /* 0x000e620000000800 */
[----:B------:R3:W-:Y:S01]  /*30ce0*/  STL.64 [R1+0x8c0], R46 ;  /* 0x0008c02e01007387 */ /* 0x0007e20000100a00 */
[----:B----4-:R-:W-:Y:S02]  /*30cf0*/  IMAD R7, R242, 0x23c, RZ ;  /* 0x0000023cf2077824 */ /* 0x010fe400078e02ff */
[----:B--2---:R-:W-:Y:S01]  /*30d00*/  IMAD R11, R248, 0x8f, RZ ;  /* 0x0000008ff80b7824 */ /* 0x004fe200078e02ff */
[----:B------:R-:W-:-:S03]  /*30d10*/  LEA.HI.X.SX32 R61, R6, R3, 0x1, P5 ;  /* 0x00000003063d7211 */ /* 0x000fc600028f0eff */
[----:B------:R-:W2:Y:S01]  /*30d20*/  LDC R223, c[0x0][0x278] ;  /* 0x00009e00ffdf7b82 */ /* 0x000ea20000000800 */
[----:B---3--:R-:W-:Y:S01]  /*30d30*/  IMAD R10, R249, 0x23e, RZ ;  /* 0x0000023ef90a7824 */ /* 0x008fe200078e02ff */
[----:B------:R-:W-:-:S06]  /*30d40*/  IADD3 R46, P6, R4, R2, RZ ;  /* 0x00000002042e7210 */ /* 0x000fcc0007fde0ff */
[----:B------:R-:W3:Y:S01]  /*30d50*/  LDC R225, c[0x0][0x278] ;  /* 0x00009e00ffe17b82 */ /* 0x000ee20000000800 */
[-C--:B------:R-:W-:Y:S01]  /*30d60*/  LEA.HI.X.SX32 R47, R11, R3.reuse, 0x1, P6 ;  /* 0x000000030b2f7211 */ /* 0x080fe200030f0eff */
[----:B------:R-:W-:Y:S01]  /*30d70*/  IMAD R5, R18, 0x12, RZ ;  /* 0x0000001212057824 */ /* 0x000fe200078e02ff */
[-C--:B------:R-:W-:Y:S01]  /*30d80*/  IADD3 RZ, P4, R7, R2.reuse, RZ ;  /* 0x0000000207ff7210 */ /* 0x080fe20007f9e0ff */
[----:B------:R-:W-:Y:S01]  /*30d90*/  STL [R1+0x4dc], R63 ;  /* 0x0004dc3f01007387 */ /* 0x000fe20000100800 */
[----:B------:R-:W-:Y:S01]  /*30da0*/  IMAD R14, R14, 0x11f, RZ ;  /* 0x0000011f0e0e7824 */ /* 0x000fe200078e02ff */
[----:B------:R-:W-:Y:S01]  /*30db0*/  IADD3 RZ, P5, R10, R2, RZ ;  /* 0x000000020aff7210 */ /* 0x000fe20007fbe0ff */
[----:B------:R-:W-:Y:S01]  /*30dc0*/  IMAD R15, R15, 0x9, RZ ;  /* 0x000000090f0f7824 */ /* 0x000fe200078e02ff */
[----:B------:R-:W-:Y:S01]  /*30dd0*/  STL [R1+0x474], R61 ;  /* 0x0004743d01007387 */ /* 0x000fe20000100800 */
[-C--:B------:R-:W-:Y:S01]  /*30de0*/  LEA.HI.X.SX32 R57, R4, R3.reuse, 0x1, P4 ;  /* 0x0000000304397211 */ /* 0x080fe200020f0eff */
[----:B------:R-:W4:Y:S02]  /*30df0*/  LDC R231, c[0x0][0x278] ;  /* 0x00009e00ffe77b82 */ /* 0x000f240000000800 */
[----:B------:R1:W-:Y:S01]  /*30e00*/  STL.64 [R1+0x8b8], R46 ;  /* 0x0008b82e01007387 */ /* 0x0003e20000100a00 */
[----:B------:R-:W-:Y:S01]  /*30e10*/  LEA.HI.X.SX32 R59, R14, R3, 0x1, P5 ;  /* 0x000000030e3b7211 */ /* 0x000fe200028f0eff */
[----:B0-----:R-:W-:-:S02]  /*30e20*/  IMAD R6, R19, 0x24, RZ ;  /* 0x0000002413067824 */ /* 0x001fc400078e02ff */
[----:B------:R-:W-:Y:S02]  /*30e30*/  IMAD R11, R221, 0x48, RZ ;  /* 0x00000048dd0b7824 */ /* 0x000fe400078e02ff */
[----:B------:R-:W0:Y:S01]  /*30e40*/  LDC R227, c[0x0][0x278] ;  /* 0x00009e00ffe37b82 */ /* 0x000e220000000800 */
[-C--:B-1----:R-:W-:Y:S01]  /*30e50*/  IADD3 R46, P4, R5, R2.reuse, RZ ;  /* 0x00000002052e7210 */ /* 0x082fe20007f9e0ff */
[----:B------:R1:W-:Y:S06]  /*30e60*/  STL [R1+0x46c], R57 ;  /* 0x00046c3901007387 */ /* 0x0003ec0000100800 */
[----:B------:R-:W0:Y:S01]  /*30e70*/  LDC R232, c[0x0][0x278] ;  /* 0x00009e00ffe87b82 */ /* 0x000e220000000800 */
[----:B------:R-:W-:Y:S01]  /*30e80*/  LEA.HI.X.SX32 R47, R15, R3, 0x1, P4 ;  /* 0x000000030f2f7211 */ /* 0x000fe200020f0eff */
[----:B------:R-:W-:Y:S01]  /*30e90*/  STL [R1+0x464], R59 ;  /* 0x0004643b01007387 */ /* 0x000fe20000100800 */
[----:B------:R-:W-:Y:S01]  /*30ea0*/  IMAD R7, R250, 0x240, RZ ;  /* 0x00000240fa077824 */ /* 0x000fe200078e02ff */
[----:B------:R-:W-:-:S02]  /*30eb0*/  IADD3 R56, P5, R6, R2, RZ ;  /* 0x0000000206387210 */ /* 0x000fc40007fbe0ff */
[----:B------:R3:W-:Y:S02]  /*30ec0*/  STL.64 [R1+0x3f8], R46 ;  /* 0x0003f82e01007387 */ /* 0x0007e40000100a00 */
[----:B------:R-:W0:Y:S01]  /*30ed0*/  LDC R236, c[0x0][0x278] ;  /* 0x00009e00ffec7b82 */ /* 0x000e220000000800 */
[----:B-1----:R-:W-:Y:S01]  /*30ee0*/  LEA.HI.X.SX32 R57, R5, R3, 0x1, P5 ;  /* 0x0000000305397211 */ /* 0x002fe200028f0eff */
[----:B--2---:R-:W-:Y:S01]  /*30ef0*/  IMAD R10, R223, 0x90, RZ ;  /* 0x00000090df0a7824 */ /* 0x004fe200078e02ff */
[----:B------:R-:W-:Y:S01]  /*30f00*/  IADD3 RZ, P6, R7, R2, RZ ;  /* 0x0000000207ff7210 */ /* 0x000fe20007fde0ff */
[----:B---3--:R-:W-:-:S04]  /*30f10*/  IMAD R7, R225, 0x120, RZ ;  /* 0x00000120e1077824 */ /* 0x008fc800078e02ff */
[----:B------:R-:W1:Y:S01]  /*30f20*/  LDC R235, c[0x0][0x278] ;  /* 0x00009e00ffeb7b82 */ /* 0x000e620000000800 */
[----:B------:R-:W-:-:S04]  /*30f30*/  IADD3 R46, P4, R11, R2, RZ ;  /* 0x000000020b2e7210 */ /* 0x000fc80007f9e0ff */
[----:B------:R-:W-:-:S03]  /*30f40*/  LEA.HI.X.SX32 R47, R6, R3, 0x1, P4 ;  /* 0x00000003062f7211 */ /* 0x000fc600020f0eff */
[----:B------:R-:W2:Y:S01]  /*30f50*/  LDC R239, c[0x0][0x278] ;  /* 0x00009e00ffef7b82 */ /* 0x000ea20000000800 */
[----:B------:R3:W-:Y:S07]  /*30f60*/  STL.64 [R1+0x3b0], R56 ;  /* 0x0003b03801007387 */ /* 0x0007ee0000100a00 */
[----:B------:R-:W2:Y:S01]  /*30f70*/  LDC R229, c[0x0][0x278] ;  /* 0x00009e00ffe57b82 */ /* 0x000ea20000000800 */
[----:B------:R4:W-:Y:S01]  /*30f80*/  STL.64 [R1+0x320], R46 ;  /* 0x0003202e01007387 */ /* 0x0009e20000100a00 */
[----:B---3--:R-:W-:-:S06]  /*30f90*/  IADD3 R56, P5, R10, R2, RZ ;  /* 0x000000020a387210 */ /* 0x008fcc0007fbe0ff */
[----:B------:R-:W3:Y:S01]  /*30fa0*/  LDC R238, c[0x0][0x278] ;  /* 0x00009e00ffee7b82 */ /* 0x000ee20000000800 */
[----:B------:R-:W-:Y:S02]  /*30fb0*/  LEA.HI.X.SX32 R57, R11, R3, 0x1, P5 ;  /* 0x000000030b397211 */ /* 0x000fe400028f0eff */
[----:B----4-:R-:W-:-:S05]  /*30fc0*/  IADD3 R46, P4, R7, R2, RZ ;  /* 0x00000002072e7210 */ /* 0x010fca0007f9e0ff */
[----:B------:R-:W4:Y:S01]  /*30fd0*/  LDC R237, c[0x0][0x278] ;  /* 0x00009e00ffed7b82 */ /* 0x000f220000000800 */
[-C--:B------:R-:W-:Y:S01]  /*30fe0*/  LEA.HI.X.SX32 R47, R10, R3.reuse, 0x1, P4 ;  /* 0x000000030a2f7211 */ /* 0x080fe200020f0eff */
[----:B------:R-:W-:Y:S01]  /*30ff0*/  IMAD R4, R231, 0x246, RZ ;  /* 0x00000246e7047824 */ /* 0x000fe200078e02ff */
[----:B------:R-:W-:-:S05]  /*31000*/  LEA.HI.X.SX32 R7, R7, R3, 0x1, P6 ;  /* 0x0000000307077211 */ /* 0x000fca00030f0eff */
[----:B------:R-:W4:Y:S01]  /*31010*/  LDC R248, c[0x0][0x278] ;  /* 0x00009e00fff87b82 */ /* 0x000f220000000800 */
[----:B0-----:R-:W-:-:S07]  /*31020*/  IMAD R18, R227, 0x242, RZ ;  /* 0x00000242e3127824 */ /* 0x001fce00078e02ff */
[----:B------:R-:W0:Y:S01]  /*31030*/  LDC R247, c[0x0][0x278] ;  /* 0x00009e00fff77b82 */ /* 0x000e220000000800 */
[----:B------:R-:W-:Y:S01]  /*31040*/  STL.64 [R1+0x200], R56 ;  /* 0x0002003801007387 */ /* 0x000fe20000100a00 */
[----:B------:R-:W-:-:S03]  /*31050*/  IADD3 RZ, P6, R4, R2, RZ ;  /* 0x0000000204ff7210 */ /* 0x000fc60007fde0ff */
[----:B------:R-:W-:Y:S03]  /*31060*/  STL.64 [R1+0x8b0], R46 ;  /* 0x0008b02e01007387 */ /* 0x000fe60000100a00 */
[----:B------:R-:W0:Y:S01]  /*31070*/  LDC R240, c[0x0][0x278] ;  /* 0x00009e00fff07b82 */ /* 0x000e220000000800 */
[----:B------:R2:W-:Y:S01]  /*31080*/  STL [R1+0x45c], R7 ;  /* 0x00045c0701007387 */ /* 0x0005e20000100800 */
[----:B------:R-:W-:Y:S01]  /*31090*/  IADD3 RZ, P5, R18, R2, RZ ;  /* 0x0000000212ff7210 */ /* 0x000fe20007fbe0ff */
[----:B------:R-:W-:Y:S02]  /*310a0*/  IMAD R4, R236, 0x122, RZ ;  /* 0x00000122ec047824 */ /* 0x000fe400078e02ff */
[----:B-1----:R-:W-:-:S03]  /*310b0*/  IMAD R10, R235, 0x91, RZ ;  /* 0x00000091eb0a7824 */ /* 0x002fc600078e02ff */
[----:B------:R-:W1:Y:S01]  /*310c0*/  LDC R249, c[0x0][0x278] ;  /* 0x00009e00fff97b82 */ /* 0x000e620000000800 */
[----:B--2---:R-:W-:Y:S02]  /*310d0*/  IMAD R7, R232, 0x121, RZ ;  /* 0x00000121e8077824 */ /* 0x004fe400078e02ff */
[----:B------:R-:W-:-:S05]  /*310e0*/  IMAD R6, R239, 0x92, RZ ;  /* 0x00000092ef067824 */ /* 0x000fca00078e02ff */
[----:B------:R-:W2:Y:S01]  /*310f0*/  LDC R227, c[0x0][0x278] ;  /* 0x00009e00ffe37b82 */ /* 0x000ea20000000800 */
[----:B------:R-:W-:Y:S01]  /*31100*/  LEA.HI.X.SX32 R53, R7, R3, 0x1, P5 ;  /* 0x0000000307357211 */ /* 0x000fe200028f0eff */
[----:B------:R-:W-:Y:S01]  /*31110*/  IMAD R14, R229, 0x244, RZ ;  /* 0x00000244e50e7824 */ /* 0x000fe200078e02ff */
[----:B------:R-:W-:Y:S01]  /*31120*/  IADD3 R46, P5, R4, R2, RZ ;  /* 0x00000002042e7210 */ /* 0x000fe20007fbe0ff */
[----:B---3--:R-:W-:-:S03]  /*31130*/  IMAD R18, R238, 0x49, RZ ;  /* 0x00000049ee127824 */ /* 0x008fc600078e02ff */
[----:B------:R-:W-:Y:S01]  /*31140*/  LEA.HI.X.SX32 R47, R10, R3, 0x1, P5 ;  /* 0x000000030a2f7211 */ /* 0x000fe200028f0eff */
[----:B------:R-:W3:Y:S01]  /*31150*/  LDC R229, c[0x0][0x278] ;  /* 0x00009e00ffe57b82 */ /* 0x000ee20000000800 */
[-C--:B------:R-:W-:Y:S01]  /*31160*/  IADD3 R52, P5, R6, R2.reuse, RZ ;  /* 0x0000000206347210 */ /* 0x080fe20007fbe0ff */
[----:B----4-:R-:W-:Y:S01]  /*31170*/  IMAD R11, R237, 0x123, RZ ;  /* 0x00000123ed0b7824 */ /* 0x010fe200078e02ff */
[----:B------:R-:W-:Y:S01]  /*31180*/  IADD3 RZ, P4, R14, R2, RZ ;  /* 0x000000020eff7210 */ /* 0x000fe20007f9e0ff */
[----:B------:R-:W-:-:S04]  /*31190*/  IMAD R14, R248, 0x24a, RZ ;  /* 0x0000024af80e7824 */ /* 0x000fc800078e02ff */
[----:B------:R-:W4:Y:S01]  /*311a0*/  LDC R242, c[0x0][0x278] ;  /* 0x00009e00fff27b82 */ /* 0x000f220000000800 */
[----:B0-----:R-:W-:Y:S01]  /*311b0*/  IMAD R15, R247, 0x248, RZ ;  /* 0x00000248f70f7824 */ /* 0x001fe200078e02ff */
[----:B------:R0:W-:Y:S06]  /*311c0*/  STL [R1+0x454], R53 ;  /* 0x0004543501007387 */ /* 0x0001ec0000100800 */
[----:B------:R-:W3:Y:S01]  /*311d0*/  LDC R225, c[0x0][0x278] ;  /* 0x00009e00ffe17b82 */ /* 0x000ee20000000800 */
[-C--:B------:R-:W-:Y:S02]  /*311e0*/  LEA.HI.X.SX32 R11, R11, R3.reuse, 0x1, P6 ;  /* 0x000000030b0b7211 */ /* 0x080fe400030f0eff */
[----:B0-----:R-:W-:-:S05]  /*311f0*/  LEA.HI.X.SX32 R53, R18, R3, 0x1, P5 ;  /* 0x0000000312357211 */ /* 0x001fca00028f0eff */
[----:B------:R-:W0:Y:S01]  /*31200*/  LDC R231, c[0x0][0x278] ;  /* 0x00009e00ffe77b82 */ /* 0x000e220000000800 */
[-C--:B------:R-:W-:Y:S01]  /*31210*/  IADD3 RZ, P5, R14, R2.reuse, RZ ;  /* 0x000000020eff7210 */ /* 0x080fe20007fbe0ff */
[----:B------:R-:W-:Y:S01]  /*31220*/  IMAD R5, R240, 0x124, RZ ;  /* 0x00000124f0057824 */ /* 0x000fe200078e02ff */
[----:B------:R-:W-:-:S05]  /*31230*/  IADD3 RZ, P6, R15, R2, RZ ;  /* 0x000000020fff7210 */ /* 0x000fca0007fde0ff */
[----:B------:R-:W0:Y:S01]  /*31240*/  LDC R18, c[0x0][0x278] ;  /* 0x00009e00ff127b82 */ /* 0x000e220000000800 */
[----:B------:R-:W-:Y:S01]  /*31250*/  LEA.HI.X.SX32 R55, R4, R3, 0x1, P4 ;  /* 0x0000000304377211 */ /* 0x000fe200020f0eff */
[----:B------:R1:W-:Y:S06]  /*31260*/  STL.64 [R1+0x8a8], R46 ;  /* 0x0008a82e01007387 */ /* 0x0003ec0000100a00 */
[----:B------:R-:W0:Y:S08]  /*31270*/  LDC R14, c[0x0][0x278] ;  /* 0x00009e00ff0e7b82 */ /* 0x000e300000000800 */
[----:B------:R-:W0:Y:S01]  /*31280*/  LDC R15, c[0x0][0x278] ;  /* 0x00009e00ff0f7b82 */ /* 0x000e220000000800 */
[----:B-1----:R-:W-:Y:S01]  /*31290*/  IADD3 R46, P4, R5, R2, RZ ;  /* 0x00000002052e7210 */ /* 0x002fe20007f9e0ff */
[----:B------:R-:W-:-:S06]  /*312a0*/  IMAD R7, R249, 0x24c, RZ ;  /* 0x0000024cf9077824 */ /* 0x000fcc00078e02ff */
[----:B------:R-:W1:Y:S01]  /*312b0*/  LDC R19, c[0x0][0x278] ;  /* 0x00009e00ff137b82 */ /* 0x000e620000000800 */
[-C--:B------:R-:W-:Y:S01]  /*312c0*/  LEA.HI.X.SX32 R47, R6, R3.reuse, 0x1, P4 ;  /* 0x00000003062f7211 */ /* 0x080fe200020f0eff */
[----:B--2---:R-:W-:Y:S01]  /*312d0*/  IMAD R4, R227, 0x126, RZ ;  /* 0x00000126e3047824 */ /* 0x004fe200078e02ff */
[----:B------:R-:W-:Y:S05]  /*312e0*/  STL [R1+0x44c], R55 ;  /* 0x00044c3701007387 */ /* 0x000fea0000100800 */
[----:B------:R-:W2:Y:S01]  /*312f0*/  LDC R221, c[0x0][0x278] ;  /* 0x00009e00ffdd7b82 */ /* 0x000ea20000000800 */
[----:B------:R0:W-:Y:S01]  /*31300*/  STL [R1+0x444], R11 ;  /* 0x0004440b01007387 */ /* 0x0001e20000100800 */
[----:B------:R-:W-:Y:S01]  /*31310*/  IADD3 RZ, P4, R7, R2, RZ ;  /* 0x0000000207ff7210 */ /* 0x000fe20007f9e0ff */
[----:B----4-:R-:W-:Y:S01]  /*31320*/  IMAD R7, R242, 0x250, RZ ;  /* 0x00000250f2077824 */ /* 0x010fe200078e02ff */
[----:B------:R-:W-:Y:S01]  /*31330*/  LEA.HI.X.SX32 R51, R5, R3, 0x1, P6 ;  /* 0x0000000305337211 */ /* 0x000fe200030f0eff */
[----:B------:R-:W-:Y:S01]  /*31340*/  STL.64 [R1+0x1f8], R52 ;  /* 0x0001f83401007387 */ /* 0x000fe20000100a00 */
[----:B---3--:R-:W-:-:S02]  /*31350*/  IMAD R6, R225, 0x125, RZ ;  /* 0x00000125e1067824 */ /* 0x008fc400078e02ff */
[----:B0-----:R-:W-:Y:S01]  /*31360*/  IMAD R10, R231, 0x24e, RZ ;  /* 0x0000024ee70a7824 */ /* 0x001fe200078e02ff */
[----:B------:R0:W-:Y:S01]  /*31370*/  STL.64 [R1+0x8a0], R46 ;  /* 0x0008a02e01007387 */ /* 0x0001e20000100a00 */
[----:B------:R-:W3:Y:S01]  /*31380*/  LDC R227, c[0x0][0x278] ;  /* 0x00009e00ffe37b82 */ /* 0x000ee20000000800 */
[----:B------:R-:W-:Y:S01]  /*31390*/  IMAD R11, R229, 0x93, RZ ;  /* 0x00000093e50b7824 */ /* 0x000fe200078e02ff */
[----:B------:R-:W-:-:S06]  /*313a0*/  LEA.HI.X.SX32 R49, R6, R3, 0x1, P5 ;  /* 0x0000000306317211 */ /* 0x000fcc00028f0eff */
[----:B------:R-:W4:Y:S01]  /*313b0*/  LDC R223, c[0x0][0x278] ;  /* 0x00009e00ffdf7b82 */ /* 0x000f220000000800 */
[----:B0-----:R-:W-:-:S04]  /*313c0*/  IADD3 R46, P6, R4, R2, RZ ;  /* 0x00000002042e7210 */ /* 0x001fc80007fde0ff */
[----:B------:R-:W-:-:S03]  /*313d0*/  LEA.HI.X.SX32 R47, R11, R3, 0x1, P6 ;  /* 0x000000030b2f7211 */ /* 0x000fc600030f0eff */
[----:B------:R-:W0:Y:S01]  /*313e0*/  LDC R229, c[0x0][0x278] ;  /* 0x00009e00ffe57b82 */ /* 0x000e220000000800 */
[-C--:B------:R-:W-:Y:S01]  /*313f0*/  IADD3 RZ, P6, R7, R2.reuse, RZ ;  /* 0x0000000207ff7210 */ /* 0x080fe20007fde0ff */
[----:B------:R-:W-:Y:S01]  /*31400*/  IMAD R7, R18, 0x4a, RZ ;  /* 0x0000004a12077824 */ /* 0x000fe200078e02ff */
[-C--:B------:R-:W-:Y:S01]  /*31410*/  IADD3 RZ, P5, R10, R2.reuse, RZ ;  /* 0x000000020aff7210 */ /* 0x080fe20007fbe0ff */
[----:B------:R-:W-:Y:S01]  /*31420*/  IMAD R10, R14, 0x127, RZ ;  /* 0x000001270e0a7824 */ /* 0x000fe200078e02ff */
[-C--:B------:R-:W-:Y:S01]  /*31430*/  LEA.HI.X.SX32 R25, R4, R3.reuse, 0x1, P4 ;  /* 0x0000000304197211 */ /* 0x080fe200020f0eff */
[----:B------:R-:W-:Y:S02]  /*31440*/  IMAD R11, R15, 0x25, RZ ;  /* 0x000000250f0b7824 */ /* 0x000fe400078e02ff */
[----:B------:R-:W0:Y:S01]  /*31450*/  LDC R232, c[0x0][0x278] ;  /* 0x00009e00ffe87b82 */ /* 0x000e220000000800 */
[----:B------:R-:W-:Y:S01]  /*31460*/  IADD3 R18, P4, R7, R2, RZ ;  /* 0x0000000207127210 */ /* 0x000fe20007f9e0ff */
[----:B-1----:R-:W-:Y:S01]  /*31470*/  IMAD R6, R19, 0x94, RZ ;  /* 0x0000009413067824 */ /* 0x002fe200078e02ff */
[-C--:B------:R-:W-:Y:S01]  /*31480*/  LEA.HI.X.SX32 R45, R10, R3.reuse, 0x1, P5 ;  /* 0x000000030a2d7211 */ /* 0x080fe200028f0eff */
[----:B------:R-:W-:Y:S01]  /*31490*/  STL [R1+0xbc], R51 ;  /* 0x0000bc3301007387 */ /* 0x000fe20000100800 */
[----:B------:R-:W-:-:S03]  /*314a0*/  LEA.HI.X.SX32 R19, R11, R3, 0x1, P4 ;  /* 0x000000030b137211 */ /* 0x000fc600020f0eff */
[----:B------:R-:W1:Y:S01]  /*314b0*/  LDC R225, c[0x0][0x278] ;  /* 0x00009e00ffe17b82 */ /* 0x000e620000000800 */
[----:B------:R-:W-:Y:S01]  /*314c0*/  STL [R1+0xb4], R49 ;  /* 0x0000b43101007387 */ /* 0x000fe20000100800 */
[----:B--2---:R-:W-:-:S06]  /*314d0*/  IMAD R5, R221, 0x128, RZ ;  /* 0x00000128dd057824 */ /* 0x004fcc00078e02ff */
[----:B------:R-:W2:Y:S01]  /*314e0*/  LDC R231, c[0x0][0x278] ;  /* 0x00009e00ffe77b82 */ /* 0x000ea20000000800 */
[----:B------:R-:W-:Y:S01]  /*314f0*/  STL.64 [R1+0x898], R46 ;  /* 0x0008982e01007387 */ /* 0x000fe20000100a00 */
[----:B------:R-:W-:-:S06]  /*31500*/  IADD3 R24, P5, R6, R2, RZ ;  /* 0x0000000206187210 */ /* 0x000fcc0007fbe0ff */
[----:B------:R-:W2:Y:S01]  /*31510*/  LDC R237, c[0x0][0x278] ;  /* 0x00009e00ffed7b82 */ /* 0x000ea20000000800 */
[----:B------:R3:W-:Y:S04]  /*31520*/  STL [R1+0xac], R25 ;  /* 0x0000ac1901007387 */ /* 0x0007e80000100800 */
[----:B------:R-:W-:Y:S03]  /*31530*/  STL [R1+0xa4], R45 ;  /* 0x0000a42d01007387 */ /* 0x000fe60000100800 */
[----:B------:R-:W2:Y:S01]  /*31540*/  LDC R236, c[0x0][0x278] ;  /* 0x00009e00ffec7b82 */ /* 0x000ea20000000800 */
[----:B------:R4:W-:Y:S01]  /*31550*/  STL.64 [R1+0x318], R18 ;  /* 0x0003181201007387 */ /* 0x0009e20000100a00 */
[----:B---3--:R-:W-:-:S06]  /*31560*/  LEA.HI.X.SX32 R25, R7, R3, 0x1, P5 ;  /* 0x0000000307197211 */ /* 0x008fcc00028f0eff */
[----:B------:R-:W3:Y:S01]  /*31570*/  LDC R240, c[0x0][0x278] ;  /* 0x00009e00fff07b82 */ /* 0x000ee20000000800 */
[----:B----4-:R-:W-:-:S07]  /*31580*/  IADD3 R18, P4, R5, R2, RZ ;  /* 0x0000000205127210 */ /* 0x010fce0007f9e0ff */
[----:B------:R-:W4:Y:S01]  /*31590*/  LDC R235, c[0x0][0x278] ;  /* 0x00009e00ffeb7b82 */ /* 0x000f220000000800 */
[-C--:B------:R-:W-:Y:S01]  /*315a0*/  LEA.HI.X.SX32 R19, R6, R3.reuse, 0x1, P4 ;  /* 0x0000000306137211 */ /* 0x080fe200020f0eff */
[----:B------:R-:W-:Y:S01]  /*315b0*/  IMAD R4, R227, 0x256, RZ ;  /* 0x00000256e3047824 */ /* 0x000fe200078e02ff */
[----:B------:R-:W-:-:S05]  /*315c0*/  LEA.HI.X.SX32 R7, R5, R3, 0x1, P6 ;  /* 0x0000000305077211 */ /* 0x000fca00030f0eff */
[----:B------:R-:W4:Y:S01]  /*315d0*/  LDC R239, c[0x0][0x278] ;  /* 0x00009e00ffef7b82 */ /* 0x000f220000000800 */
[----:B------:R-:W-:Y:S01]  /*315e0*/  IMAD R15, R223, 0x252, RZ ;  /* 0x00000252df0f7824 */ /* 0x000fe200078e02ff */
[----:B------:R-:W-:Y:S01]  /*315f0*/  STL.64 [R1+0x1f0], R24 ;  /* 0x0001f01801007387 */ /* 0x000fe20000100a00 */
[----:B------:R-:W-:-:S03]  /*31600*/  IADD3 RZ, P6, R4, R2, RZ ;  /* 0x0000000204ff7210 */ /* 0x000fc60007fde0ff */
[----:B------:R-:W-:Y:S02]  /*31610*/  STL.64 [R1+0x890], R18 ;  /* 0x0008901201007387 */ /* 0x000fe40000100a00 */
[----:B------:R-:W4:Y:S02]  /*31620*/  LDC R238, c[0x0][0x278] ;  /* 0x00009e00ffee7b82 */ /* 0x000f240000000800 */
[----:B------:R2:W-:Y:S01]  /*31630*/  STL [R1+0x9c], R7 ;  /* 0x00009c0701007387 */ /* 0x0005e20000100800 */
[----:B------:R-:W-:Y:S01]  /*31640*/  IADD3 RZ, P5, R15, R2, RZ ;  /* 0x000000020fff7210 */ /* 0x000fe20007fbe0ff */
[----:B0-----:R-:W-:Y:S02]  /*31650*/  IMAD R4, R232, 0x12a, RZ ;  /* 0x0000012ae8047824 */ /* 0x001fe400078e02ff */
[----:B-1----:R-:W-:Y:S02]  /*31660*/  IMAD R14, R225, 0x254, RZ ;  /* 0x00000254e10e7824 */ /* 0x002fe400078e02ff */
        /* <DEDUP_REMOVED lines=8> */
[-C--:B------:R-:W-:Y:S01]  /*316f0*/  IADD3 RZ, P4, R14, R2.reuse, RZ ;  /* 0x000000020eff7210 */ /* 0x080fe20007f9e0ff */
[----:B---3--:R-:W-:Y:S01]  /*31700*/  IMAD R14, R240, 0x25a, RZ ;  /* 0x0000025af00e7824 */ /* 0x008fe200078e02ff */
[----:B------:R-:W-:Y:S02]  /*31710*/  LEA.HI.X.SX32 R25, R10, R3, 0x1, P5 ;  /* 0x000000030a197211 */ /* 0x000fe400028f0eff */
[----:B------:R-:W-:Y:S01]  /*31720*/  IADD3 R40, P5, R6, R2, RZ ;  /* 0x0000000206287210 */ /* 0x000fe20007fbe0ff */
[----:B------:R-:W2:Y:S01]  /*31730*/  LDC R247, c[0x0][0x278] ;  /* 0x00009e00fff77b82 */ /* 0x000ea20000000800 */
[----:B----4-:R-:W-:Y:S01]  /*31740*/  IMAD R11, R235, 0x12b, RZ ;  /* 0x0000012beb0b7824 */ /* 0x010fe200078e02ff */
[----:B------:R3:W-:Y:S01]  /*31750*/  STL [R1+0x94], R41 ;  /* 0x0000942901007387 */ /* 0x0007e20000100800 */
[----:B------:R-:W-:-:S05]  /*31760*/  IMAD R15, R239, 0x258, RZ ;  /* 0x00000258ef0f7824 */ /* 0x000fca00078e02ff */
[----:B------:R-:W4:Y:S01]  /*31770*/  LDC R242, c[0x0][0x278] ;  /* 0x00009e00fff27b82 */ /* 0x000f220000000800 */
[----:B---3--:R-:W-:-:S07]  /*31780*/  LEA.HI.X.SX32 R41, R18, R3, 0x1, P5 ;  /* 0x0000000312297211 */ /* 0x008fce00028f0eff */
[----:B------:R-:W3:Y:S01]  /*31790*/  LDC R248, c[0x0][0x278] ;  /* 0x00009e00fff87b82 */ /* 0x000ee20000000800 */
[-C--:B------:R-:W-:Y:S02]  /*317a0*/  IADD3 RZ, P5, R14, R2.reuse, RZ ;  /* 0x000000020eff7210 */ /* 0x080fe40007fbe0ff */
[----:B------:R-:W-:Y:S01]  /*317b0*/  LEA.HI.X.SX32 R11, R11, R3, 0x1, P6 ;  /* 0x000000030b0b7211 */ /* 0x000fe200030f0eff */
[----:B------:R-:W-:Y:S01]  /*317c0*/  IMAD R5, R238, 0x12c, RZ ;  /* 0x0000012cee057824 */ /* 0x000fe200078e02ff */
[----:B------:R-:W-:-:S03]  /*317d0*/  IADD3 RZ, P6, R15, R2, RZ ;  /* 0x000000020fff7210 */ /* 0x000fc60007fde0ff */
[----:B------:R-:W3:Y:S08]  /*317e0*/  LDC R14, c[0x0][0x278] ;  /* 0x00009e00ff0e7b82 */ /* 0x000ef00000000800 */
[----:B------:R-:W3:Y:S01]  /*317f0*/  LDC R18, c[0x0][0x278] ;  /* 0x00009e00ff127b82 */ /* 0x000ee20000000800 */
[----:B------:R-:W-:-:S07]  /*31800*/  LEA.HI.X.SX32 R43, R4, R3, 0x1, P4 ;  /* 0x00000003042b7211 */ /* 0x000fce00020f0eff */
[----:B------:R-:W3:Y:S01]  /*31810*/  LDC R19, c[0x0][0x278] ;  /* 0x00009e00ff137b82 */ /* 0x000ee20000000800 */
[----:B------:R0:W-:Y:S07]  /*31820*/  STL.64 [R1+0x888], R24 ;  /* 0x0008881801007387 */ /* 0x0001ee0000100a00 */
[----:B------:R-:W3:Y:S08]  /*31830*/  LDC R249, c[0x0][0x278] ;  /* 0x00009e00fff97b82 */ /* 0x000ef00000000800 */
[----:B------:R-:W3:Y:S01]  /*31840*/  LDC R15, c[0x0][0x278] ;  /* 0x00009e00ff0f7b82 */ /* 0x000ee20000000800 */
[----:B0-----:R-:W-:Y:S01]  /*31850*/  IADD3 R24, P4, R5, R2, RZ ;  /* 0x0000000205187210 */ /* 0x001fe20007f9e0ff */
[----:B------:R-:W-:Y:S01]  /*31860*/  IMAD R4, R227, 0x12e, RZ ;  /* 0x0000012ee3047824 */ /* 0x000fe200078e02ff */
[----:B------:R-:W-:Y:S02]  /*31870*/  STL [R1+0x8c], R43 ;  /* 0x00008c2b01007387 */ /* 0x000fe40000100800 */
[----:B------:R-:W-:-:S03]  /*31880*/  LEA.HI.X.SX32 R25, R6, R3, 0x1, P4 ;  /* 0x0000000306197211 */ /* 0x000fc600020f0eff */
[----:B------:R-:W0:Y:S01]  /*31890*/  LDC R221, c[0x0][0x278] ;  /* 0x00009e00ffdd7b82 */ /* 0x000e220000000800 */
[----:B------:R2:W-:Y:S01]  /*318a0*/  STL [R1+0x84], R11 ;  /* 0x0000840b01007387 */ /* 0x0005e20000100800 */
[----:B-1----:R-:W-:-:S06]  /*318b0*/  IMAD R6, R225, 0x12d, RZ ;  /* 0x0000012de1067824 */ /* 0x002fcc00078e02ff */
[----:B------:R-:W1:Y:S01]  /*318c0*/  LDC R223, c[0x0][0x278] ;  /* 0x00009e00ffdf7b82 */ /* 0x000e620000000800 */
[----:B------:R-:W-:Y:S01]  /*318d0*/  STL.64 [R1+0x1e8], R40 ;  /* 0x0001e82801007387 */ /* 0x000fe20000100a00 */
[-C--:B------:R-:W-:Y:S01]  /*318e0*/  LEA.HI.X.SX32 R37, R5, R3.reuse, 0x1, P6 ;  /* 0x0000000305257211 */ /* 0x080fe200030f0eff */
[----:B--2---:R-:W-:Y:S02]  /*318f0*/  IMAD R11, R247, 0x97, RZ ;  /* 0x00000097f70b7824 */ /* 0x004fe400078e02ff */
[----:B------:R2:W-:Y:S03]  /*31900*/  STL.64 [R1+0x880], R24 ;  /* 0x0008801801007387 */ /* 0x0005e60000100a00 */
[----:B------:R-:W0:Y:S01]  /*31910*/  LDC R229, c[0x0][0x278] ;  /* 0x00009e00ffe57b82 */ /* 0x000e220000000800 */
[----:B----4-:R-:W-:Y:S02]  /*31920*/  IMAD R7, R242, 0x25c, RZ ;  /* 0x0000025cf2077824 */ /* 0x010fe400078e02ff */
[----:B---3--:R-:W-:Y:S01]  /*31930*/  IMAD R10, R248, 0x25e, RZ ;  /* 0x0000025ef80a7824 */ /* 0x008fe200078e02ff */
[----:B------:R-:W-:Y:S01]  /*31940*/  LEA.HI.X.SX32 R35, R6, R3, 0x1, P5 ;  /* 0x0000000306237211 */ /* 0x000fe200028f0eff */
[----:B------:R-:W-:-:S03]  /*31950*/  IMAD R5, R18, 0x26, RZ ;  /* 0x0000002612057824 */ /* 0x000fc600078e02ff */
[----:B------:R-:W3:Y:S01]  /*31960*/  LDC R225, c[0x0][0x278] ;  /* 0x00009e00ffe17b82 */ /* 0x000ee20000000800 */
[-C--:B--2---:R-:W-:Y:S02]  /*31970*/  IADD3 R24, P6, R4, R2.reuse, RZ ;  /* 0x0000000204187210 */ /* 0x084fe40007fde0ff */
[-C--:B------:R-:W-:Y:S02]  /*31980*/  IADD3 RZ, P4, R7, R2.reuse, RZ ;  /* 0x0000000207ff7210 */ /* 0x080fe40007f9e0ff */
[-C--:B------:R-:W-:Y:S01]  /*31990*/  LEA.HI.X.SX32 R25, R11, R3.reuse, 0x1, P6 ;  /* 0x000000030b197211 */ /* 0x080fe200030f0eff */
[----:B------:R-:W-:Y:S01]  /*319a0*/  IMAD R11, R14, 0x12f, RZ ;  /* 0x0000012f0e0b7824 */ /* 0x000fe200078e02ff */
[-C--:B------:R-:W-:Y:S01]  /*319b0*/  IADD3 RZ, P5, R10, R2.reuse, RZ ;  /* 0x000000020aff7210 */ /* 0x080fe20007fbe0ff */
[----:B------:R-:W-:Y:S01]  /*319c0*/  IMAD R10, R19, 0x4c, RZ ;  /* 0x0000004c130a7824 */ /* 0x000fe200078e02ff */
[----:B------:R-:W-:Y:S01]  /*319d0*/  STL [R1+0x7c], R37 ;  /* 0x00007c2501007387 */ /* 0x000fe20000100800 */
[----:B------:R-:W-:Y:S01]  /*319e0*/  IMAD R7, R249, 0x260, RZ ;  /* 0x00000260f9077824 */ /* 0x000fe200078e02ff */
[-C--:B------:R-:W-:Y:S01]  /*319f0*/  LEA.HI.X.SX32 R19, R4, R3.reuse, 0x1, P4 ;  /* 0x0000000304137211 */ /* 0x080fe200020f0eff */
[----:B------:R-:W-:Y:S01]  /*31a00*/  IMAD R14, R15, 0x13, RZ ;  /* 0x000000130f0e7824 */ /* 0x000fe200078e02ff */
[----:B------:R-:W-:Y:S01]  /*31a10*/  STL [R1+0x74], R35 ;  /* 0x0000742301007387 */ /* 0x000fe20000100800 */
[----:B------:R-:W-:Y:S01]  /*31a20*/  LEA.HI.X.SX32 R33, R11, R3, 0x1, P5 ;  /* 0x000000030b217211 */ /* 0x000fe200028f0eff */
[----:B-1----:R-:W-:Y:S01]  /*31a30*/  IMAD R6, R223, 0x130, RZ ;  /* 0x00000130df067824 */ /* 0x002fe200078e02ff */
[----:B------:R-:W1:Y:S01]  /*31a40*/  LDC R231, c[0x0][0x278] ;  /* 0x00009e00ffe77b82 */ /* 0x000e620000000800 */
[----:B------:R2:W-:Y:S01]  /*31a50*/  STL.64 [R1+0x878], R24 ;  /* 0x0008781801007387 */ /* 0x0005e20000100a00 */
[----:B------:R-:W-:-:S02]  /*31a60*/  IADD3 R18, P5, R10, R2, RZ ;  /* 0x000000020a127210 */ /* 0x000fc40007fbe0ff */
[-C--:B------:R-:W-:Y:S01]  /*31a70*/  IADD3 RZ, P6, R7, R2.reuse, RZ ;  /* 0x0000000207ff7210 */ /* 0x080fe20007fde0ff */
[----:B------:R4:W-:Y:S01]  /*31a80*/  STL [R1+0x6c], R19 ;  /* 0x00006c1301007387 */ /* 0x0009e20000100800 */
[----:B0-----:R-:W-:Y:S02]  /*31a90*/  IMAD R7, R221, 0x98, RZ ;  /* 0x00000098dd077824 */ /* 0x001fe400078e02ff */
[----:B------:R-:W0:Y:S01]  /*31aa0*/  LDC R227, c[0x0][0x278] ;  /* 0x00009e00ffe37b82 */ /* 0x000e220000000800 */
[C---:B--2---:R-:W-:Y:S02]  /*31ab0*/  IADD3 R24, P4, R5.reuse, R2, RZ ;  /* 0x0000000205187210 */ /* 0x044fe40007f9e0ff */
[-C--:B----4-:R-:W-:Y:S01]  /*31ac0*/  LEA.HI.X.SX32 R19, R5, R3.reuse, 0x1, P5 ;  /* 0x0000000305137211 */ /* 0x090fe200028f0eff */
[----:B------:R-:W-:Y:S01]  /*31ad0*/  STL [R1+0x64], R33 ;  /* 0x0000642101007387 */ /* 0x000fe20000100800 */
[----:B------:R-:W-:Y:S01]  /*31ae0*/  LEA.HI.X.SX32 R25, R14, R3, 0x1, P4 ;  /* 0x000000030e197211 */ /* 0x000fe200020f0eff */
[----:B------:R-:W-:-:S02]  /*31af0*/  IMAD R15, R229, 0x262, RZ ;  /* 0x00000262e50f7824 */ /* 0x000fc400078e02ff */
[----:B------:R-:W2:Y:S02]  /*31b00*/  LDC R235, c[0x0][0x278] ;  /* 0x00009e00ffeb7b82 */ /* 0x000ea40000000800 */
[----:B------:R4:W-:Y:S04]  /*31b10*/  STL.64 [R1+0x3a8], R24 ;  /* 0x0003a81801007387 */ /* 0x0009e80000100a00 */
[----:B------:R3:W-:Y:S02]  /*31b20*/  STL.64 [R1+0x310], R18 ;  /* 0x0003101201007387 */ /* 0x0007e40000100a00 */
[----:B------:R-:W2:Y:S01]  /*31b30*/  LDC R232, c[0x0][0x278] ;  /* 0x00009e00ffe87b82 */ /* 0x000ea20000000800 */
[----:B----4-:R-:W-:-:S07]  /*31b40*/  IADD3 R24, P4, R7, R2, RZ ;  /* 0x0000000207187210 */ /* 0x010fce0007f9e0ff */
[----:B------:R-:W4:Y:S01]  /*31b50*/  LDC R236, c[0x0][0x278] ;  /* 0x00009e00ffec7b82 */ /* 0x000f220000000800 */
[----:B---3--:R-:W-:Y:S02]  /*31b60*/  IADD3 R18, P5, R6, R2, RZ ;  /* 0x0000000206127210 */ /* 0x008fe40007fbe0ff */
[-C--:B------:R-:W-:Y:S02]  /*31b70*/  LEA.HI.X.SX32 R25, R10, R3.reuse, 0x1, P4 ;  /* 0x000000030a197211 */ /* 0x080fe400020f0eff */
[----:B------:R-:W-:-:S03]  /*31b80*/  LEA.HI.X.SX32 R19, R7, R3, 0x1, P5 ;  /* 0x0000000307137211 */ /* 0x000fc600028f0eff */
[----:B------:R-:W3:Y:S01]  /*31b90*/  LDC R14, c[0x0][0x278] ;  /* 0x00009e00ff0e7b82 */ /* 0x000ee20000000800 */
[----:B------:R-:W-:Y:S01]  /*31ba0*/  IADD3 RZ, P4, R15, R2, RZ ;  /* 0x000000020fff7210 */ /* 0x000fe20007f9e0ff */
[----:B------:R-:W-:Y:S06]  /*31bb0*/  STL.64 [R1+0x1e0], R24 ;  /* 0x0001e01801007387 */ /* 0x000fec0000100a00 */
[----:B------:R-:W3:Y:S01]  /*31bc0*/  LDC R15, c[0x0][0x278] ;  /* 0x00009e00ff0f7b82 */ /* 0x000ee20000000800 */
[----:B------:R1:W-:Y:S01]  /*31bd0*/  STL.64 [R1+0x870], R18 ;  /* 0x0008701201007387 */ /* 0x0003e20000100a00 */
[----:B------:R-:W-:-:S06]  /*31be0*/  IMAD R4, R225, 0x264, RZ ;  /* 0x00000264e1047824 */ /* 0x000fcc00078e02ff */
[----:B------:R-:W3:Y:S08]  /*31bf0*/  LDC R237, c[0x0][0x278] ;  /* 0x00009e00ffed7b82 */ /* 0x000ef00000000800 */
[----:B-1----:R-:W1:Y:S08]  /*31c00*/  LDC R18, c[0x0][0x278] ;  /* 0x00009e00ff127b82 */ /* 0x002e700000000800 */
[----:B------:R-:W1:Y:S01]  /*31c10*/  LDC R19, c[0x0][0x278] ;  /* 0x00009e00ff137b82 */ /* 0x000e620000000800 */
[----:B------:R-:W-:Y:S01]  /*31c20*/  IADD3 RZ, P5, R4, R2, RZ ;  /* 0x0000000204ff7210 */ /* 0x000fe20007fbe0ff */
[----:B------:R-:W-:-:S02]  /*31c30*/  IMAD R4, R231, 0x132, RZ ;  /* 0x00000132e7047824 */ /* 0x000fc400078e02ff */
[----:B0-----:R-:W-:-:S04]  /*31c40*/  IMAD R5, R227, 0x131, RZ ;  /* 0x00000131e3057824 */ /* 0x001fc800078e02ff */
[----:B------:R-:W0:Y:S01]  /*31c50*/  LDC R221, c[0x0][0x278] ;  /* 0x00009e00ffdd7b82 */ /* 0x000e220000000800 */
[----:B--2---:R-:W-:Y:S01]  /*31c60*/  IMAD R10, R235, 0x266, RZ ;  /* 0x00000266eb0a7824 */ /* 0x004fe200078e02ff */
[----:B------:R-:W-:Y:S01]  /*31c70*/  LEA.HI.X.SX32 R29, R6, R3, 0x1, P6 ;  /* 0x00000003061d7211 */ /* 0x000fe200030f0eff */
[----:B------:R-:W-:Y:S01]  /*31c80*/  IMAD R11, R232, 0x99, RZ ;  /* 0x00000099e80b7824 */ /* 0x000fe200078e02ff */
[----:B------:R-:W-:Y:S01]  /*31c90*/  IADD3 R24, P6, R4, R2, RZ ;  /* 0x0000000204187210 */ /* 0x000fe20007fde0ff */
[----:B----4-:R-:W-:-:S03]  /*31ca0*/  IMAD R7, R236, 0x268, RZ ;  /* 0x00000268ec077824 */ /* 0x010fc600078e02ff */
[----:B------:R-:W2:Y:S01]  /*31cb0*/  LDC R229, c[0x0][0x278] ;  /* 0x00009e00ffe57b82 */ /* 0x000ea20000000800 */
[-C--:B------:R-:W-:Y:S01]  /*31cc0*/  LEA.HI.X.SX32 R27, R5, R3.reuse, 0x1, P4 ;  /* 0x00000003051b7211 */ /* 0x080fe200020f0eff */
[----:B---3--:R-:W-:Y:S01]  /*31cd0*/  IMAD R6, R14, 0x133, RZ ;  /* 0x000001330e067824 */ /* 0x008fe200078e02ff */
[----:B------:R-:W-:Y:S01]  /*31ce0*/  IADD3 RZ, P4, R10, R2, RZ ;  /* 0x000000020aff7210 */ /* 0x000fe20007f9e0ff */
[----:B------:R-:W-:Y:S01]  /*31cf0*/  IMAD R5, R15, 0x9a, RZ ;  /* 0x0000009a0f057824 */ /* 0x000fe200078e02ff */
[----:B------:R-:W-:-:S03]  /*31d00*/  LEA.HI.X.SX32 R25, R11, R3, 0x1, P6 ;  /* 0x000000030b197211 */ /* 0x000fc600030f0eff */
[----:B------:R-:W3:Y:S01]  /*31d10*/  LDC R225, c[0x0][0x278] ;  /* 0x00009e00ffe17b82 */ /* 0x000ee20000000800 */
[-C--:B------:R-:W-:Y:S01]  /*31d20*/  IADD3 RZ, P6, R7, R2.reuse, RZ ;  /* 0x0000000207ff7210 */ /* 0x080fe20007fde0ff */
[----:B-1----:R-:W-:Y:S01]  /*31d30*/  IMAD R7, R18, 0x4d, RZ ;  /* 0x0000004d12077824 */ /* 0x002fe200078e02ff */
[----:B------:R-:W-:Y:S02]  /*31d40*/  LEA.HI.X.SX32 R15, R6, R3, 0x1, P4 ;  /* 0x00000003060f7211 */ /* 0x000fe400020f0eff */
[----:B------:R-:W-:-:S03]  /*31d50*/  IADD3 R18, P4, R5, R2, RZ ;  /* 0x0000000205127210 */ /* 0x000fc60007f9e0ff */
[----:B------:R-:W1:Y:S01]  /*31d60*/  LDC R159, c[0x0][0x278] ;  /* 0x00009e00ff9f7b82 */ /* 0x000e620000000800 */
[-C--:B------:R-:W-:Y:S01]  /*31d70*/  LEA.HI.X.SX32 R23, R4, R3.reuse, 0x1, P5 ;  /* 0x0000000304177211 */ /* 0x080fe200028f0eff */
[----:B------:R-:W-:Y:S01]  /*31d80*/  IMAD R4, R19, 0x134, RZ ;  /* 0x0000013413047824 */ /* 0x000fe200078e02ff */
[----:B------:R-:W-:Y:S01]  /*31d90*/  STL [R1+0x5c], R29 ;  /* 0x00005c1d01007387 */ /* 0x000fe20000100800 */
[----:B------:R-:W-:Y:S01]  /*31da0*/  IMAD R10, R237, 0x26a, RZ ;  /* 0x0000026aed0a7824 */ /* 0x000fe200078e02ff */
[----:B------:R-:W-:Y:S02]  /*31db0*/  LEA.HI.X.SX32 R19, R7, R3, 0x1, P4 ;  /* 0x0000000307137211 */ /* 0x000fe400020f0eff */
[----:B------:R-:W-:Y:S01]  /*31dc0*/  STL [R1+0x54], R27 ;  /* 0x0000541b01007387 */ /* 0x000fe20000100800 */
[----:B------:R-:W4:Y:S03]  /*31dd0*/  LDC R223, c[0x0][0x278] ;  /* 0x00009e00ffdf7b82 */ /* 0x000f260000000800 */
[----:B------:R-:W-:Y:S01]  /*31de0*/  STL.64 [R1+0x868], R24 ;  /* 0x0008681801007387 */ /* 0x000fe20000100a00 */
[----:B------:R-:W-:-:S03]  /*31df0*/  IADD3 RZ, P5, R10, R2, RZ ;  /* 0x000000020aff7210 */ /* 0x000fc60007fbe0ff */
[----:B------:R-:W-:Y:S01]  /*31e00*/  STL [R1+0x4c], R23 ;  /* 0x00004c1701007387 */ /* 0x000fe20000100800 */
[----:B------:R-:W4:Y:S01]  /*31e10*/  LDC R239, c[0x0][0x278] ;  /* 0x00009e00ffef7b82 */ /* 0x000f220000000800 */
[----:B0-----:R-:W-:Y:S02]  /*31e20*/  IMAD R10, R221, 0x135, RZ ;  /* 0x00000135dd0a7824 */ /* 0x001fe400078e02ff */
[----:B------:R-:W-:Y:S04]  /*31e30*/  STL [R1+0x44], R15 ;  /* 0x0000440f01007387 */ /* 0x000fe80000100800 */
[----:B------:R0:W-:Y:S01]  /*31e40*/  STL.64 [R1+0x1d8], R18 ;  /* 0x0001d81201007387 */ /* 0x0001e20000100a00 */
[----:B------:R-:W4:Y:S01]  /*31e50*/  LDC R238, c[0x0][0x278] ;  /* 0x00009e00ffee7b82 */ /* 0x000f220000000800 */
[----:B------:R-:W-:Y:S01]  /*31e60*/  LEA.HI.X.SX32 R21, R4, R3, 0x1, P6 ;  /* 0x0000000304157211 */ /* 0x000fe200030f0eff */
[----:B--2---:R-:W-:-:S02]  /*31e70*/  IMAD R7, R229, 0x26c, RZ ;  /* 0x0000026ce5077824 */ /* 0x004fc400078e02ff */
[----:B---3--:R-:W-:Y:S02]  /*31e80*/  IMAD R6, R225, 0x136, RZ ;  /* 0x00000136e1067824 */ /* 0x008fe400078e02ff */
[----:B-1----:R-:W-:Y:S02]  /*31e90*/  IMAD R251, R159, 0x2e, RZ ;  /* 0x0000002e9ffb7824 */ /* 0x002fe400078e02ff */
[----:B------:R-:W1:Y:S01]  /*31ea0*/  LDC R221, c[0x0][0x278] ;  /* 0x00009e00ffdd7b82 */ /* 0x000e620000000800 */
[----:B0-----:R-:W-:-:S04]  /*31eb0*/  IADD3 R18, P4, R4, R2, RZ ;  /* 0x0000000204127210 */ /* 0x001fc80007f9e0ff */
[----:B------:R-:W-:-:S03]  /*31ec0*/  LEA.HI.X.SX32 R19, R5, R3, 0x1, P4 ;  /* 0x0000000305137211 */ /* 0x000fc600020f0eff */
[----:B------:R-:W0:Y:S01]  /*31ed0*/  LDC R4, c[0x0][0x278] ;  /* 0x00009e00ff047b82 */ /* 0x000e220000000800 */
[----:B------:R-:W-:Y:S02]  /*31ee0*/  LEA.HI.X.SX32 R5, R10, R3, 0x1, P5 ;  /* 0x000000030a057211 */ /* 0x000fe400028f0eff */
[----:B------:R-:W-:-:S05]  /*31ef0*/  IADD3 RZ, P6, R7, R2, RZ ;  /* 0x0000000207ff7210 */ /* 0x000fca0007fde0ff */
[----:B------:R-:W2:Y:S01]  /*31f00*/  LDC R10, c[0x0][0x278] ;  /* 0x00009e00ff0a7b82 */ /* 0x000ea20000000800 */
[----:B------:R3:W-:Y:S01]  /*31f10*/  STL.64 [R1+0x860], R18 ;  /* 0x0008601201007387 */ /* 0x0007e20000100a00 */
[----:B------:R-:W-:-:S06]  /*31f20*/  LEA.HI.X.SX32 R159, R6, R3, 0x1, P6 ;  /* 0x00000003069f7211 */ /* 0x000fcc00030f0eff */
[----:B------:R-:W1:Y:S01]  /*31f30*/  LDC R7, c[0x0][0x278] ;  /* 0x00009e00ff077b82 */ /* 0x000e620000000800 */
[----:B---3--:R-:W-:-:S07]  /*31f40*/  IADD3 R18, P4, R6, R2, RZ ;  /* 0x0000000206127210 */ /* 0x008fce0007f9e0ff */
[----:B------:R-:W3:Y:S01]  /*31f50*/  LDC R6, c[0x0][0x278] ;  /* 0x00009e00ff067b82 */ /* 0x000ee20000000800 */
[----:B----4-:R-:W-:Y:S02]  /*31f60*/  IMAD R15, R223, 0x9b, RZ ;  /* 0x0000009bdf0f7824 */ /* 0x010fe400078e02ff */
[----:B------:R-:W-:Y:S02]  /*31f70*/  IMAD R11, R239, 0x270, RZ ;  /* 0x00000270ef0b7824 */ /* 0x000fe400078e02ff */
[----:B------:R-:W-:Y:S01]  /*31f80*/  IMAD R14, R238, 0x26e, RZ ;  /* 0x0000026eee0e7824 */ /* 0x000fe200078e02ff */
[-C--:B------:R-:W-:Y:S02]  /*31f90*/  LEA.HI.X.SX32 R19, R15, R3.reuse, 0x1, P4 ;  /* 0x000000030f137211 */ /* 0x080fe400020f0eff */
[-C--:B------:R-:W-:Y:S01]  /*31fa0*/  IADD3 RZ, P4, R11, R2.reuse, RZ ;  /* 0x000000020bff7210 */ /* 0x080fe20007f9e0ff */
[----:B------:R-:W-:Y:S01]  /*31fb0*/  STL [R1+0x3c], R21 ;  /* 0x00003c1501007387 */ /* 0x000fe20000100800 */
[----:B------:R-:W4:Y:S01]  /*31fc0*/  LDC R11, c[0x0][0x278] ;  /* 0x00009e00ff0b7b82 */ /* 0x000f220000000800 */
[----:B0-----:R-:W-:Y:S01]  /*31fd0*/  IMAD R163, R4, 0x137, RZ ;  /* 0x0000013704a37824 */ /* 0x001fe200078e02ff */
[----:B------:R-:W-:Y:S01]  /*31fe0*/  IADD3 RZ, P5, R14, R2, RZ ;  /* 0x000000020eff7210 */ /* 0x000fe20007fbe0ff */
[----:B------:R2:W-:Y:S03]  /*31ff0*/  STL [R1+0x34], R5 ;  /* 0x0000340501007387 */ /* 0x0005e60000100800 */
[----:B------:R-:W-:Y:S01]  /*32000*/  LEA.HI.X.SX32 R163, R163, R3, 0x1, P5 ;  /* 0x00000003a3a37211 */ /* 0x000fe200028f0eff */
[----:B------:R0:W-:Y:S01]  /*32010*/  STL.64 [R1+0x858], R18 ;  /* 0x0008581201007387 */ /* 0x0001e20000100a00 */
[----:B-1----:R-:W-:Y:S01]  /*32020*/  IMAD R4, R7, 0x4e, RZ ;  /* 0x0000004e07047824 */ /* 0x002fe200078e02ff */
[----:B------:R-:W1:Y:S01]  /*32030*/  LDC R15, c[0x0][0x278] ;  /* 0x00009e00ff0f7b82 */ /* 0x000e620000000800 */
[----:B--2---:R-:W-:Y:S01]  /*32040*/  IMAD R5, R10, 0x9c, RZ ;  /* 0x0000009c0a057824 */ /* 0x004fe200078e02ff */
[----:B------:R-:W-:Y:S01]  /*32050*/  STL [R1+0x2c], R159 ;  /* 0x00002c9f01007387 */ /* 0x000fe20000100800 */
[----:B---3--:R-:W-:-:S05]  /*32060*/  IMAD R6, R6, 0x27, RZ ;  /* 0x0000002706067824 */ /* 0x008fca00078e02ff */
[----:B------:R-:W2:Y:S01]  /*32070*/  LDC R223, c[0x0][0x278] ;  /* 0x00009e00ffdf7b82 */ /* 0x000ea20000000800 */
[-C--:B------:R-:W-:Y:S01]  /*32080*/  IADD3 R162, P5, R5, R2.reuse, RZ ;  /* 0x0000000205a27210 */ /* 0x080fe20007fbe0ff */
[----:B------:R3:W-:Y:S06]  /*32090*/  STL [R1+0x24], R163 ;  /* 0x000024a301007387 */ /* 0x0007ec0000100800 */
[----:B0-----:R-:W0:Y:S01]  /*320a0*/  LDC R18, c[0x0][0x278] ;  /* 0x00009e00ff127b82 */ /* 0x001e220000000800 */
[C---:B------:R-:W-:Y:S02]  /*320b0*/  IADD3 R158, P6, R4.reuse, R2, RZ ;  /* 0x00000002049e7210 */ /* 0x040fe40007fde0ff */
[----:B---3--:R-:W-:-:S05]  /*320c0*/  LEA.HI.X.SX32 R163, R4, R3, 0x1, P5 ;  /* 0x0000000304a37211 */ /* 0x008fca00028f0eff */
[----:B------:R-:W3:Y:S01]  /*320d0*/  LDC R4, c[0x0][0x278] ;  /* 0x00009e00ff047b82 */ /* 0x000ee20000000800 */
[----:B------:R-:W-:Y:S01]  /*320e0*/  LEA.HI.X.SX32 R159, R6, R3, 0x1, P6 ;  /* 0x00000003069f7211 */ /* 0x000fe200030f0eff */
[----:B----4-:R-:W-:-:S06]  /*320f0*/  IMAD R157, R11, 0x138, RZ ;  /* 0x000001380b9d7824 */ /* 0x010fcc00078e02ff */
[----:B------:R-:W4:Y:S01]  /*32100*/  LDC R6, c[0x0][0x278] ;  /* 0x00009e00ff067b82 */ /* 0x000f220000000800 */
[----:B------:R1:W-:Y:S07]  /*32110*/  STL.64 [R1+0x308], R158 ;  /* 0x0003089e01007387 */ /* 0x0003ee0000100a00 */
[----:B------:R-:W4:Y:S01]  /*32120*/  LDC R231, c[0x0][0x278] ;  /* 0x00009e00ffe77b82 */ /* 0x000f220000000800 */
[----:B0-----:R-:W-:Y:S01]  /*32130*/  IMAD R156, R18, 0x13a, RZ ;  /* 0x0000013a129c7824 */ /* 0x001fe200078e02ff */
[----:B-1----:R-:W-:-:S06]  /*32140*/  IADD3 R158, P6, R157, R2, RZ ;  /* 0x000000029d9e7210 */ /* 0x002fcc0007fde0ff */
[----:B------:R-:W0:Y:S01]  /*32150*/  LDC R225, c[0x0][0x278] ;  /* 0x00009e00ffe17b82 */ /* 0x000e220000000800 */
[----:B------:R-:W-:Y:S01]  /*32160*/  LEA.HI.X.SX32 R159, R5, R3, 0x1, P6 ;  /* 0x00000003059f7211 */ /* 0x000fe200030f0eff */
[----:B------:R-:W-:-:S06]  /*32170*/  IMAD R7, R221, 0x9e, RZ ;  /* 0x0000009edd077824 */ /* 0x000fcc00078e02ff */
[----:B------:R-:W1:Y:S01]  /*32180*/  LDC R229, c[0x0][0x278] ;  /* 0x00009e00ffe57b82 */ /* 0x000e620000000800 */
[----:B------:R-:W-:Y:S01]  /*32190*/  IMAD R153, R15, 0x9d, RZ ;  /* 0x0000009d0f997824 */ /* 0x000fe200078e02ff */
[----:B------:R4:W-:Y:S01]  /*321a0*/  STL.64 [R1+0x1d0], R162 ;  /* 0x0001d0a201007387 */ /* 0x0009e20000100a00 */
[----:B--2---:R-:W-:Y:S01]  /*321b0*/  IMAD R152, R223, 0x13c, RZ ;  /* 0x0000013cdf987824 */ /* 0x004fe200078e02ff */
[----:B------:R-:W-:-:S04]  /*321c0*/  IADD3 R156, P5, R156, R2, RZ ;  /* 0x000000029c9c7210 */ /* 0x000fc80007fbe0ff */
[----:B------:R-:W2:Y:S01]  /*321d0*/  LDC R232, c[0x0][0x278] ;  /* 0x00009e00ffe87b82 */ /* 0x000ea20000000800 */
[----:B---3--:R-:W-:Y:S01]  /*321e0*/  IMAD R4, R4, 0x4f, RZ ;  /* 0x0000004f04047824 */ /* 0x008fe200078e02ff */
[----:B------:R-:W-:Y:S01]  /*321f0*/  LEA.HI.X.SX32 R157, R153, R3, 0x1, P5 ;  /* 0x00000003999d7211 */ /* 0x000fe200028f0eff */
[----:B----4-:R-:W3:Y:S05]  /*32200*/  LDL.LU.64 R162, [R1+0x1050] ;  /* 0x0010500001a27983 */ /* 0x010eea0000300a00 */
[----:B------:R-:W4:Y:S01]  /*32210*/  LDC R235, c[0x0][0x278] ;  /* 0x00009e00ffeb7b82 */ /* 0x000f220000000800 */
[----:B------:R0:W-:Y:S01]  /*32220*/  STL.64 [R1+0x850], R158 ;  /* 0x0008509e01007387 */ /* 0x0001e20000100a00 */
[----:B------:R-:W-:-:S06]  /*32230*/  IADD3 R152, P5, R152, R2, RZ ;  /* 0x0000000298987210 */ /* 0x000fcc0007fbe0ff */
[----:B------:R-:W4:Y:S01]  /*32240*/  LDC R236, c[0x0][0x278] ;  /* 0x00009e00ffec7b82 */ /* 0x000f220000000800 */
[----:B------:R-:W-:Y:S01]  /*32250*/  IMAD R6, R6, 0x13e, RZ ;  /* 0x0000013e06067824 */ /* 0x000fe200078e02ff */
[----:B0-----:R-:W-:-:S06]  /*32260*/  IADD3 R158, P6, R7, R2, RZ ;  /* 0x00000002079e7210 */ /* 0x001fcc0007fde0ff */
[----:B------:R-:W0:Y:S01]  /*32270*/  LDC R237, c[0x0][0x278] ;  /* 0x00009e00ffed7b82 */ /* 0x000e220000000800 */
[-C--:B------:R-:W-:Y:S01]  /*32280*/  LEA.HI.X.SX32 R159, R4, R3.reuse, 0x1, P6 ;  /* 0x00000003049f7211 */ /* 0x080fe200030f0eff */
[----:B------:R1:W-:Y:S01]  /*32290*/  STL.64 [R1+0x848], R156 ;  /* 0x0008489c01007387 */ /* 0x0003e20000100a00 */
[----:B------:R-:W-:Y:S01]  /*322a0*/  LEA.HI.X.SX32 R153, R7, R3, 0x1, P5 ;  /* 0x0000000307997211 */ /* 0x000fe200028f0eff */
[----:B------:R-:W-:Y:S01]  /*322b0*/  IMAD R10, R231, 0xa, RZ ;  /* 0x0000000ae70a7824 */ /* 0x000fe200078e02ff */
[----:B------:R-:W-:Y:S01]  /*322c0*/  IADD3 R4, P6, R6, R2, RZ ;  /* 0x0000000206047210 */ /* 0x000fe20007fde0ff */
[----:B------:R-:W-:Y:S02]  /*322d0*/  IMAD R155, R225, 0x9f, RZ ;  /* 0x0000009fe19b7824 */ /* 0x000fe400078e02ff */
[----:B------:R-:W0:Y:S01]  /*322e0*/  LDC R247, c[0x0][0x278] ;  /* 0x00009e00fff77b82 */ /* 0x000e220000000800 */
[----:B-1----:R-:W-:Y:S01]  /*322f0*/  IMAD R154, R229, 0x5, RZ ;  /* 0x00000005e59a7824 */ /* 0x002fe200078e02ff */
[----:B------:R-:W-:Y:S01]  /*32300*/  MOV R6, R4 ;  /* 0x0000000400067202 */ /* 0x000fe20000000f00 */
[----:B------:R-:W3:Y:S01]  /*32310*/  LDL.LU.64 R156, [R1+0x1048] ;  /* 0x00104800019c7983 */ /* 0x000ee20000300a00 */
[----:B------:R-:W-:Y:S01]  /*32320*/  MOV R7, R5 ;  /* 0x0000000500077202 */ /* 0x000fe20000000f00 */
[----:B--2---:R-:W-:-:S03]  /*32330*/  IMAD R11, R232, 0x14, RZ ;  /* 0x00000014e80b7824 */ /* 0x004fc600078e02ff */
[----:B------:R-:W1:Y:S01]  /*32340*/  LDC R221, c[0x0][0x278] ;  /* 0x00009e00ffdd7b82 */ /* 0x000e620000000800 */
[----:B------:R2:W-:Y:S01]  /*32350*/  STL.64 [R1+0x1c8], R158 ;  /* 0x0001c89e01007387 */ /* 0x0005e20000100a00 */
[----:B------:R-:W-:Y:S01]  /*32360*/  LEA.HI.X.SX32 R7, R155, R3, 0x1, P6 ;  /* 0x000000039b077211 */ /* 0x000fe200030f0eff */
[----:B----4-:R-:W-:Y:S02]  /*32370*/  IMAD R14, R235, 0x28, RZ ;  /* 0x00000028eb0e7824 */ /* 0x010fe400078e02ff */
[----:B------:R-:W-:Y:S02]  /*32380*/  IMAD R15, R236, 0x50, RZ ;  /* 0x00000050ec0f7824 */ /* 0x000fe400078e02ff */
[----:B0-----:R-:W-:Y:S01]  /*32390*/  IMAD R18, R237, 0xa0, RZ ;  /* 0x000000a0ed127824 */ /* 0x001fe200078e02ff */
[----:B------:R-:W0:Y:S01]  /*323a0*/  LDC R223, c[0x0][0x278] ;  /* 0x00009e00ffdf7b82 */ /* 0x000e220000000800 */
[----:B--2---:R-:W2:Y:S01]  /*323b0*/  LDL.LU.64 R158, [R1+0x1040] ;  /* 0x00104000019e7983 */ /* 0x004ea20000300a00 */
[----:B------:R-:W-:Y:S01]  /*323c0*/  IADD3 R6, P6, R11, R2, RZ ;  /* 0x000000020b067210 */ /* 0x000fe20007fde0ff */
[----:B------:R-:W-:-:S05]  /*323d0*/  IMAD R19, R247, 0xa2, RZ ;  /* 0x000000a2f7137824 */ /* 0x000fca00078e02ff */
[----:B------:R-:W4:Y:S01]  /*323e0*/  LDC R225, c[0x0][0x278] ;  /* 0x00009e00ffe17b82 */ /* 0x000f220000000800 */
[----:B------:R1:W-:Y:S02]  /*323f0*/  STL.64 [R1+0x840], R152 ;  /* 0x0008409801007387 */ /* 0x0003e40000100a00 */
[----:B-1----:R-:W-:-:S05]  /*32400*/  IMAD R221, R221, 0x52, RZ ;  /* 0x00000052dddd7824 */ /* 0x002fca00078e02ff */
[----:B------:R-:W1:Y:S01]  /*32410*/  LDC R227, c[0x0][0x278] ;  /* 0x00009e00ffe37b82 */ /* 0x000e620000000800 */
[----:B------:R-:W2:Y:S04]  /*32420*/  LDL.LU.64 R152, [R1+0x1038] ;  /* 0x0010380001987983 */ /* 0x000ea80000300a00 */
[----:B------:R0:W-:Y:S02]  /*32430*/  STL [R1+0x838], R4 ;  /* 0x0008380401007387 */ /* 0x0001e40000100800 */
[----:B0-----:R-:W-:Y:S01]  /*32440*/  IMAD R223, R223, 0xa4, RZ ;  /* 0x000000a4dfdf7824 */ /* 0x001fe200078e02ff */
[----:B------:R-:W0:Y:S01]  /*32450*/  LDC R229, c[0x0][0x278] ;  /* 0x00009e00ffe57b82 */ /* 0x000e220000000800 */
[----:B------:R-:W-:-:S07]  /*32460*/  IADD3 R4, P5, R10, R2, RZ ;  /* 0x000000020a047210 */ /* 0x000fce0007fbe0ff */
[----:B------:R-:W0:Y:S01]  /*32470*/  LDC R231, c[0x0][0x278] ;  /* 0x00009e00ffe77b82 */ /* 0x000e220000000800 */
[-C--:B------:R-:W-:Y:S01]  /*32480*/  LEA.HI.X.SX32 R5, R154, R3.reuse, 0x1, P5 ;  /* 0x000000039a057211 */ /* 0x080fe200028f0eff */
[----:B------:R4:W-:Y:S04]  /*32490*/  STL [R1+0x83c], R7 ;  /* 0x00083c0701007387 */ /* 0x0009e80000100800 */
[----:B------:R1:W-:Y:S02]  /*324a0*/  STL.64 [R1+0x418], R4 ;  /* 0x0004180401007387 */ /* 0x0003e40000100a00 */
[----:B------:R-:W0:Y:S01]  /*324b0*/  LDC R232, c[0x0][0x278] ;  /* 0x00009e00ffe87b82 */ /* 0x000e220000000800 */
[----:B----4-:R-:W-:Y:S02]  /*324c0*/  LEA.HI.X.SX32 R7, R10, R3, 0x1, P6 ;  /* 0x000000030a077211 */ /* 0x010fe400030f0eff */
[----:B------:R-:W-:-:S05]  /*324d0*/  IADD3 R154, P6, R15, R2, RZ ;  /* 0x000000020f9a7210 */ /* 0x000fca0007fde0ff */
[----:B------:R-:W4:Y:S01]  /*324e0*/  LDC R235, c[0x0][0x278] ;  /* 0x00009e00ffeb7b82 */ /* 0x000f220000000800 */
[----:B-1----:R-:W-:-:S04]  /*324f0*/  IADD3 R4, P5, R14, R2, RZ ;  /* 0x000000020e047210 */ /* 0x002fc80007fbe0ff */
[----:B------:R-:W-:-:S03]  /*32500*/  LEA.HI.X.SX32 R5, R11, R3, 0x1, P5 ;  /* 0x000000030b057211 */ /* 0x000fc600028f0eff */
[----:B------:R-:W1:Y:S01]  /*32510*/  LDC R236, c[0x0][0x278] ;  /* 0x00009e00ffec7b82 */ /* 0x000e620000000800 */
[----:B------:R-:W-:Y:S01]  /*32520*/  IADD3 R10, P5, R18, R2, RZ ;  /* 0x00000002120a7210 */ /* 0x000fe20007fbe0ff */
[----:B------:R0:W-:Y:S01]  /*32530*/  STL.64 [R1+0x3f0], R6 ;  /* 0x0003f00601007387 */ /* 0x0001e20000100a00 */
[-C--:B------:R-:W-:Y:S02]  /*32540*/  LEA.HI.X.SX32 R155, R14, R3.reuse, 0x1, P6 ;  /* 0x000000030e9b7211 */ /* 0x080fe400030f0eff */
[----:B------:R-:W-:Y:S01]  /*32550*/  LEA.HI.X.SX32 R11, R15, R3, 0x1, P5 ;  /* 0x000000030f0b7211 */ /* 0x000fe200028f0eff */
[----:B------:R-:W-:Y:S02]  /*32560*/  STL.64 [R1+0x3a0], R4 ;  /* 0x0003a00401007387 */ /* 0x000fe40000100a00 */
[----:B------:R-:W3:Y:S02]  /*32570*/  LDC R237, c[0x0][0x278] ;  /* 0x00009e00ffed7b82 */ /* 0x000ee40000000800 */
[----:B------:R0:W-:Y:S06]  /*32580*/  STL.64 [R1+0x300], R154 ;  /* 0x0003009a01007387 */ /* 0x0001ec0000100a00 */
[----:B0-----:R-:W0:Y:S01]  /*32590*/  LDC R6, c[0x0][0x278] ;  /* 0x00009e00ff067b82 */ /* 0x001e220000000800 */
[----:B------:R-:W2:Y:S07]  /*325a0*/  LDL.LU.64 R154, [R1+0x1030] ;  /* 0x00103000019a7983 */ /* 0x000eae0000300a00 */
[----:B------:R-:W4:Y:S01]  /*325b0*/  LDC R4, c[0x0][0x278] ;  /* 0x00009e00ff047b82 */ /* 0x000f220000000800 */
[----:B------:R1:W-:Y:S07]  /*325c0*/  STL.64 [R1+0x1c0], R10 ;  /* 0x0001c00a01007387 */ /* 0x0003ee0000100a00 */
[----:B------:R-:W3:Y:S08]  /*325d0*/  LDC R239, c[0x0][0x278] ;  /* 0x00009e00ffef7b82 */ /* 0x000ef00000000800 */
[----:B-1----:R-:W1:Y:S01]  /*325e0*/  LDC R10, c[0x0][0x278] ;  /* 0x00009e00ff0a7b82 */ /* 0x002e620000000800 */
[----:B0-----:R-:W-:-:S02]  /*325f0*/  IMAD R6, R6, 0x142, RZ ;  /* 0x0000014206067824 */ /* 0x001fc400078e02ff */
[----:B----4-:R-:W-:-:S03]  /*32600*/  IMAD R4, R4, 0x140, RZ ;  /* 0x0000014004047824 */ /* 0x010fc600078e02ff */
[-C--:B------:R-:W-:Y:S02]  /*32610*/  IADD3 R6, P5, R6, R2.reuse, RZ ;  /* 0x0000000206067210 */ /* 0x080fe40007fbe0ff */
[----:B------:R-:W0:Y:S01]  /*32620*/  LDC R238, c[0x0][0x278] ;  /* 0x00009e00ffee7b82 */ /* 0x000e220000000800 */
[----:B------:R-:W-:-:S04]  /*32630*/  IADD3 R4, P6, R4, R2, RZ ;  /* 0x0000000204047210 */ /* 0x000fc80007fde0ff */
[----:B------:R-:W-:-:S03]  /*32640*/  LEA.HI.X.SX32 R5, R18, R3, 0x1, P6 ;  /* 0x0000000312057211 */ /* 0x000fc600030f0eff */
[----:B------:R-:W4:Y:S01]  /*32650*/  LDC R240, c[0x0][0x278] ;  /* 0x00009e00fff07b82 */ /* 0x000f220000000800 */
[----:B-1----:R-:W-:Y:S01]  /*32660*/  IMAD R10, R10, 0xa1, RZ ;  /* 0x000000a10a0a7824 */ /* 0x002fe200078e02ff */
[----:B------:R-:W-:Y:S06]  /*32670*/  STL.64 [R1+0x830], R4 ;  /* 0x0008300401007387 */ /* 0x000fec0000100a00 */
[----:B------:R-:W1:Y:S01]  /*32680*/  LDC R242, c[0x0][0x278] ;  /* 0x00009e00fff27b82 */ /* 0x000e620000000800 */
[----:B------:R-:W-:-:S05]  /*32690*/  LEA.HI.X.SX32 R7, R10, R3, 0x1, P5 ;  /* 0x000000030a077211 */ /* 0x000fca00028f0eff */
[----:B------:R0:W-:Y:S02]  /*326a0*/  STL.64 [R1+0x828], R6 ;  /* 0x0008280601007387 */ /* 0x0001e40000100a00 */
[----:B------:R-:W4:Y:S08]  /*326b0*/  LDC R10, c[0x0][0x278] ;  /* 0x00009e00ff0a7b82 */ /* 0x000f300000000800 */
[----:B------:R-:W1:Y:S08]  /*326c0*/  LDC R247, c[0x0][0x278] ;  /* 0x00009e00fff77b82 */ /* 0x000e700000000800 */
[----:B0-----:R-:W0:Y:S08]  /*326d0*/  LDC R7, c[0x0][0x278] ;  /* 0x00009e00ff077b82 */ /* 0x001e300000000800 */
[----:B------:R-:W4:Y:S01]  /*326e0*/  LDC R6, c[0x0][0x278] ;  /* 0x00009e00ff067b82 */ /* 0x000f220000000800 */
[----:B------:R-:W-:-:S07]  /*326f0*/  IADD3 R4, P6, R19, R2, RZ ;  /* 0x0000000213047210 */ /* 0x000fce0007fde0ff */
[----:B------:R-:W1:Y:S01]  /*32700*/  LDC R248, c[0x0][0x278] ;  /* 0x00009e00fff87b82 */ /* 0x000e620000000800 */
[----:B0-----:R-:W-:-:S07]  /*32710*/  IMAD R7, R7, 0x51, RZ ;  /* 0x0000005107077824 */ /* 0x001fce00078e02ff */
[----:B------:R-:W0:Y:S01]  /*32720*/  LDC R249, c[0x0][0x278] ;  /* 0x00009e00fff97b82 */ /* 0x000e220000000800 */
[----:B------:R-:W-:Y:S01]  /*32730*/  LEA.HI.X.SX32 R5, R7, R3, 0x1, P6 ;  /* 0x0000000307057211 */ /* 0x000fe200030f0eff */
[----:B----4-:R-:W-:-:S06]  /*32740*/  IMAD R6, R6, 0x146, RZ ;  /* 0x0000014606067824 */ /* 0x010fcc00078e02ff */
[----:B------:R-:W4:Y:S01]  /*32750*/  LDC R250, c[0x0][0x278] ;  /* 0x00009e00fffa7b82 */ /* 0x000f220000000800 */
[----:B------:R3:W-:Y:S07]  /*32760*/  STL.64 [R1+0x1b8], R4 ;  /* 0x0001b80401007387 */ /* 0x0007ee0000100a00 */
[----:B------:R-:W2:Y:S01]  /*32770*/  LDC R149, c[0x0][0x278] ;  /* 0x00009e00ff957b82 */ /* 0x000ea20000000800 */
[----:B---3--:R-:W-:-:S07]  /*32780*/  IADD3 R4, P6, R6, R2, RZ ;  /* 0x0000000206047210 */ /* 0x008fce0007fde0ff */
[----:B------:R-:W3:Y:S01]  /*32790*/  LDC R6, c[0x0][0x278] ;  /* 0x00009e00ff067b82 */ /* 0x000ee20000000800 */
[----:B------:R-:W-:-:S05]  /*327a0*/  IMAD R10, R10, 0x144, RZ ;  /* 0x000001440a0a7824 */ /* 0x000fca00078e02ff */
[----:B------:R-:W-:Y:S02]  /*327b0*/  IADD3 R10, P5, R10, R2, RZ ;  /* 0x000000020a0a7210 */ /* 0x000fe40007fbe0ff */
[----:B------:R-:W2:Y:S02]  /*327c0*/  LDC R145, c[0x0][0x278] ;  /* 0x00009e00ff917b82 */ /* 0x000ea40000000800 */
[----:B------:R-:W-:-:S05]  /*327d0*/  LEA.HI.X.SX32 R11, R19, R3, 0x1, P5 ;  /* 0x00000003130b7211 */ /* 0x000fca00028f0eff */
[----:B------:R-:W-:Y:S01]  /*327e0*/  STL.64 [R1+0x820], R10 ;  /* 0x0008200a01007387 */ /* 0x000fe20000100a00 */
[----:B------:R-:W2:Y:S01]  /*327f0*/  LDC R151, c[0x0][0x278] ;  /* 0x00009e00ff977b82 */ /* 0x000ea20000000800 */
[----:B---3--:R-:W-:-:S07]  /*32800*/  IMAD R6, R6, 0xa3, RZ ;  /* 0x000000a306067824 */ /* 0x008fce00078e02ff */
[----:B------:R-:W3:Y:S01]  /*32810*/  LDC R141, c[0x0][0x278] ;  /* 0x00009e00ff8d7b82 */ /* 0x000ee20000000800 */
[----:B------:R-:W-:Y:S02]  /*32820*/  LEA.HI.X.SX32 R5, R6, R3, 0x1, P6 ;  /* 0x0000000306057211 */ /* 0x000fe400030f0eff */
[----:B------:R-:W-:-:S05]  /*32830*/  IADD3 R14, P5, R221, R2, RZ ;  /* 0x00000002dd0e7210 */ /* 0x000fca0007fbe0ff */
[----:B------:R-:W1:Y:S01]  /*32840*/  LDC R6, c[0x0][0x278] ;  /* 0x00009e00ff067b82 */ /* 0x000e620000000800 */
[----:B------:R0:W-:Y:S07]  /*32850*/  STL.64 [R1+0x818], R4 ;  /* 0x0008180401007387 */ /* 0x0001ee0000100a00 */
[----:B------:R-:W3:Y:S08]  /*32860*/  LDC R143, c[0x0][0x278] ;  /* 0x00009e00ff8f7b82 */ /* 0x000ef00000000800 */
[----:B0-----:R-:W0:Y:S08]  /*32870*/  LDC R5, c[0x0][0x278] ;  /* 0x00009e00ff057b82 */ /* 0x001e300000000800 */
[----:B------:R-:W4:Y:S01]  /*32880*/  LDC R4, c[0x0][0x278] ;  /* 0x00009e00ff047b82 */ /* 0x000f220000000800 */
[----:B------:R-:W-:-:S04]  /*32890*/  IADD3 R10, P6, R223, R2, RZ ;  /* 0x00000002df0a7210 */ /* 0x000fc80007fde0ff */
[----:B------:R-:W-:Y:S01]  /*328a0*/  LEA.HI.X.SX32 R11, R221, R3, 0x1, P6 ;  /* 0x00000003dd0b7211 */ /* 0x000fe200030f0eff */
[----:B-1----:R-:W-:Y:S02]  /*328b0*/  IMAD R6, R6, 0x14a, RZ ;  /* 0x0000014a06067824 */ /* 0x002fe400078e02ff */
[----:B------:R-:W-:Y:S01]  /*328c0*/  IMAD R225, R225, 0xa6, RZ ;  /* 0x000000a6e1e17824 */ /* 0x000fe200078e02ff */
[----:B------:R-:W1:Y:S01]  /*328d0*/  LDC R221, c[0x0][0x278] ;  /* 0x00009e00ffdd7b82 */ /* 0x000e620000000800 */
[----:B0-----:R-:W-:-:S07]  /*328e0*/  IMAD R5, R5, 0x29, RZ ;  /* 0x0000002905057824 */ /* 0x001fce00078e02ff */
[----:B------:R-:W0:Y:S01]  /*328f0*/  LDC R139, c[0x0][0x278] ;  /* 0x00009e00ff8b7b82 */ /* 0x000e220000000800 */
[----:B----4-:R-:W-:Y:S01]  /*32900*/  IMAD R4, R4, 0x148, RZ ;  /* 0x0000014804047824 */ /* 0x010fe200078e02ff */
[----:B------:R-:W-:-:S06]  /*32910*/  LEA.HI.X.SX32 R15, R5, R3, 0x1, P5 ;  /* 0x00000003050f7211 */ /* 0x000fcc00028f0eff */
[----:B------:R-:W4:Y:S01]  /*32920*/  LDC R135, c[0x0][0x278] ;  /* 0x00009e00ff877b82 */ /* 0x000f220000000800 */
[-C--:B------:R-:W-:Y:S01]  /*32930*/  IADD3 R4, P5, R4, R2.reuse, RZ ;  /* 0x0000000204047210 */ /* 0x080fe20007fbe0ff */
[----:B------:R-:W-:Y:S03]  /*32940*/  STL.64 [R1+0x2f8], R14 ;  /* 0x0002f80e01007387 */ /* 0x000fe60000100a00 */
[----:B------:R-:W-:Y:S01]  /*32950*/  LEA.HI.X.SX32 R5, R223, R3, 0x1, P5 ;  /* 0x00000003df057211 */ /* 0x000fe200028f0eff */
[----:B------:R-:W-:Y:S01]  /*32960*/  STL.64 [R1+0x1b0], R10 ;  /* 0x0001b00a01007387 */ /* 0x000fe20000100a00 */
[----:B------:R-:W-:Y:S01]  /*32970*/  IADD3 R18, P6, R6, R2, RZ ;  /* 0x0000000206127210 */ /* 0x000fe20007fde0ff */
[----:B------:R-:W-:Y:S01]  /*32980*/  IMAD R227, R227, 0x2a, RZ ;  /* 0x0000002ae3e37824 */ /* 0x000fe200078e02ff */
[----:B------:R-:W2:Y:S01]  /*32990*/  LDC R6, c[0x0][0x278] ;  /* 0x00009e00ff067b82 */ /* 0x000ea20000000800 */
[----:B------:R3:W-:Y:S01]  /*329a0*/  STL.64 [R1+0x810], R4 ;  /* 0x0008100401007387 */ /* 0x0007e20000100a00 */
[----:B------:R-:W-:-:S02]  /*329b0*/  IMAD R229, R229, 0x54, RZ ;  /* 0x00000054e5e57824 */ /* 0x000fc400078e02ff */
[----:B------:R-:W-:Y:S02]  /*329c0*/  IMAD R231, R231, 0xa8, RZ ;  /* 0x000000a8e7e77824 */ /* 0x000fe400078e02ff */
[----:B------:R-:W-:Y:S02]  /*329d0*/  IMAD R232, R232, 0xaa, RZ ;  /* 0x000000aae8e87824 */ /* 0x000fe400078e02ff */
[----:B------:R-:W-:Y:S01]  /*329e0*/  IMAD R235, R235, 0x56, RZ ;  /* 0x00000056ebeb7824 */ /* 0x000fe200078e02ff */
[----:B------:R-:W0:Y:S08]  /*329f0*/  LDC R223, c[0x0][0x278] ;  /* 0x00009e00ffdf7b82 */ /* 0x000e300000000800 */
[----:B---3--:R-:W3:Y:S08]  /*32a00*/  LDC R4, c[0x0][0x278] ;  /* 0x00009e00ff047b82 */ /* 0x008ef00000000800 */
[----:B------:R-:W1:Y:S08]  /*32a10*/  LDC R5, c[0x0][0x278] ;  /* 0x00009e00ff057b82 */ /* 0x000e700000000800 */
[----:B------:R-:W4:Y:S01]  /*32a20*/  LDC R127, c[0x0][0x278] ;  /* 0x00009e00ff7f7b82 */ /* 0x000f220000000800 */
[----:B---3--:R-:W-:-:S07]  /*32a30*/  IMAD R7, R4, 0xa5, RZ ;  /* 0x000000a504077824 */ /* 0x008fce00078e02ff */
[----:B------:R-:W3:Y:S08]  /*32a40*/  LDC R131, c[0x0][0x278] ;  /* 0x00009e00ff837b82 */ /* 0x000ef00000000800 */
[----:B------:R-:W0:Y:S01]  /*32a50*/  LDC R4, c[0x0][0x278] ;  /* 0x00009e00ff047b82 */ /* 0x000e220000000800 */
[----:B-1----:R-:W-:Y:S01]  /*32a60*/  IMAD R15, R5, 0x53, RZ ;  /* 0x00000053050f7824 */ /* 0x002fe200078e02ff */
[----:B------:R-:W-:Y:S01]  /*32a70*/  IADD3 R10, P5, R225, R2, RZ ;  /* 0x00000002e10a7210 */ /* 0x000fe20007fbe0ff */
[----:B--2---:R-:W-:Y:S01]  /*32a80*/  IMAD R14, R6, 0xc5, RZ ;  /* 0x000000c5060e7824 */ /* 0x004fe200078e02ff */
[----:B------:R-:W-:-:S02]  /*32a90*/  LEA.HI.X.SX32 R19, R7, R3, 0x1, P6 ;  /* 0x0000000307137211 */ /* 0x000fc400030f0eff */
[----:B------:R-:W-:Y:S02]  /*32aa0*/  LEA.HI.X.SX32 R11, R15, R3, 0x1, P5 ;  /* 0x000000030f0b7211 */ /* 0x000fe400028f0eff */
[----:B------:R-:W1:Y:S08]  /*32ab0*/  LDC R6, c[0x0][0x278] ;  /* 0x00009e00ff067b82 */ /* 0x000e700000000800 */
[----:B------:R-:W2:Y:S01]  /*32ac0*/  LDC R115, c[0x0][0x278] ;  /* 0x00009e00ff737b82 */ /* 0x000ea20000000800 */
[----:B0-----:R-:W-:-:S07]  /*32ad0*/  IMAD R5, R4, 0x14e, RZ ;  /* 0x0000014e04057824 */ /* 0x001fce00078e02ff */
[----:B------:R-:W0:Y:S08]  /*32ae0*/  LDC R117, c[0x0][0x278] ;  /* 0x00009e00ff757b82 */ /* 0x000e300000000800 */
[----:B------:R-:W4:Y:S01]  /*32af0*/  LDC R4, c[0x0][0x278] ;  /* 0x00009e00ff047b82 */ /* 0x000f220000000800 */
[----:B------:R-:W-:Y:S04]  /*32b00*/  STL.64 [R1+0x808], R18 ;  /* 0x0008081201007387 */ /* 0x000fe80000100a00 */
[----:B------:R3:W-:Y:S03]  /*32b10*/  STL.64 [R1+0x1a8], R10 ;  /* 0x0001a80a01007387 */ /* 0x0007e60000100a00 */
[----:B------:R-:W0:Y:S08]  /*32b20*/  LDC R111, c[0x0][0x278] ;  /* 0x00009e00ff6f7b82 */ /* 0x000e300000000800 */
[----:B------:R-:W0:Y:S01]  /*32b30*/  LDC R107, c[0x0][0x278] ;  /* 0x00009e00ff6b7b82 */ /* 0x000e220000000800 */
[----:B---3--:R-:W-:Y:S01]  /*32b40*/  IADD3 R10, P5, R5, R2, RZ ;  /* 0x00000002050a7210 */ /* 0x008fe20007fbe0ff */
[----:B----4-:R-:W-:-:S06]  /*32b50*/  IMAD R5, R4, 0xa7, RZ ;  /* 0x000000a704057824 */ /* 0x010fcc00078e02ff */
[----:B------:R-:W3:Y:S08]  /*32b60*/  LDC R103, c[0x0][0x278] ;  /* 0x00009e00ff677b82 */ /* 0x000ef00000000800 */
[----:B------:R-:W4:Y:S01]  /*32b70*/  LDC R4, c[0x0][0x278] ;  /* 0x00009e00ff047b82 */ /* 0x000f220000000800 */
[----:B-1----:R-:W-:Y:S01]  /*32b80*/  IMAD R6, R6, 0x14c, RZ ;  /* 0x0000014c06067824 */ /* 0x002fe200078e02ff */
[----:B------:R-:W-:-:S04]  /*32b90*/  LEA.HI.X.SX32 R11, R5, R3, 0x1, P5 ;  /* 0x00000003050b7211 */ /* 0x000fc800028f0eff */
[----:B------:R-:W-:Y:S02]  /*32ba0*/  IADD3 R6, P6, R6, R2, RZ ;  /* 0x0000000206067210 */ /* 0x000fe40007fde0ff */
[----:B------:R-:W1:Y:S02]  /*32bb0*/  LDC R97, c[0x0][0x278] ;  /* 0x00009e00ff617b82 */ /* 0x000e640000000800 */
[----:B------:R-:W-:-:S05]  /*32bc0*/  LEA.HI.X.SX32 R7, R225, R3, 0x1, P6 ;  /* 0x00000003e1077211 */ /* 0x000fca00030f0eff */
[----:B------:R2:W-:Y:S01]  /*32bd0*/  STL.64 [R1+0x800], R6 ;  /* 0x0008000601007387 */ /* 0x0005e20000100a00 */
[----:B------:R-:W1:Y:S01]  /*32be0*/  LDC R87, c[0x0][0x278] ;  /* 0x00009e00ff577b82 */ /* 0x000e620000000800 */
[----:B----4-:R-:W-:Y:S01]  /*32bf0*/  IMAD R5, R4, 0x15, RZ ;  /* 0x0000001504057824 */ /* 0x010fe200078e02ff */
[----:B------:R-:W-:-:S06]  /*32c00*/  IADD3 R18, P5, R229, R2, RZ ;  /* 0x00000002e5127210 */ /* 0x000fcc0007fbe0ff */
[----:B------:R-:W4:Y:S01]  /*32c10*/  LDC R4, c[0x0][0x278] ;  /* 0x00009e00ff047b82 */ /* 0x000f220000000800 */
[----:B--2---:R-:W-:-:S04]  /*32c20*/  IADD3 R6, P6, R227, R2, RZ ;  /* 0x00000002e3067210 */ /* 0x004fc80007fde0ff */
[----:B------:R-:W-:Y:S01]  /*32c30*/  LEA.HI.X.SX32 R7, R5, R3, 0x1, P6 ;  /* 0x0000000305077211 */ /* 0x000fe200030f0eff */
[----:B------:R-:W-:Y:S01]  /*32c40*/  STL.64 [R1+0x7f8], R10 ;  /* 0x0007f80a01007387 */ /* 0x000fe20000100a00 */
[----:B------:R-:W-:Y:S01]  /*32c50*/  IMAD R236, R236, 0xac, RZ ;  /* 0x000000acecec7824 */ /* 0x000fe200078e02ff */
[----:B------:R-:W2:Y:S02]  /*32c60*/  LDC R225, c[0x0][0x278] ;  /* 0x00009e00ffe17b82 */ /* 0x000ea40000000800 */
[----:B------:R0:W-:Y:S06]  /*32c70*/  STL.64 [R1+0x398], R6 ;  /* 0x0003980601007387 */ /* 0x0001ec0000100a00 */
[----:B------:R-:W1:Y:S08]  /*32c80*/  LDC R93, c[0x0][0x278] ;  /* 0x00009e00ff5d7b82 */ /* 0x000e700000000800 */
[----:B0-----:R-:W0:Y:S01]  /*32c90*/  LDC R6, c[0x0][0x278] ;  /* 0x00009e00ff067b82 */ /* 0x001e220000000800 */
[----:B----4-:R-:W-:Y:S01]  /*32ca0*/  IMAD R4, R4, 0x150, RZ ;  /* 0x0000015004047824 */ /* 0x010fe200078e02ff */
[----:B------:R-:W-:-:S02]  /*32cb0*/  IADD3 R10, P6, R231, R2, RZ ;  /* 0x00000002e70a7210 */ /* 0x000fc40007fde0ff */
[-C--:B------:R-:W-:Y:S02]  /*32cc0*/  LEA.HI.X.SX32 R19, R227, R3.reuse, 0x1, P5 ;  /* 0x00000003e3137211 */ /* 0x080fe400028f0eff */
[----:B------:R-:W-:Y:S02]  /*32cd0*/  IADD3 R4, P5, R4, R2, RZ ;  /* 0x0000000204047210 */ /* 0x000fe40007fbe0ff */
[-C--:B------:R-:W-:Y:S01]  /*32ce0*/  LEA.HI.X.SX32 R11, R229, R3.reuse, 0x1, P6 ;  /* 0x00000003e50b7211 */ /* 0x080fe200030f0eff */
[----:B------:R-:W4:Y:S01]  /*32cf0*/  LDC R83, c[0x0][0x278] ;  /* 0x00009e00ff537b82 */ /* 0x000f220000000800 */
[----:B------:R-:W-:Y:S01]  /*32d00*/  LEA.HI.X.SX32 R5, R231, R3, 0x1, P5 ;  /* 0x00000003e7057211 */ /* 0x000fe200028f0eff */
[----:B------:R-:W-:Y:S04]  /*32d10*/  STL.64 [R1+0x2f0], R18 ;  /* 0x0002f01201007387 */ /* 0x000fe80000100a00 */
[----:B------:R-:W-:Y:S02]  /*32d20*/  STL.64 [R1+0x1a0], R10 ;  /* 0x0001a00a01007387 */ /* 0x000fe40000100a00 */
[----:B------:R-:W4:Y:S02]  /*32d30*/  LDC R79, c[0x0][0x278] ;  /* 0x00009e00ff4f7b82 */ /* 0x000f240000000800 */
[----:B------:R3:W-:Y:S01]  /*32d40*/  STL.64 [R1+0x7f0], R4 ;  /* 0x0007f00401007387 */ /* 0x0007e20000100a00 */
[----:B0-----:R-:W-:-:S05]  /*32d50*/  IMAD R6, R6, 0x152, RZ ;  /* 0x0000015206067824 */ /* 0x001fca00078e02ff */
[----:B------:R-:W0:Y:S08]  /*32d60*/  LDC R231, c[0x0][0x278] ;  /* 0x00009e00ffe77b82 */ /* 0x000e300000000800 */
[----:B---3--:R-:W3:Y:S01]  /*32d70*/  LDC R5, c[0x0][0x278] ;  /* 0x00009e00ff057b82 */ /* 0x008ee20000000800 */
[----:B------:R-:W-:-:S07]  /*32d80*/  IADD3 R18, P6, R6, R2, RZ ;  /* 0x0000000206127210 */ /* 0x000fce0007fde0ff */
[----:B------:R-:W2:Y:S01]  /*32d90*/  LDC R6, c[0x0][0x278] ;  /* 0x00009e00ff067b82 */ /* 0x000ea20000000800 */
[----:B------:R-:W-:-:S07]  /*32da0*/  IADD3 R10, P5, R232, R2, RZ ;  /* 0x00000002e80a7210 */ /* 0x000fce0007fbe0ff */
[----:B------:R-:W1:Y:S01]  /*32db0*/  LDC R4, c[0x0][0x278] ;  /* 0x00009e00ff047b82 */ /* 0x000e620000000800 */
[----:B---3--:R-:W-:-:S07]  /*32dc0*/  IMAD R7, R5, 0xa9, RZ ;  /* 0x000000a905077824 */ /* 0x008fce00078e02ff */
[----:B------:R-:W3:Y:S08]  /*32dd0*/  LDC R75, c[0x0][0x278] ;  /* 0x00009e00ff4b7b82 */ /* 0x000ef00000000800 */
[----:B------:R-:W4:Y:S01]  /*32de0*/  LDC R5, c[0x0][0x278] ;  /* 0x00009e00ff057b82 */ /* 0x000f220000000800 */
[----:B--2---:R-:W-:-:S05]  /*32df0*/  IMAD R6, R6, 0x55, RZ ;  /* 0x0000005506067824 */ /* 0x004fca00078e02ff */
[-C--:B------:R-:W-:Y:S02]  /*32e00*/  LEA.HI.X.SX32 R11, R6, R3.reuse, 0x1, P5 ;  /* 0x00000003060b7211 */ /* 0x080fe400028f0eff */
[----:B------:R-:W2:Y:S01]  /*32e10*/  LDC R6, c[0x0][0x278] ;  /* 0x00009e00ff067b82 */ /* 0x000ea20000000800 */
[----:B------:R-:W-:-:S05]  /*32e20*/  LEA.HI.X.SX32 R19, R7, R3, 0x1, P6 ;  /* 0x0000000307137211 */ /* 0x000fca00030f0eff */
[----:B------:R-:W-:Y:S02]  /*32e30*/  STL.64 [R1+0x7e8], R18 ;  /* 0x0007e81201007387 */ /* 0x000fe40000100a00 */
[----:B------:R-:W3:Y:S02]  /*32e40*/  LDC R71, c[0x0][0x278] ;  /* 0x00009e00ff477b82 */ /* 0x000ee40000000800 */
[----:B------:R0:W-:Y:S01]  /*32e50*/  STL.64 [R1+0x198], R10 ;  /* 0x0001980a01007387 */ /* 0x0001e20000100a00 */
[----:B----4-:R-:W-:-:S05]  /*32e60*/  IMAD R7, R5, 0x156, RZ ;  /* 0x0000015605077824 */ /* 0x010fca00078e02ff */
[----:B------:R-:W4:Y:S01]  /*32e70*/  LDC R67, c[0x0][0x278] ;  /* 0x00009e00ff437b82 */ /* 0x000f220000000800 */
[----:B0-----:R-:W-:-:S07]  /*32e80*/  IADD3 R10, P5, R7, R2, RZ ;  /* 0x00000002070a7210 */ /* 0x001fce0007fbe0ff */
[----:B------:R-:W0:Y:S01]  /*32e90*/  LDC R7, c[0x0][0x278] ;  /* 0x00009e00ff077b82 */ /* 0x000e220000000800 */
[----:B--2---:R-:W-:Y:S02]  /*32ea0*/  IMAD R15, R6, 0xab, RZ ;  /* 0x000000ab060f7824 */ /* 0x004fe400078e02ff */
[----:B-1----:R-:W-:-:S05]  /*32eb0*/  IMAD R4, R4, 0x154, RZ ;  /* 0x0000015404047824 */ /* 0x002fca00078e02ff */
[----:B------:R-:W1:Y:S01]  /*32ec0*/  LDC R6, c[0x0][0x278] ;  /* 0x00009e00ff067b82 */ /* 0x000e620000000800 */
[----:B------:R-:W-:-:S04]  /*32ed0*/  IADD3 R4, P6, R4, R2, RZ ;  /* 0x0000000204047210 */ /* 0x000fc80007fde0ff */
[-C--:B------:R-:W-:Y:S01]  /*32ee0*/  LEA.HI.X.SX32 R5, R232, R3.reuse, 0x1, P6 ;  /* 0x00000003e8057211 */ /* 0x080fe200030f0eff */
[----:B------:R-:W-:Y:S02]  /*32ef0*/  IMAD R237, R237, 0x6, RZ ;  /* 0x00000006eded7824 */ /* 0x000fe400078e02ff */
[----:B------:R-:W-:Y:S01]  /*32f00*/  IMAD R239, R239, 0xe, RZ ;  /* 0x0000000eefef7824 */ /* 0x000fe200078e02ff */
[----:B------:R-:W2:Y:S01]  /*32f10*/  LDC R19, c[0x0][0x278] ;  /* 0x00009e00ff137b82 */ /* 0x000ea20000000800 */
[----:B------:R3:W-:Y:S01]  /*32f20*/  STL.64 [R1+0x7e0], R4 ;  /* 0x0007e00401007387 */ /* 0x0007e20000100a00 */
[----:B------:R-:W-:Y:S01]  /*32f30*/  LEA.HI.X.SX32 R11, R15, R3, 0x1, P5 ;  /* 0x000000030f0b7211 */ /* 0x000fe200028f0eff */
[----:B0-----:R-:W-:-:S05]  /*32f40*/  IMAD R7, R7, 0x2b, RZ ;  /* 0x0000002b07077824 */ /* 0x001fca00078e02ff */
[----:B------:R-:W0:Y:S01]  /*32f50*/  LDC R148, c[0x0][0x278] ;  /* 0x00009e00ff947b82 */ /* 0x000e220000000800 */
[----:B---3--:R-:W-:Y:S01]  /*32f60*/  IADD3 R4, P6, R235, R2, RZ ;  /* 0x00000002eb047210 */ /* 0x008fe20007fde0ff */
[----:B-1----:R-:W-:-:S06]  /*32f70*/  IMAD R6, R6, 0x158, RZ ;  /* 0x0000015806067824 */ /* 0x002fcc00078e02ff */
[----:B------:R-:W1:Y:S01]  /*32f80*/  LDC R15, c[0x0][0x278] ;  /* 0x00009e00ff0f7b82 */ /* 0x000e620000000800 */
[----:B------:R-:W-:Y:S01]  /*32f90*/  LEA.HI.X.SX32 R5, R7, R3, 0x1, P6 ;  /* 0x0000000307057211 */ /* 0x000fe200030f0eff */
[----:B------:R-:W-:Y:S04]  /*32fa0*/  STL.64 [R1+0x7d8], R10 ;  /* 0x0007d80a01007387 */ /* 0x000fe80000100a00 */
[----:B------:R3:W-:Y:S02]  /*32fb0*/  STL.64 [R1+0x2e8], R4 ;  /* 0x0002e80401007387 */ /* 0x0007e40000100a00 */
[----:B------:R-:W0:Y:S08]  /*32fc0*/  LDC R59, c[0x0][0x278] ;  /* 0x00009e00ff3b7b82 */ /* 0x000e300000000800 */
[----:B------:R-:W0:Y:S01]  /*32fd0*/  LDC R63, c[0x0][0x278] ;  /* 0x00009e00ff3f7b82 */ /* 0x000e220000000800 */
[----:B---3--:R-:W-:-:S07]  /*32fe0*/  IADD3 R4, P6, R6, R2, RZ ;  /* 0x0000000206047210 */ /* 0x008fce0007fde0ff */
[----:B------:R-:W3:Y:S01]  /*32ff0*/  LDC R6, c[0x0][0x278] ;  /* 0x00009e00ff067b82 */ /* 0x000ee20000000800 */
[----:B------:R-:W-:-:S04]  /*33000*/  IADD3 R10, P5, R236, R2, RZ ;  /* 0x00000002ec0a7210 */ /* 0x000fc80007fbe0ff */
[----:B------:R-:W-:-:S03]  /*33010*/  LEA.HI.X.SX32 R11, R235, R3, 0x1, P5 ;  /* 0x00000003eb0b7211 */ /* 0x000fc600028f0eff */
[----:B------:R-:W0:Y:S08]  /*33020*/  LDC R55, c[0x0][0x278] ;  /* 0x00009e00ff377b82 */ /* 0x000e300000000800 */
[----:B------:R-:W0:Y:S01]  /*33030*/  LDC R51, c[0x0][0x278] ;  /* 0x00009e00ff337b82 */ /* 0x000e220000000800 */
[----:B---3--:R-:W-:-:S07]  /*33040*/  IMAD R7, R6, 0x3, RZ ;  /* 0x0000000306077824 */ /* 0x008fce00078e02ff */
[----:B------:R-:W3:Y:S08]  /*33050*/  LDC R47, c[0x0][0x278] ;  /* 0x00009e00ff2f7b82 */ /* 0x000ef00000000800 */
[----:B------:R-:W4:Y:S01]  /*33060*/  LDC R6, c[0x0][0x278] ;  /* 0x00009e00ff067b82 */ /* 0x000f220000000800 */
[----:B------:R2:W-:Y:S07]  /*33070*/  STL.64 [R1+0x190], R10 ;  /* 0x0001900a01007387 */ /* 0x0005ee0000100a00 */
[----:B------:R-:W3:Y:S01]  /*33080*/  LDC R43, c[0x0][0x278] ;  /* 0x00009e00ff2b7b82 */ /* 0x000ee20000000800 */
[----:B--2---:R-:W-:-:S07]  /*33090*/  IADD3 R10, P5, R237, R2, RZ ;  /* 0x00000002ed0a7210 */ /* 0x004fce0007fbe0ff */
[----:B------:R-:W2:Y:S01]  /*330a0*/  LDC R35, c[0x0][0x278] ;  /* 0x00009e00ff237b82 */ /* 0x000ea20000000800 */
[----:B------:R-:W-:Y:S01]  /*330b0*/  LEA.HI.X.SX32 R11, R7, R3, 0x1, P5 ;  /* 0x00000003070b7211 */ /* 0x000fe200028f0eff */
[----:B----4-:R-:W-:-:S06]  /*330c0*/  IMAD R7, R6, 0x7, RZ ;  /* 0x0000000706077824 */ /* 0x010fcc00078e02ff */
[----:B------:R-:W4:Y:S08]  /*330d0*/  LDC R23, c[0x0][0x278] ;  /* 0x00009e00ff177b82 */ /* 0x000f300000000800 */
[----:B------:R-:W1:Y:S01]  /*330e0*/  LDC R6, c[0x0][0x278] ;  /* 0x00009e00ff067b82 */ /* 0x000e620000000800 */
[----:B------:R-:W-:-:S05]  /*330f0*/  LEA.HI.X.SX32 R5, R236, R3, 0x1, P6 ;  /* 0x00000003ec057211 */ /* 0x000fca00030f0eff */
[----:B------:R-:W-:Y:S02]  /*33100*/  STL.64 [R1+0x7d0], R4 ;  /* 0x0007d00401007387 */ /* 0x000fe40000100a00 */
[----:B------:R-:W4:Y:S02]  /*33110*/  LDC R25, c[0x0][0x278] ;  /* 0x00009e00ff197b82 */ /* 0x000f240000000800 */
[----:B------:R0:W-:Y:S01]  /*33120*/  STL.64 [R1+0x428], R10 ;  /* 0x0004280a01007387 */ /* 0x0001e20000100a00 */
[----:B------:R-:W-:-:S05]  /*33130*/  IMAD R238, R238, 0xc, RZ ;  /* 0x0000000ceeee7824 */ /* 0x000fca00078e02ff */
[----:B------:R-:W4:Y:S01]  /*33140*/  LDC R144, c[0x0][0x278] ;  /* 0x00009e00ff907b82 */ /* 0x000f220000000800 */
[----:B0-----:R-:W-:-:S07]  /*33150*/  IADD3 R10, P5, R239, R2, RZ ;  /* 0x00000002ef0a7210 */ /* 0x001fce0007fbe0ff */
[----:B------:R-:W0:Y:S01]  /*33160*/  LDC R29, c[0x0][0x278] ;  /* 0x00009e00ff1d7b82 */ /* 0x000e220000000800 */
[----:B------:R-:W-:Y:S01]  /*33170*/  LEA.HI.X.SX32 R11, R7, R3, 0x1, P5 ;  /* 0x00000003070b7211 */ /* 0x000fe200028f0eff */
[----:B-1----:R-:W-:-:S06]  /*33180*/  IMAD R7, R6, 0xb, RZ ;  /* 0x0000000b06077824 */ /* 0x002fcc00078e02ff */
[----:B------:R-:W1:Y:S01]  /*33190*/  LDC R6, c[0x0][0x278] ;  /* 0x00009e00ff067b82 */ /* 0x000e620000000800 */
[----:B------:R-:W-:Y:S01]  /*331a0*/  IADD3 R4, P6, R238, R2, RZ ;  /* 0x00000002ee047210 */ /* 0x000fe20007fde0ff */
[----:B------:R-:W-:-:S03]  /*331b0*/  IMAD R240, R240, 0x16, RZ ;  /* 0x00000016f0f07824 */ /* 0x000fc600078e02ff */
[----:B------:R-:W-:-:S03]  /*331c0*/  LEA.HI.X.SX32 R5, R237, R3, 0x1, P6 ;  /* 0x00000003ed057211 */ /* 0x000fc600030f0eff */
[----:B------:R-:W0:Y:S02]  /*331d0*/  LDC R150, c[0x0][0x278] ;  /* 0x00009e00ff967b82 */ /* 0x000e240000000800 */
[----:B------:R3:W-:Y:S01]  /*331e0*/  STL.64 [R1+0x410], R4 ;  /* 0x0004100401007387 */ /* 0x0007e20000100a00 */
[----:B------:R-:W-:Y:S02]  /*331f0*/  IMAD R242, R242, 0x18, RZ ;  /* 0x00000018f2f27824 */ /* 0x000fe400078e02ff */
[----:B------:R-:W-:Y:S01]  /*33200*/  IMAD R247, R247, 0x1a, RZ ;  /* 0x0000001af7f77824 */ /* 0x000fe200078e02ff */
[----:B------:R2:W-:Y:S02]  /*33210*/  STL.64 [R1+0x408], R10 ;  /* 0x0004080a01007387 */ /* 0x0005e40000100a00 */
[----:B------:R-:W0:Y:S01]  /*33220*/  LDC R147, c[0x0][0x278] ;  /* 0x00009e00ff937b82 */ /* 0x000e220000000800 */
[----:B---3--:R-:W-:-:S07]  /*33230*/  IADD3 R4, P6, R240, R2, RZ ;  /* 0x00000002f0047210 */ /* 0x008fce0007fde0ff */
[----:B------:R-:W3:Y:S01]  /*33240*/  LDC R140, c[0x0][0x278] ;  /* 0x00009e00ff8c7b82 */ /* 0x000ee20000000800 */
[----:B------:R-:W-:Y:S01]  /*33250*/  LEA.HI.X.SX32 R5, R7, R3, 0x1, P6 ;  /* 0x0000000307057211 */ /* 0x000fe200030f0eff */
[----:B-1----:R-:W-:Y:S01]  /*33260*/  IMAD R6, R6, 0xd, RZ ;  /* 0x0000000d06067824 */ /* 0x002fe200078e02ff */
[----:B--2---:R-:W-:-:S03]  /*33270*/  IADD3 R10, P5, R242, R2, RZ ;  /* 0x00000002f20a7210 */ /* 0x004fc60007fbe0ff */
[----:B------:R1:W-:Y:S01]  /*33280*/  STL.64 [R1+0x3e8], R4 ;  /* 0x0003e80401007387 */ /* 0x0003e20000100a00 */
[----:B------:R-:W-:Y:S01]  /*33290*/  LEA.HI.X.SX32 R11, R238, R3, 0x1, P5 ;  /* 0x00000003ee0b7211 */ /* 0x000fe200028f0eff */
[----:B------:R-:W2:Y:S08]  /*332a0*/  LDC R146, c[0x0][0x278] ;  /* 0x00009e00ff927b82 */ /* 0x000eb00000000800 */
[----:B------:R-:W3:Y:S01]  /*332b0*/  LDC R142, c[0x0][0x278] ;  /* 0x00009e00ff8e7b82 */ /* 0x000ee20000000800 */
[----:B-1----:R-:W-:-:S04]  /*332c0*/  IADD3 R4, P6, R247, R2, RZ ;  /* 0x00000002f7047210 */ /* 0x002fc80007fde0ff */
[----:B------:R-:W-:Y:S01]  /*332d0*/  LEA.HI.X.SX32 R5, R6, R3, 0x1, P6 ;  /* 0x0000000306057211 */ /* 0x000fe200030f0eff */
[----:B------:R-:W-:Y:S02]  /*332e0*/  STL.64 [R1+0x3e0], R10 ;  /* 0x0003e00a01007387 */ /* 0x000fe40000100a00 */
[----:B------:R-:W1:Y:S02]  /*332f0*/  LDC R137, c[0x0][0x278] ;  /* 0x00009e00ff897b82 */ /* 0x000e640000000800 */
[----:B------:R4:W-:Y:S01]  /*33300*/  STL.64 [R1+0x3d8], R4 ;  /* 0x0003d80401007387 */ /* 0x0009e20000100a00 */
[----:B------:R-:W-:-:S05]  /*33310*/  IMAD R248, R248, 0x1c, RZ ;  /* 0x0000001cf8f87824 */ /* 0x000fca00078e02ff */
[----:B------:R-:W2:Y:S08]  /*33320*/  LDC R138, c[0x0][0x278] ;  /* 0x00009e00ff8a7b82 */ /* 0x000eb00000000800 */
[----:B----4-:R-:W4:Y:S01]  /*33330*/  LDC R4, c[0x0][0x278] ;  /* 0x00009e00ff047b82 */ /* 0x010f220000000800 */
[----:B------:R-:W-:Y:S01]  /*33340*/  IADD3 R10, P5, R248, R2, RZ ;  /* 0x00000002f80a7210 */ /* 0x000fe20007fbe0ff */
[----:B------:R-:W-:-:S03]  /*33350*/  IMAD R249, R249, 0x1e, RZ ;  /* 0x0000001ef9f97824 */ /* 0x000fc600078e02ff */
[----:B------:R-:W-:Y:S01]  /*33360*/  LEA.HI.X.SX32 R11, R239, R3, 0x1, P5 ;  /* 0x00000003ef0b7211 */ /* 0x000fe200028f0eff */
[----:B------:R-:W-:Y:S01]  /*33370*/  IMAD R250, R250, 0x2c, RZ ;  /* 0x0000002cfafa7824 */ /* 0x000fe200078e02ff */
[-C--:B------:R-:W-:Y:S01]  /*33380*/  IADD3 R6, P6, R249, R2.reuse, RZ ;  /* 0x00000002f9067210 */ /* 0x080fe20007fde0ff */
[----:B------:R-:W2:Y:S02]  /*33390*/  LDC R136, c[0x0][0x278] ;  /* 0x00009e00ff887b82 */ /* 0x000ea40000000800 */
[----:B------:R4:W-:Y:S06]  /*333a0*/  STL.64 [R1+0x3d0], R10 ;  /* 0x0003d00a01007387 */ /* 0x0009ec0000100a00 */
[----:B------:R-:W2:Y:S01]  /*333b0*/  LDC R133, c[0x0][0x278] ;  /* 0x00009e00ff857b82 */ /* 0x000ea20000000800 */
[----:B----4-:R-:W-:Y:S01]  /*333c0*/  IMAD R10, R4, 0xf, RZ ;  /* 0x0000000f040a7824 */ /* 0x010fe200078e02ff */
[----:B------:R-:W-:-:S06]  /*333d0*/  IADD3 R4, P5, R250, R2, RZ ;  /* 0x00000002fa047210 */ /* 0x000fcc0007fbe0ff */
[----:B------:R-:W4:Y:S01]  /*333e0*/  LDC R11, c[0x0][0x278] ;  /* 0x00009e00ff0b7b82 */ /* 0x000f220000000800 */
[-C--:B------:R-:W-:Y:S02]  /*333f0*/  LEA.HI.X.SX32 R7, R10, R3.reuse, 0x1, P6 ;  /* 0x000000030a077211 */ /* 0x080fe400030f0eff */
[----:B------:R-:W-:-:S03]  /*33400*/  LEA.HI.X.SX32 R5, R240, R3, 0x1, P5 ;  /* 0x00000003f0057211 */ /* 0x000fc600028f0eff */
[----:B------:R-:W-:Y:S02]  /*33410*/  STL.64 [R1+0x3c8], R6 ;  /* 0x0003c80601007387 */ /* 0x000fe40000100a00 */
[----:B------:R-:W2:Y:S02]  /*33420*/  LDC R134, c[0x0][0x278] ;  /* 0x00009e00ff867b82 */ /* 0x000ea40000000800 */
[----:B------:R0:W-:Y:S06]  /*33430*/  STL.64 [R1+0x390], R4 ;  /* 0x0003900401007387 */ /* 0x0001ec0000100a00 */
[----:B------:R-:W2:Y:S08]  /*33440*/  LDC R132, c[0x0][0x278] ;  /* 0x00009e00ff847b82 */ /* 0x000eb00000000800 */
[----:B0-----:R-:W0:Y:S08]  /*33450*/  LDC R5, c[0x0][0x278] ;  /* 0x00009e00ff057b82 */ /* 0x001e300000000800 */
[----:B------:R-:W3:Y:S08]  /*33460*/  LDC R6, c[0x0][0x278] ;  /* 0x00009e00ff067b82 */ /* 0x000ef00000000800 */
[----:B------:R-:W1:Y:S01]  /*33470*/  LDC R7, c[0x0][0x278] ;  /* 0x00009e00ff077b82 */ /* 0x000e620000000800 */
[----:B0-----:R-:W-:-:S07]  /*33480*/  IMAD R235, R5, 0xcd, RZ ;  /* 0x000000cd05eb7824 */ /* 0x001fce00078e02ff */
[----:B------:R-:W0:Y:S08]  /*33490*/  LDC R129, c[0x0][0x278] ;  /* 0x00009e00ff817b82 */ /* 0x000e300000000800 */
[----:B------:R-:W2:Y:S01]  /*334a0*/  LDC R5, c[0x0][0x278] ;  /* 0x00009e00ff057b82 */ /* 0x000ea20000000800 */
[----:B------:R-:W-:Y:S01]  /*334b0*/  IMAD R229, R19, 0x36, RZ ;  /* 0x0000003613e57824 */ /* 0x000fe200078e02ff */
[----:B------:R-:W-:Y:S01]  /*334c0*/  IADD3 R236, P6, R251, R2, RZ ;  /* 0x00000002fbec7210 */ /* 0x000fe20007fde0ff */
[----:B---3--:R-:W-:-:S05]  /*334d0*/  IMAD R6, R6, 0x17, RZ ;  /* 0x0000001706067824 */ /* 0x008fca00078e02ff */
[----:B------:R-:W3:Y:S01]  /*334e0*/  LDC R19, c[0x0][0x278] ;  /* 0x00009e00ff137b82 */ /* 0x000ee20000000800 */
[----:B------:R-:W-:Y:S01]  /*334f0*/  IMAD R18, R15, 0xcb, RZ ;  /* 0x000000cb0f127824 */ /* 0x000fe200078e02ff */
[-C--:B------:R-:W-:Y:S01]  /*33500*/  LEA.HI.X.SX32 R237, R6, R3.reuse, 0x1, P6 ;  /* 0x0000000306ed7211 */ /* 0x080fe200030f0eff */
[----:B----4-:R-:W-:Y:S02]  /*33510*/  IMAD R15, R11, 0x30, RZ ;  /* 0x000000300b0f7824 */ /* 0x010fe400078e02ff */
[----:B-1----:R-:W-:Y:S02]  /*33520*/  IMAD R7, R7, 0x32, RZ ;  /* 0x0000003207077824 */ /* 0x002fe400078e02ff */
[----:B------:R1:W-:Y:S01]  /*33530*/  STL.64 [R1+0x388], R236 ;  /* 0x000388ec01007387 */ /* 0x0003e20000100a00 */
[----:B------:R-:W-:Y:S01]  /*33540*/  IADD3 R10, P5, R15, R2, RZ ;  /* 0x000000020f0a7210 */ /* 0x000fe20007fbe0ff */
[----:B------:R-:W4:Y:S03]  /*33550*/  LDC R4, c[0x0][0x278] ;  /* 0x00009e00ff047b82 */ /* 0x000f260000000800 */
[----:B------:R-:W-:Y:S01]  /*33560*/  LEA.HI.X.SX32 R11, R242, R3, 0x1, P5 ;  /* 0x00000003f20b7211 */ /* 0x000fe200028f0eff */
[----:B--2---:R-:W-:-:S04]  /*33570*/  IMAD R5, R5, 0x19, RZ ;  /* 0x0000001905057824 */ /* 0x004fc800078e02ff */
[----:B------:R-:W2:Y:S01]  /*33580*/  LDC R6, c[0x0][0x278] ;  /* 0x00009e00ff067b82 */ /* 0x000ea20000000800 */
[----:B-1----:R-:W-:-:S04]  /*33590*/  IADD3 R236, P6, R7, R2, RZ ;  /* 0x0000000207ec7210 */ /* 0x002fc80007fde0ff */
[----:B------:R-:W-:Y:S01]  /*335a0*/  LEA.HI.X.SX32 R237, R5, R3, 0x1, P6 ;  /* 0x0000000305ed7211 */ /* 0x000fe200030f0eff */
[----:B------:R-:W-:Y:S01]  /*335b0*/  STL.64 [R1+0x380], R10 ;  /* 0x0003800a01007387 */ /* 0x000fe20000100a00 */
[----:B---3--:R-:W-:Y:S01]  /*335c0*/  IMAD R19, R19, 0x1b, RZ ;  /* 0x0000001b13137824 */ /* 0x008fe200078e02ff */
[----:B------:R-:W1:Y:S02]  /*335d0*/  LDC R5, c[0x0][0x278] ;  /* 0x00009e00ff057b82 */ /* 0x000e640000000800 */
[----:B------:R3:W-:Y:S06]  /*335e0*/  STL.64 [R1+0x378], R236 ;  /* 0x000378ec01007387 */ /* 0x0007ec0000100a00 */
[----:B------:R-:W0:Y:S01]  /*335f0*/  LDC R130, c[0x0][0x278] ;  /* 0x00009e00ff827b82 */ /* 0x000e220000000800 */
[----:B---3--:R-:W-:-:S07]  /*33600*/  IADD3 R236, P6, R229, R2, RZ ;  /* 0x00000002e5ec7210 */ /* 0x008fce0007fde0ff */
[----:B------:R-:W3:Y:S01]  /*33610*/  LDC R128, c[0x0][0x278] ;  /* 0x00009e00ff807b82 */ /* 0x000ee20000000800 */
[----:B------:R-:W-:-:S07]  /*33620*/  LEA.HI.X.SX32 R237, R19, R3, 0x1, P6 ;  /* 0x0000000313ed7211 */ /* 0x000fce00030f0eff */
[----:B------:R-:W2:Y:S01]  /*33630*/  LDC R19, c[0x0][0x278] ;  /* 0x00009e00ff137b82 */ /* 0x000ea20000000800 */
[----:B----4-:R-:W-:-:S05]  /*33640*/  IMAD R4, R4, 0x34, RZ ;  /* 0x0000003404047824 */ /* 0x010fca00078e02ff */
[----:B------:R-:W-:Y:S01]  /*33650*/  IADD3 R10, P5, R4, R2, RZ ;  /* 0x00000002040a7210 */ /* 0x000fe20007fbe0ff */
[----:B-1----:R-:W-:Y:S01]  /*33660*/  IMAD R5, R5, 0x3a, RZ ;  /* 0x0000003a05057824 */ /* 0x002fe200078e02ff */
[----:B------:R-:W1:Y:S02]  /*33670*/  LDC R125, c[0x0][0x278] ;  /* 0x00009e00ff7d7b82 */ /* 0x000e640000000800 */
[----:B------:R-:W-:-:S05]  /*33680*/  LEA.HI.X.SX32 R11, R247, R3, 0x1, P5 ;  /* 0x00000003f70b7211 */ /* 0x000fca00028f0eff */
[----:B------:R-:W-:Y:S01]  /*33690*/  STL.64 [R1+0x370], R10 ;  /* 0x0003700a01007387 */ /* 0x000fe20000100a00 */
[----:B------:R-:W4:Y:S03]  /*336a0*/  LDC R126, c[0x0][0x278] ;  /* 0x00009e00ff7e7b82 */ /* 0x000f260000000800 */
[----:B------:R0:W-:Y:S01]  /*336b0*/  STL.64 [R1+0x368], R236 ;  /* 0x000368ec01007387 */ /* 0x0001e20000100a00 */
[----:B--2---:R-:W-:-:S04]  /*336c0*/  IMAD R19, R19, 0x1d, RZ ;  /* 0x0000001d13137824 */ /* 0x004fc800078e02ff */
[----:B------:R-:W2:Y:S01]  /*336d0*/  LDC R124, c[0x0][0x278] ;  /* 0x00009e00ff7c7b82 */ /* 0x000ea20000000800 */
[----:B0-----:R-:W-:Y:S01]  /*336e0*/  IADD3 R236, P6, R5, R2, RZ ;  /* 0x0000000205ec7210 */ /* 0x001fe20007fde0ff */
[----:B------:R-:W-:-:S06]  /*336f0*/  IMAD R227, R221, 0x3c, RZ ;  /* 0x0000003cdde37824 */ /* 0x000fcc00078e02ff */
[----:B------:R-:W0:Y:S01]  /*33700*/  LDC R121, c[0x0][0x278] ;  /* 0x00009e00ff797b82 */ /* 0x000e220000000800 */
[----:B------:R-:W-:-:S07]  /*33710*/  LEA.HI.X.SX32 R237, R19, R3, 0x1, P6 ;  /* 0x0000000313ed7211 */ /* 0x000fce00030f0eff */
[----:B------:R-:W3:Y:S01]  /*33720*/  LDC R19, c[0x0][0x278] ;  /* 0x00009e00ff137b82 */ /* 0x000ee20000000800 */
[----:B------:R-:W-:-:S07]  /*33730*/  IMAD R6, R6, 0x38, RZ ;  /* 0x0000003806067824 */ /* 0x000fce00078e02ff */
[----:B------:R-:W1:Y:S01]  /*33740*/  LDC R221, c[0x0][0x278] ;  /* 0x00009e00ffdd7b82 */ /* 0x000e620000000800 */
[----:B------:R-:W-:Y:S01]  /*33750*/  IADD3 R10, P5, R6, R2, RZ ;  /* 0x00000002060a7210 */ /* 0x000fe20007fbe0ff */
[----:B------:R-:W-:-:S03]  /*33760*/  IMAD R247, R225, 0x3e, RZ ;  /* 0x0000003ee1f77824 */ /* 0x000fc600078e02ff */
[----:B------:R-:W-:Y:S01]  /*33770*/  LEA.HI.X.SX32 R11, R248, R3, 0x1, P5 ;  /* 0x00000003f80b7211 */ /* 0x000fe200028f0eff */
[----:B------:R-:W-:Y:S02]  /*33780*/  IMAD R232, R223, 0xcf, RZ ;  /* 0x000000cfdfe87824 */ /* 0x000fe400078e02ff */
[----:B------:R-:W4:Y:S02]  /*33790*/  LDC R223, c[0x0][0x278] ;  /* 0x00009e00ffdf7b82 */ /* 0x000f240000000800 */
[----:B------:R-:W-:Y:S04]  /*337a0*/  STL.64 [R1+0x360], R10 ;  /* 0x0003600a01007387 */ /* 0x000fe80000100a00 */
[----:B------:R2:W-:Y:S01]  /*337b0*/  STL.64 [R1+0x358], R236 ;  /* 0x000358ec01007387 */ /* 0x0005e20000100a00 */
[----:B---3--:R-:W-:Y:S01]  /*337c0*/  IMAD R19, R19, 0x1f, RZ ;  /* 0x0000001f13137824 */ /* 0x008fe200078e02ff */
[----:B------:R-:W3:Y:S01]  /*337d0*/  LDC R120, c[0x0][0x278] ;  /* 0x00009e00ff787b82 */ /* 0x000ee20000000800 */
[----:B-1----:R-:W-:-:S07]  /*337e0*/  IMAD R242, R221, 0x58, RZ ;  /* 0x00000058ddf27824 */ /* 0x002fce00078e02ff */
[----:B------:R-:W1:Y:S01]  /*337f0*/  LDC R122, c[0x0][0x278] ;  /* 0x00009e00ff7a7b82 */ /* 0x000e620000000800 */
[----:B--2---:R-:W-:-:S04]  /*33800*/  IADD3 R236, P6, R247, R2, RZ ;  /* 0x00000002f7ec7210 */ /* 0x004fc80007fde0ff */
[----:B------:R-:W-:-:S03]  /*33810*/  LEA.HI.X.SX32 R237, R19, R3, 0x1, P6 ;  /* 0x0000000313ed7211 */ /* 0x000fc600030f0eff */
[----:B------:R-:W2:Y:S01]  /*33820*/  LDC R221, c[0x0][0x278] ;  /* 0x00009e00ffdd7b82 */ /* 0x000ea20000000800 */
[----:B------:R-:W-:-:S07]  /*33830*/  IADD3 R10, P5, R227, R2, RZ ;  /* 0x00000002e30a7210 */ /* 0x000fce0007fbe0ff */
[----:B------:R-:W0:Y:S01]  /*33840*/  LDC R19, c[0x0][0x278] ;  /* 0x00009e00ff137b82 */ /* 0x000e220000000800 */
[----:B------:R-:W-:-:S05]  /*33850*/  LEA.HI.X.SX32 R11, R249, R3, 0x1, P5 ;  /* 0x00000003f90b7211 */ /* 0x000fca00028f0eff */
[----:B------:R3:W-:Y:S01]  /*33860*/  STL.64 [R1+0x350], R10 ;  /* 0x0003500a01007387 */ /* 0x0007e20000100a00 */
[----:B----4-:R-:W-:Y:S01]  /*33870*/  IMAD R223, R223, 0x5a, RZ ;  /* 0x0000005adfdf7824 */ /* 0x010fe200078e02ff */
[----:B------:R-:W4:Y:S02]  /*33880*/  LDC R123, c[0x0][0x278] ;  /* 0x00009e00ff7b7b82 */ /* 0x000f240000000800 */
[----:B------:R-:W-:Y:S06]  /*33890*/  STL.64 [R1+0x348], R236 ;  /* 0x000348ec01007387 */ /* 0x000fec0000100a00 */
[----:B------:R-:W4:Y:S01]  /*338a0*/  LDC R116, c[0x0][0x278] ;  /* 0x00009e00ff747b82 */ /* 0x000f220000000800 */
[----:B---3--:R-:W-:Y:S01]  /*338b0*/  IADD3 R10, P5, R242, R2, RZ ;  /* 0x00000002f20a7210 */ /* 0x008fe20007fbe0ff */
[----:B--2---:R-:W-:-:S03]  /*338c0*/  IMAD R225, R221, 0x5c, RZ ;  /* 0x0000005cdde17824 */ /* 0x004fc600078e02ff */
[-C--:B------:R-:W-:Y:S01]  /*338d0*/  LEA.HI.X.SX32 R11, R250, R3.reuse, 0x1, P5 ;  /* 0x00000003fa0b7211 */ /* 0x080fe200028f0eff */
[----:B0-----:R-:W-:Y:S01]  /*338e0*/  IMAD R19, R19, 0x2d, RZ ;  /* 0x0000002d13137824 */ /* 0x001fe200078e02ff */
[----:B------:R-:W-:Y:S01]  /*338f0*/  IADD3 R248, P6, R223, R2, RZ ;  /* 0x00000002dff87210 */ /* 0x000fe20007fde0ff */
[----:B------:R-:W0:Y:S02]  /*33900*/  LDC R221, c[0x0][0x278] ;  /* 0x00009e00ffdd7b82 */ /* 0x000e240000000800 */
[----:B------:R2:W-:Y:S01]  /*33910*/  STL.64 [R1+0x2e0], R10 ;  /* 0x0002e00a01007387 */ /* 0x0005e20000100a00 */
[----:B------:R-:W-:-:S05]  /*33920*/  LEA.HI.X.SX32 R249, R19, R3, 0x1, P6 ;  /* 0x0000000313f97211 */ /* 0x000fca00030f0eff */
[----:B------:R-:W3:Y:S01]  /*33930*/  LDC R119, c[0x0][0x278] ;  /* 0x00009e00ff777b82 */ /* 0x000ee20000000800 */
[----:B--2---:R-:W-:-:S07]  /*33940*/  IADD3 R10, P5, R225, R2, RZ ;  /* 0x00000002e10a7210 */ /* 0x004fce0007fbe0ff */
[----:B------:R-:W2:Y:S01]  /*33950*/  LDC R19, c[0x0][0x278] ;  /* 0x00009e00ff137b82 */ /* 0x000ea20000000800 */
[----:B------:R-:W-:Y:S01]  /*33960*/  LEA.HI.X.SX32 R11, R251, R3, 0x1, P5 ;  /* 0x00000003fb0b7211 */ /* 0x000fe200028f0eff */
[----:B------:R-:W-:Y:S04]  /*33970*/  STL.64 [R1+0x2d8], R248 ;  /* 0x0002d8f801007387 */ /* 0x000fe80000100a00 */
[----:B------:R1:W-:Y:S02]  /*33980*/  STL.64 [R1+0x2d0], R10 ;  /* 0x0002d00a01007387 */ /* 0x0003e40000100a00 */
[----:B------:R-:W3:Y:S08]  /*33990*/  LDC R118, c[0x0][0x278] ;  /* 0x00009e00ff767b82 */ /* 0x000ef00000000800 */
[----:B------:R-:W3:Y:S08]  /*339a0*/  LDC R114, c[0x0][0x278] ;  /* 0x00009e00ff727b82 */ /* 0x000ef00000000800 */
[----:B-1----:R-:W1:Y:S01]  /*339b0*/  LDC R10, c[0x0][0x278] ;  /* 0x00009e00ff0a7b82 */ /* 0x002e620000000800 */
[----:B0-----:R-:W-:-:S07]  /*339c0*/  IMAD R237, R221, 0x60, RZ ;  /* 0x00000060dded7824 */ /* 0x001fce00078e02ff */
[----:B------:R-:W0:Y:S08]  /*339d0*/  LDC R221, c[0x0][0x278] ;  /* 0x00009e00ffdd7b82 */ /* 0x000e300000000800 */
[----:B------:R-:W3:Y:S01]  /*339e0*/  LDC R113, c[0x0][0x278] ;  /* 0x00009e00ff717b82 */ /* 0x000ee20000000800 */
[----:B-1----:R-:W-:-:S07]  /*339f0*/  IMAD R11, R10, 0x2f, RZ ;  /* 0x0000002f0a0b7824 */ /* 0x002fce00078e02ff */
[----:B------:R-:W1:Y:S08]  /*33a00*/  LDC R112, c[0x0][0x278] ;  /* 0x00009e00ff707b82 */ /* 0x000e700000000800 */
[----:B------:R-:W4:Y:S01]  /*33a10*/  LDC R10, c[0x0][0x278] ;  /* 0x00009e00ff0a7b82 */ /* 0x000f220000000800 */
[----:B------:R-:W-:Y:S02]  /*33a20*/  IMAD R238, R231, 0x5e, RZ ;  /* 0x0000005ee7ee7824 */ /* 0x000fe400078e02ff */
[----:B0-----:R-:W-:-:S03]  /*33a30*/  IMAD R240, R221, 0x62, RZ ;  /* 0x00000062ddf07824 */ /* 0x001fc600078e02ff */
[-C--:B------:R-:W-:Y:S01]  /*33a40*/  IADD3 R248, P6, R238, R2.reuse, RZ ;  /* 0x00000002eef87210 */ /* 0x080fe20007fde0ff */
[----:B--2---:R-:W-:Y:S01]  /*33a50*/  IMAD R221, R19, 0xd1, RZ ;  /* 0x000000d113dd7824 */ /* 0x004fe200078e02ff */
[----:B------:R-:W-:Y:S01]  /*33a60*/  IADD3 R250, P5, R237, R2, RZ ;  /* 0x00000002edfa7210 */ /* 0x000fe20007fbe0ff */
[----:B------:R-:W-:Y:S01]  /*33a70*/  IMAD R149, R149, 0x68, RZ ;  /* 0x0000006895957824 */ /* 0x000fe200078e02ff */
[----:B------:R-:W-:Y:S01]  /*33a80*/  LEA.HI.X.SX32 R249, R11, R3, 0x1, P6 ;  /* 0x000000030bf97211 */ /* 0x000fe200030f0eff */
[----:B------:R-:W-:Y:S01]  /*33a90*/  IMAD R145, R145, 0x74, RZ ;  /* 0x0000007491917824 */ /* 0x000fe200078e02ff */
[----:B------:R-:W0:Y:S01]  /*33aa0*/  LDC R11, c[0x0][0x278] ;  /* 0x00009e00ff0b7b82 */ /* 0x000e220000000800 */
[----:B------:R-:W-:Y:S02]  /*33ab0*/  IMAD R151, R151, 0x76, RZ ;  /* 0x0000007697977824 */ /* 0x000fe400078e02ff */
[----:B------:R-:W-:Y:S02]  /*33ac0*/  IMAD R141, R141, 0x7a, RZ ;  /* 0x0000007a8d8d7824 */ /* 0x000fe400078e02ff */
[----:B------:R-:W-:-:S02]  /*33ad0*/  IMAD R143, R143, 0x7e, RZ ;  /* 0x0000007e8f8f7824 */ /* 0x000fc400078e02ff */
[----:B------:R-:W-:Y:S01]  /*33ae0*/  IMAD R139, R139, 0xae, RZ ;  /* 0x000000ae8b8b7824 */ /* 0x000fe200078e02ff */
[----:B------:R-:W2:Y:S01]  /*33af0*/  LDC R110, c[0x0][0x278] ;  /* 0x00009e00ff6e7b82 */ /* 0x000ea20000000800 */
[----:B----4-:R-:W-:-:S07]  /*33b00*/  IMAD R19, R10, 0x64, RZ ;  /* 0x000000640a137824 */ /* 0x010fce00078e02ff */
[----:B------:R-:W4:Y:S01]  /*33b10*/  LDC R10, c[0x0][0x278] ;  /* 0x00009e00ff0a7b82 */ /* 0x000f220000000800 */
[----:B------:R-:W-:Y:S01]  /*33b20*/  LEA.HI.X.SX32 R251, R15, R3, 0x1, P5 ;  /* 0x000000030ffb7211 */ /* 0x000fe200028f0eff */
[----:B------:R3:W-:Y:S01]  /*33b30*/  STL.64 [R1+0x2c8], R248 ;  /* 0x0002c8f801007387 */ /* 0x0007e20000100a00 */
[----:B0-----:R-:W-:-:S05]  /*33b40*/  IMAD R15, R11, 0x31, RZ ;  /* 0x000000310b0f7824 */ /* 0x001fca00078e02ff */
[----:B------:R-:W0:Y:S01]  /*33b50*/  LDC R109, c[0x0][0x278] ;  /* 0x00009e00ff6d7b82 */ /* 0x000e220000000800 */
[-C--:B---3--:R-:W-:Y:S01]  /*33b60*/  IADD3 R248, P6, R240, R2.reuse, RZ ;  /* 0x00000002f0f87210 */ /* 0x088fe20007fde0ff */
[----:B------:R-:W-:Y:S02]  /*33b70*/  IMAD R135, R135, 0xb0, RZ ;  /* 0x000000b087877824 */ /* 0x000fe400078e02ff */
[----:B------:R-:W-:Y:S01]  /*33b80*/  IMAD R127, R127, 0xb4, RZ ;  /* 0x000000b47f7f7824 */ /* 0x000fe200078e02ff */
[-C--:B------:R-:W-:Y:S01]  /*33b90*/  LEA.HI.X.SX32 R249, R15, R3.reuse, 0x1, P6 ;  /* 0x000000030ff97211 */ /* 0x080fe200030f0eff */
[----:B------:R-:W-:Y:S02]  /*33ba0*/  IMAD R131, R131, 0xb2, RZ ;  /* 0x000000b283837824 */ /* 0x000fe400078e02ff */
[----:B------:R-:W3:Y:S01]  /*33bb0*/  LDC R108, c[0x0][0x278] ;  /* 0x00009e00ff6c7b82 */ /* 0x000ee20000000800 */
[----:B----4-:R-:W-:Y:S01]  /*33bc0*/  IMAD R239, R10, 0x66, RZ ;  /* 0x000000660aef7824 */ /* 0x010fe200078e02ff */
[-C--:B------:R-:W-:Y:S01]  /*33bd0*/  IADD3 R10, P5, R19, R2.reuse, RZ ;  /* 0x00000002130a7210 */ /* 0x080fe20007fbe0ff */
[----:B------:R-:W-:Y:S05]  /*33be0*/  STL.64 [R1+0x2c0], R250 ;  /* 0x0002c0fa01007387 */ /* 0x000fea0000100a00 */
[----:B------:R-:W4:Y:S01]  /*33bf0*/  LDC R15, c[0x0][0x278] ;  /* 0x00009e00ff0f7b82 */ /* 0x000f220000000800 */
[----:B------:R-:W-:Y:S01]  /*33c00*/  LEA.HI.X.SX32 R11, R7, R3, 0x1, P5 ;  /* 0x00000003070b7211 */ /* 0x000fe200028f0eff */
[----:B------:R1:W-:Y:S06]  /*33c10*/  STL.64 [R1+0x2b8], R248 ;  /* 0x0002b8f801007387 */ /* 0x0003ec0000100a00 */
[----:B------:R-:W2:Y:S01]  /*33c20*/  LDC R7, c[0x0][0x278] ;  /* 0x00009e00ff077b82 */ /* 0x000ea20000000800 */
[----:B------:R0:W-:Y:S01]  /*33c30*/  STL.64 [R1+0x2b0], R10 ;  /* 0x0002b00a01007387 */ /* 0x0001e20000100a00 */
[----:B-1----:R-:W-:Y:S01]  /*33c40*/  IADD3 R248, P5, R149, R2, RZ ;  /* 0x0000000295f87210 */ /* 0x002fe20007fbe0ff */
[----:B------:R-:W-:-:S05]  /*33c50*/  IMAD R115, R115, 0xba, RZ ;  /* 0x000000ba73737824 */ /* 0x000fca00078e02ff */
[----:B------:R-:W1:Y:S01]  /*33c60*/  LDC R106, c[0x0][0x278] ;  /* 0x00009e00ff6a7b82 */ /* 0x000e620000000800 */
[----:B------:R-:W-:-:S07]  /*33c70*/  LEA.HI.X.SX32 R249, R4, R3, 0x1, P5 ;  /* 0x0000000304f97211 */ /* 0x000fce00028f0eff */
[----:B0-----:R-:W0:Y:S08]  /*33c80*/  LDC R11, c[0x0][0x278] ;  /* 0x00009e00ff0b7b82 */ /* 0x001e300000000800 */
[----:B------:R-:W3:Y:S01]  /*33c90*/  LDC R4, c[0x0][0x278] ;  /* 0x00009e00ff047b82 */ /* 0x000ee20000000800 */
[----:B--2---:R-:W-:Y:S01]  /*33ca0*/  IMAD R7, R7, 0x33, RZ ;  /* 0x0000003307077824 */ /* 0x004fe200078e02ff */
[----:B------:R-:W-:-:S04]  /*33cb0*/  IADD3 R250, P6, R239, R2, RZ ;  /* 0x00000002effa7210 */ /* 0x000fc80007fde0ff */
[----:B------:R-:W-:Y:S02]  /*33cc0*/  LEA.HI.X.SX32 R251, R7, R3, 0x1, P6 ;  /* 0x0000000307fb7211 */ /* 0x000fe400030f0eff */
[----:B------:R-:W2:Y:S03]  /*33cd0*/  LDC R10, c[0x0][0x278] ;  /* 0x00009e00ff0a7b82 */ /* 0x000ea60000000800 */
[----:B------:R4:W-:Y:S01]  /*33ce0*/  STL.64 [R1+0x2a8], R250 ;  /* 0x0002a8fa01007387 */ /* 0x0009e20000100a00 */
[----:B0-----:R-:W-:-:S04]  /*33cf0*/  IMAD R11, R11, 0x6a, RZ ;  /* 0x0000006a0b0b7824 */ /* 0x001fc800078e02ff */
[----:B------:R-:W0:Y:S01]  /*33d00*/  LDC R105, c[0x0][0x278] ;  /* 0x00009e00ff697b82 */ /* 0x000e220000000800 */
[----:B----4-:R-:W-:Y:S01]  /*33d10*/  IADD3 R250, P6, R11, R2, RZ ;  /* 0x000000020bfa7210 */ /* 0x010fe20007fde0ff */
[----:B---3--:R-:W-:-:S06]  /*33d20*/  IMAD R7, R4, 0x35, RZ ;  /* 0x0000003504077824 */ /* 0x008fcc00078e02ff */
[----:B------:R-:W3:Y:S01]  /*33d30*/  LDC R104, c[0x0][0x278] ;  /* 0x00009e00ff687b82 */ /* 0x000ee20000000800 */
[----:B------:R-:W-:-:S07]  /*33d40*/  LEA.HI.X.SX32 R251, R7, R3, 0x1, P6 ;  /* 0x0000000307fb7211 */ /* 0x000fce00030f0eff */
[----:B------:R-:W4:Y:S08]  /*33d50*/  LDC R7, c[0x0][0x278] ;  /* 0x00009e00ff077b82 */ /* 0x000f300000000800 */
[----:B------:R-:W1:Y:S01]  /*33d60*/  LDC R4, c[0x0][0x278] ;  /* 0x00009e00ff047b82 */ /* 0x000e620000000800 */
[----:B------:R-:W-:Y:S01]  /*33d70*/  IMAD R15, R15, 0x6e, RZ ;  /* 0x0000006e0f0f7824 */ /* 0x000fe200078e02ff */
[----:B------:R-:W-:Y:S04]  /*33d80*/  STL.64 [R1+0x2a0], R248 ;  /* 0x0002a0f801007387 */ /* 0x000fe80000100a00 */
[----:B------:R2:W-:Y:S01]  /*33d90*/  STL.64 [R1+0x298], R250 ;  /* 0x000298fa01007387 */ /* 0x0005e20000100a00 */
[----:B------:R-:W-:Y:S01]  /*33da0*/  IMAD R117, R117, 0xb8, RZ ;  /* 0x000000b875757824 */ /* 0x000fe200078e02ff */
[----:B------:R-:W3:Y:S01]  /*33db0*/  LDC R102, c[0x0][0x278] ;  /* 0x00009e00ff667b82 */ /* 0x000ee20000000800 */
[----:B----4-:R-:W-:-:S07]  /*33dc0*/  IMAD R7, R7, 0x37, RZ ;  /* 0x0000003707077824 */ /* 0x010fce00078e02ff */
[----:B------:R-:W4:Y:S01]  /*33dd0*/  LDC R101, c[0x0][0x278] ;  /* 0x00009e00ff657b82 */ /* 0x000f220000000800 */
[----:B--2---:R-:W-:Y:S01]  /*33de0*/  IADD3 R250, P6, R15, R2, RZ ;  /* 0x000000020ffa7210 */ /* 0x004fe20007fde0ff */
[----:B-1----:R-:W-:-:S06]  /*33df0*/  IMAD R236, R4, 0x70, RZ ;  /* 0x0000007004ec7824 */ /* 0x002fcc00078e02ff */
[----:B------:R-:W1:Y:S01]  /*33e00*/  LDC R100, c[0x0][0x278] ;  /* 0x00009e00ff647b82 */ /* 0x000e620000000800 */
[----:B------:R-:W-:-:S07]  /*33e10*/  LEA.HI.X.SX32 R251, R7, R3, 0x1, P6 ;  /* 0x0000000307fb7211 */ /* 0x000fce00030f0eff */
[----:B------:R-:W2:Y:S08]  /*33e20*/  LDC R4, c[0x0][0x278] ;  /* 0x00009e00ff047b82 */ /* 0x000eb00000000800 */
[----:B------:R-:W0:Y:S01]  /*33e30*/  LDC R7, c[0x0][0x278] ;  /* 0x00009e00ff077b82 */ /* 0x000e220000000800 */
[----:B------:R-:W-:-:S05]  /*33e40*/  IMAD R10, R10, 0x6c, RZ ;  /* 0x0000006c0a0a7824 */ /* 0x000fca00078e02ff */
[----:B------:R-:W-:Y:S01]  /*33e50*/  IADD3 R248, P5, R10, R2, RZ ;  /* 0x000000020af87210 */ /* 0x000fe20007fbe0ff */
[----:B------:R-:W-:Y:S01]  /*33e60*/  IMAD R111, R111, 0xbc, RZ ;  /* 0x000000bc6f6f7824 */ /* 0x000fe200078e02ff */
[----:B------:R-:W1:Y:S02]  /*33e70*/  LDC R96, c[0x0][0x278] ;  /* 0x00009e00ff607b82 */ /* 0x000e640000000800 */
[----:B------:R-:W-:Y:S01]  /*33e80*/  LEA.HI.X.SX32 R249, R229, R3, 0x1, P5 ;  /* 0x00000003e5f97211 */ /* 0x000fe200028f0eff */
[----:B--2---:R-:W-:-:S04]  /*33e90*/  IMAD R4, R4, 0x72, RZ ;  /* 0x0000007204047824 */ /* 0x004fc800078e02ff */
[----:B------:R-:W-:Y:S01]  /*33ea0*/  STL.64 [R1+0x290], R248 ;  /* 0x000290f801007387 */ /* 0x000fe20000100a00 */
[----:B------:R-:W2:Y:S03]  /*33eb0*/  LDC R229, c[0x0][0x278] ;  /* 0x00009e00ffe57b82 */ /* 0x000ea60000000800 */
[----:B------:R3:W-:Y:S01]  /*33ec0*/  STL.64 [R1+0x288], R250 ;  /* 0x000288fa01007387 */ /* 0x0007e20000100a00 */
[----:B0-----:R-:W-:Y:S02]  /*33ed0*/  IMAD R7, R7, 0x39, RZ ;  /* 0x0000003907077824 */ /* 0x001fe400078e02ff */
[----:B------:R-:W-:Y:S02]  /*33ee0*/  IMAD R107, R107, 0xbe, RZ ;  /* 0x000000be6b6b7824 */ /* 0x000fe400078e02ff */
[----:B------:R-:W0:Y:S01]  /*33ef0*/  LDC R99, c[0x0][0x278] ;  /* 0x00009e00ff637b82 */ /* 0x000e220000000800 */
[----:B---3--:R-:W-:Y:S01]  /*33f00*/  IADD3 R250, P6, R4, R2, RZ ;  /* 0x0000000204fa7210 */ /* 0x008fe20007fde0ff */
[----:B------:R-:W-:-:S06]  /*33f10*/  IMAD R103, R103, 0xc0, RZ ;  /* 0x000000c067677824 */ /* 0x000fcc00078e02ff */
[----:B------:R-:W3:Y:S01]  /*33f20*/  LDC R98, c[0x0][0x278] ;  /* 0x00009e00ff627b82 */ /* 0x000ee20000000800 */
[----:B------:R-:W-:-:S07]  /*33f30*/  LEA.HI.X.SX32 R251, R7, R3, 0x1, P6 ;  /* 0x0000000307fb7211 */ /* 0x000fce00030f0eff */
[----:B------:R-:W4:Y:S01]  /*33f40*/  LDC R7, c[0x0][0x278] ;  /* 0x00009e00ff077b82 */ /* 0x000f220000000800 */
[----:B------:R-:W-:-:S04]  /*33f50*/  IADD3 R248, P5, R236, R2, RZ ;  /* 0x00000002ecf87210 */ /* 0x000fc80007fbe0ff */
[----:B------:R-:W-:-:S03]  /*33f60*/  LEA.HI.X.SX32 R249, R6, R3, 0x1, P5 ;  /* 0x0000000306f97211 */ /* 0x000fc600028f0eff */
[----:B------:R-:W1:Y:S02]  /*33f70*/  LDC R6, c[0x0][0x278] ;  /* 0x00009e00ff067b82 */ /* 0x000e640000000800 */
[----:B------:R-:W-:Y:S04]  /*33f80*/  STL.64 [R1+0x280], R248 ;  /* 0x000280f801007387 */ /* 0x000fe80000100a00 */
[----:B------:R2:W-:Y:S01]  /*33f90*/  STL.64 [R1+0x278], R250 ;  /* 0x000278fa01007387 */ /* 0x0005e20000100a00 */
[----:B------:R-:W-:Y:S01]  /*33fa0*/  IMAD R97, R97, 0xc2, RZ ;  /* 0x000000c261617824 */ /* 0x000fe200078e02ff */
[----:B------:R-:W3:Y:S01]  /*33fb0*/  LDC R95, c[0x0][0x278] ;  /* 0x00009e00ff5f7b82 */ /* 0x000ee20000000800 */
[----:B------:R-:W-:Y:S02]  /*33fc0*/  IMAD R87, R87, 0xc8, RZ ;  /* 0x000000c857577824 */ /* 0x000fe400078e02ff */
[----:B------:R-:W-:-:S02]  /*33fd0*/  IMAD R93, R93, 0xc6, RZ ;  /* 0x000000c65d5d7824 */ /* 0x000fc400078e02ff */
[----:B------:R-:W-:Y:S02]  /*33fe0*/  IMAD R83, R83, 0xcc, RZ ;  /* 0x000000cc53537824 */ /* 0x000fe400078e02ff */
[----:B------:R-:W-:Y:S01]  /*33ff0*/  IMAD R79, R79, 0xce, RZ ;  /* 0x000000ce4f4f7824 */ /* 0x000fe200078e02ff */
[----:B------:R-:W3:Y:S01]  /*34000*/  LDC R94, c[0x0][0x278] ;  /* 0x00009e00ff5e7b82 */ /* 0x000ee20000000800 */
[----:B--2---:R-:W-:Y:S02]  /*34010*/  IMAD R251, R229, 0x3b, RZ ;  /* 0x0000003be5fb7824 */ /* 0x004fe400078e02ff */
[----:B----4-:R-:W-:-:S05]  /*34020*/  IMAD R229, R7, 0xd5, RZ ;  /* 0x000000d507e57824 */ /* 0x010fca00078e02ff */
[----:B------:R-:W2:Y:S01]  /*34030*/  LDC R7, c[0x0][0x278] ;  /* 0x00009e00ff077b82 */ /* 0x000ea20000000800 */
[-C--:B------:R-:W-:Y:S01]  /*34040*/  IADD3 R248, P5, R145, R2.reuse, RZ ;  /* 0x0000000291f87210 */ /* 0x080fe20007fbe0ff */
[----:B-1----:R-:W-:Y:S01]  /*34050*/  IMAD R6, R6, 0x78, RZ ;  /* 0x0000007806067824 */ /* 0x002fe200078e02ff */
[----:B------:R-:W-:Y:S02]  /*34060*/  IADD3 R250, P6, R151, R2, RZ ;  /* 0x0000000297fa7210 */ /* 0x000fe40007fde0ff */
[----:B------:R-:W-:-:S03]  /*34070*/  LEA.HI.X.SX32 R249, R5, R3, 0x1, P5 ;  /* 0x0000000305f97211 */ /* 0x000fc600028f0eff */
[----:B------:R-:W1:Y:S01]  /*34080*/  LDC R5, c[0x0][0x278] ;  /* 0x00009e00ff057b82 */ /* 0x000e620000000800 */
[----:B------:R-:W-:Y:S01]  /*34090*/  LEA.HI.X.SX32 R251, R251, R3, 0x1, P6 ;  /* 0x00000003fbfb7211 */ /* 0x000fe200030f0eff */
[----:B------:R4:W-:Y:S04]  /*340a0*/  STL.64 [R1+0x270], R248 ;  /* 0x000270f801007387 */ /* 0x0009e80000100a00 */
[----:B------:R0:W-:Y:S01]  /*340b0*/  STL.64 [R1+0x268], R250 ;  /* 0x000268fa01007387 */ /* 0x0001e20000100a00 */
[----:B------:R-:W-:Y:S01]  /*340c0*/  IMAD R75, R75, 0xd0, RZ ;  /* 0x000000d04b4b7824 */ /* 0x000fe200078e02ff */
[----:B------:R-:W3:Y:S01]  /*340d0*/  LDC R92, c[0x0][0x278] ;  /* 0x00009e00ff5c7b82 */ /* 0x000ee20000000800 */
[----:B----4-:R-:W-:Y:S01]  /*340e0*/  IADD3 R248, P5, R6, R2, RZ ;  /* 0x0000000206f87210 */ /* 0x010fe20007fbe0ff */
[----:B--2---:R-:W-:-:S06]  /*340f0*/  IMAD R7, R7, 0x3d, RZ ;  /* 0x0000003d07077824 */ /* 0x004fcc00078e02ff */
[----:B------:R-:W2:Y:S01]  /*34100*/  LDC R91, c[0x0][0x278] ;  /* 0x00009e00ff5b7b82 */ /* 0x000ea20000000800 */
[----:B------:R-:W-:Y:S02]  /*34110*/  LEA.HI.X.SX32 R249, R227, R3, 0x1, P5 ;  /* 0x00000003e3f97211 */ /* 0x000fe400028f0eff */
[----:B0-----:R-:W-:-:S05]  /*34120*/  IADD3 R250, P6, R141, R2, RZ ;  /* 0x000000028dfa7210 */ /* 0x001fca0007fde0ff */
[----:B------:R-:W0:Y:S01]  /*34130*/  LDC R227, c[0x0][0x278] ;  /* 0x00009e00ffe37b82 */ /* 0x000e220000000800 */
[----:B------:R-:W-:-:S07]  /*34140*/  LEA.HI.X.SX32 R251, R7, R3, 0x1, P6 ;  /* 0x0000000307fb7211 */ /* 0x000fce00030f0eff */
[----:B------:R-:W4:Y:S01]  /*34150*/  LDC R7, c[0x0][0x278] ;  /* 0x00009e00ff077b82 */ /* 0x000f220000000800 */
[----:B-1----:R-:W-:Y:S01]  /*34160*/  IMAD R5, R5, 0x7c, RZ ;  /* 0x0000007c05057824 */ /* 0x002fe200078e02ff */
[----:B------:R1:W-:Y:S04]  /*34170*/  STL.64 [R1+0x260], R248 ;  /* 0x000260f801007387 */ /* 0x0003e80000100a00 */
[----:B------:R3:W-:Y:S01]  /*34180*/  STL.64 [R1+0x258], R250 ;  /* 0x000258fa01007387 */ /* 0x0007e20000100a00 */
[----:B------:R-:W-:Y:S01]  /*34190*/  IMAD R71, R71, 0xd2, RZ ;  /* 0x000000d247477824 */ /* 0x000fe200078e02ff */
[----:B------:R-:W2:Y:S01]  /*341a0*/  LDC R90, c[0x0][0x278] ;  /* 0x00009e00ff5a7b82 */ /* 0x000ea20000000800 */
[----:B-1----:R-:W-:Y:S01]  /*341b0*/  IADD3 R248, P5, R5, R2, RZ ;  /* 0x0000000205f87210 */ /* 0x002fe20007fbe0ff */
[----:B0-----:R-:W-:-:S06]  /*341c0*/  IMAD R227, R227, 0x3f, RZ ;  /* 0x0000003fe3e37824 */ /* 0x001fcc00078e02ff */
[----:B------:R-:W0:Y:S01]  /*341d0*/  LDC R86, c[0x0][0x278] ;  /* 0x00009e00ff567b82 */ /* 0x000e220000000800 */
[----:B---3--:R-:W-:Y:S02]  /*341e0*/  IADD3 R250, P6, R143, R2, RZ ;  /* 0x000000028ffa7210 */ /* 0x008fe40007fde0ff */
[-C--:B------:R-:W-:Y:S02]  /*341f0*/  LEA.HI.X.SX32 R249, R247, R3.reuse, 0x1, P5 ;  /* 0x00000003f7f97211 */ /* 0x080fe400028f0eff */
[----:B------:R-:W-:Y:S01]  /*34200*/  LEA.HI.X.SX32 R251, R227, R3, 0x1, P6 ;  /* 0x00000003e3fb7211 */ /* 0x000fe200030f0eff */
[----:B----4-:R-:W-:Y:S02]  /*34210*/  IMAD R7, R7, 0x57, RZ ;  /* 0x0000005707077824 */ /* 0x010fe400078e02ff */
[----:B------:R1:W-:Y:S01]  /*34220*/  STL.64 [R1+0x250], R248 ;  /* 0x000250f801007387 */ /* 0x0003e20000100a00 */
[----:B------:R-:W3:Y:S03]  /*34230*/  LDC R247, c[0x0][0x278] ;  /* 0x00009e00fff77b82 */ /* 0x000ee60000000800 */
[----:B------:R4:W-:Y:S01]  /*34240*/  STL.64 [R1+0x248], R250 ;  /* 0x000248fa01007387 */ /* 0x0009e20000100a00 */
[----:B------:R-:W-:-:S02]  /*34250*/  IMAD R67, R67, 0xd4, RZ ;  /* 0x000000d443437824 */ /* 0x000fc400078e02ff */
[----:B------:R-:W-:Y:S02]  /*34260*/  IMAD R59, R59, 0xd8, RZ ;  /* 0x000000d83b3b7824 */ /* 0x000fe400078e02ff */
[----:B------:R-:W-:Y:S01]  /*34270*/  IMAD R63, R63, 0xd6, RZ ;  /* 0x000000d63f3f7824 */ /* 0x000fe200078e02ff */
[----:B------:R-:W0:Y:S01]  /*34280*/  LDC R89, c[0x0][0x278] ;  /* 0x00009e00ff597b82 */ /* 0x000e220000000800 */
[-C--:B-1----:R-:W-:Y:S02]  /*34290*/  IADD3 R248, P5, R139, R2.reuse, RZ ;  /* 0x000000028bf87210 */ /* 0x082fe40007fbe0ff */
[----:B----4-:R-:W-:Y:S02]  /*342a0*/  IADD3 R250, P6, R135, R2, RZ ;  /* 0x0000000287fa7210 */ /* 0x010fe40007fde0ff */
[-C--:B------:R-:W-:Y:S01]  /*342b0*/  LEA.HI.X.SX32 R249, R7, R3.reuse, 0x1, P5 ;  /* 0x0000000307f97211 */ /* 0x080fe200028f0eff */
[----:B------:R-:W-:Y:S02]  /*342c0*/  IMAD R55, R55, 0xda, RZ ;  /* 0x000000da37377824 */ /* 0x000fe400078e02ff */
[----:B------:R-:W1:Y:S01]  /*342d0*/  LDC R7, c[0x0][0x278] ;  /* 0x00009e00ff077b82 */ /* 0x000e620000000800 */
[----:B------:R-:W-:Y:S01]  /*342e0*/  LEA.HI.X.SX32 R251, R242, R3, 0x1, P6 ;  /* 0x00000003f2fb7211 */ /* 0x000fe200030f0eff */
[----:B------:R-:W-:Y:S06]  /*342f0*/  STL.64 [R1+0x188], R248 ;  /* 0x000188f801007387 */ /* 0x000fec0000100a00 */
[----:B------:R-:W4:Y:S01]  /*34300*/  LDC R242, c[0x0][0x278] ;  /* 0x00009e00fff27b82 */ /* 0x000f220000000800 */
[----:B------:R2:W-:Y:S01]  /*34310*/  STL.64 [R1+0x180], R250 ;  /* 0x000180fa01007387 */ /* 0x0005e20000100a00 */
[----:B---3--:R-:W-:-:S02]  /*34320*/  IMAD R247, R247, 0x59, RZ ;  /* 0x00000059f7f77824 */ /* 0x008fc400078e02ff */
[----:B------:R-:W-:Y:S02]  /*34330*/  IMAD R51, R51, 0xdc, RZ ;  /* 0x000000dc33337824 */ /* 0x000fe400078e02ff */
[----:B------:R-:W-:Y:S02]  /*34340*/  IMAD R47, R47, 0xde, RZ ;  /* 0x000000de2f2f7824 */ /* 0x000fe400078e02ff */
[----:B------:R-:W-:Y:S01]  /*34350*/  IMAD R43, R43, 0xe0, RZ ;  /* 0x000000e02b2b7824 */ /* 0x000fe200078e02ff */
[----:B------:R-:W3:Y:S01]  /*34360*/  LDC R88, c[0x0][0x278] ;  /* 0x00009e00ff587b82 */ /* 0x000ee20000000800 */
[----:B--2---:R-:W-:-:S04]  /*34370*/  IADD3 R250, P6, R127, R2, RZ ;  /* 0x000000027ffa7210 */ /* 0x004fc80007fde0ff */
[----:B------:R-:W-:Y:S01]  /*34380*/  LEA.HI.X.SX32 R251, R223, R3, 0x1, P6 ;  /* 0x00000003dffb7211 */ /* 0x000fe200030f0eff */
[----:B------:R-:W-:Y:S02]  /*34390*/  IMAD R35, R35, 0xe4, RZ ;  /* 0x000000e423237824 */ /* 0x000fe400078e02ff */
[----:B------:R-:W2:Y:S01]  /*343a0*/  LDC R223, c[0x0][0x278] ;  /* 0x00009e00ffdf7b82 */ /* 0x000ea20000000800 */
[----:B------:R-:W-:Y:S01]  /*343b0*/  IADD3 R248, P5, R131, R2, RZ ;  /* 0x0000000283f87210 */ /* 0x000fe20007fbe0ff */
[----:B-1----:R-:W-:-:S03]  /*343c0*/  IMAD R7, R7, 0xb6, RZ ;  /* 0x000000b607077824 */ /* 0x002fc600078e02ff */
[----:B------:R-:W-:Y:S01]  /*343d0*/  LEA.HI.X.SX32 R249, R247, R3, 0x1, P5 ;  /* 0x00000003f7f97211 */ /* 0x000fe200028f0eff */
[----:B----4-:R-:W-:Y:S02]  /*343e0*/  IMAD R242, R242, 0x5b, RZ ;  /* 0x0000005bf2f27824 */ /* 0x010fe400078e02ff */
[----:B------:R-:W-:Y:S01]  /*343f0*/  IMAD R23, R23, 0xe8, RZ ;  /* 0x000000e817177824 */ /* 0x000fe200078e02ff */
[----:B------:R-:W1:Y:S01]  /*34400*/  LDC R85, c[0x0][0x278] ;  /* 0x00009e00ff557b82 */ /* 0x000e620000000800 */
[----:B------:R4:W-:Y:S04]  /*34410*/  STL.64 [R1+0x178], R248 ;  /* 0x000178f801007387 */ /* 0x0009e80000100a00 */
[----:B------:R-:W-:Y:S01]  /*34420*/  STL.64 [R1+0x170], R250 ;  /* 0x000170fa01007387 */ /* 0x000fe20000100a00 */
[----:B------:R-:W-:-:S02]  /*34430*/  IMAD R25, R25, 0xea, RZ ;  /* 0x000000ea19197824 */ /* 0x000fc400078e02ff */
[----:B------:R-:W-:Y:S01]  /*34440*/  IMAD R144, R144, 0x75, RZ ;  /* 0x0000007590907824 */ /* 0x000fe200078e02ff */
[----:B------:R-:W1:Y:S01]  /*34450*/  LDC R84, c[0x0][0x278] ;  /* 0x00009e00ff547b82 */ /* 0x000e620000000800 */
[----:B----4-:R-:W-:-:S04]  /*34460*/  IADD3 R248, P5, R7, R2, RZ ;  /* 0x0000000207f87210 */ /* 0x010fc80007fbe0ff */
[----:B------:R-:W-:Y:S01]  /*34470*/  LEA.HI.X.SX32 R249, R242, R3, 0x1, P5 ;  /* 0x00000003f2f97211 */ /* 0x000fe200028f0eff */
[----:B--2---:R-:W-:Y:S02]  /*34480*/  IMAD R223, R223, 0x5d, RZ ;  /* 0x0000005ddfdf7824 */ /* 0x004fe400078e02ff */
[----:B------:R-:W2:Y:S02]  /*34490*/  LDC R82, c[0x0][0x278] ;  /* 0x00009e00ff527b82 */ /* 0x000ea40000000800 */
[----:B------:R4:W-:Y:S01]  /*344a0*/  STL.64 [R1+0x168], R248 ;  /* 0x000168f801007387 */ /* 0x0009e20000100a00 */
[----:B------:R-:W-:Y:S02]  /*344b0*/  IMAD R29, R29, 0xec, RZ ;  /* 0x000000ec1d1d7824 */ /* 0x000fe400078e02ff */
[----:B------:R-:W-:Y:S02]  /*344c0*/  IMAD R150, R150, 0xf0, RZ ;  /* 0x000000f096967824 */ /* 0x000fe400078e02ff */
[----:B------:R-:W-:Y:S01]  /*344d0*/  IMAD R147, R147, 0x7b, RZ ;  /* 0x0000007b93937824 */ /* 0x000fe200078e02ff */
[----:B------:R-:W2:Y:S01]  /*344e0*/  LDC R80, c[0x0][0x278] ;  /* 0x00009e00ff507b82 */ /* 0x000ea20000000800 */
[----:B----4-:R-:W-:Y:S01]  /*344f0*/  IADD3 R248, P5, R115, R2, RZ ;  /* 0x0000000273f87210 */ /* 0x010fe20007fbe0ff */
[----:B------:R-:W-:-:S06]  /*34500*/  IMAD R142, R142, 0x15a, RZ ;  /* 0x0000015a8e8e7824 */ /* 0x000fcc00078e02ff */
[----:B------:R-:W4:Y:S01]  /*34510*/  LDC R78, c[0x0][0x278] ;  /* 0x00009e00ff4e7b82 */ /* 0x000f220000000800 */
[----:B------:R-:W-:-:S07]  /*34520*/  LEA.HI.X.SX32 R249, R223, R3, 0x1, P5 ;  /* 0x00000003dff97211 */ /* 0x000fce00028f0eff */
[----:B------:R-:W0:Y:S01]  /*34530*/  LDC R223, c[0x0][0x278] ;  /* 0x00009e00ffdf7b82 */ /* 0x000e220000000800 */
[----:B------:R-:W-:-:S04]  /*34540*/  IADD3 R250, P6, R117, R2, RZ ;  /* 0x0000000275fa7210 */ /* 0x000fc80007fde0ff */
[----:B------:R-:W-:Y:S01]  /*34550*/  LEA.HI.X.SX32 R251, R225, R3, 0x1, P6 ;  /* 0x00000003e1fb7211 */ /* 0x000fe200030f0eff */
[----:B------:R-:W-:Y:S02]  /*34560*/  IMAD R137, R137, 0xad, RZ ;  /* 0x000000ad89897824 */ /* 0x000fe400078e02ff */
[----:B------:R-:W-:Y:S01]  /*34570*/  IMAD R138, R138, 0x160, RZ ;  /* 0x000001608a8a7824 */ /* 0x000fe200078e02ff */
[----:B------:R-:W4:Y:S01]  /*34580*/  LDC R76, c[0x0][0x278] ;  /* 0x00009e00ff4c7b82 */ /* 0x000f220000000800 */
[----:B------:R3:W-:Y:S01]  /*34590*/  STL.64 [R1+0x160], R250 ;  /* 0x000160fa01007387 */ /* 0x0007e20000100a00 */
[----:B------:R-:W-:Y:S02]  /*345a0*/  IMAD R136, R136, 0x15e, RZ ;  /* 0x0000015e88887824 */ /* 0x000fe400078e02ff */
[----:B------:R-:W-:Y:S02]  /*345b0*/  IMAD R133, R133, 0xaf, RZ ;  /* 0x000000af85857824 */ /* 0x000fe400078e02ff */
[----:B------:R-:W-:-:S02]  /*345c0*/  IMAD R134, R134, 0x164, RZ ;  /* 0x0000016486867824 */ /* 0x000fc400078e02ff */
[----:B------:R-:W-:Y:S01]  /*345d0*/  IMAD R132, R132, 0x162, RZ ;  /* 0x0000016284847824 */ /* 0x000fe200078e02ff */
[----:B------:R-:W4:Y:S01]  /*345e0*/  LDC R74, c[0x0][0x278] ;  /* 0x00009e00ff4a7b82 */ /* 0x000f220000000800 */
[----:B---3--:R-:W-:Y:S01]  /*345f0*/  IADD3 R250, P6, R111, R2, RZ ;  /* 0x000000026ffa7210 */ /* 0x008fe20007fde0ff */
[----:B0-----:R-:W-:-:S06]  /*34600*/  IMAD R242, R223, 0x5f, RZ ;  /* 0x0000005fdff27824 */ /* 0x001fcc00078e02ff */
[----:B------:R-:W0:Y:S01]  /*34610*/  LDC R223, c[0x0][0x278] ;  /* 0x00009e00ffdf7b82 */ /* 0x000e220000000800 */
[----:B------:R-:W-:-:S07]  /*34620*/  LEA.HI.X.SX32 R251, R238, R3, 0x1, P6 ;  /* 0x00000003eefb7211 */ /* 0x000fce00030f0eff */
[----:B------:R-:W3:Y:S01]  /*34630*/  LDC R238, c[0x0][0x278] ;  /* 0x00009e00ffee7b82 */ /* 0x000ee20000000800 */
[----:B------:R1:W-:Y:S04]  /*34640*/  STL.64 [R1+0x158], R248 ;  /* 0x000158f801007387 */ /* 0x0003e80000100a00 */
[----:B------:R2:W-:Y:S01]  /*34650*/  STL.64 [R1+0x150], R250 ;  /* 0x000150fa01007387 */ /* 0x0005e20000100a00 */
[----:B------:R-:W-:Y:S02]  /*34660*/  IMAD R129, R129, 0xb1, RZ ;  /* 0x000000b181817824 */ /* 0x000fe400078e02ff */
[----:B------:R-:W-:Y:S01]  /*34670*/  IMAD R130, R130, 0x168, RZ ;  /* 0x0000016882827824 */ /* 0x000fe200078e02ff */
[----:B------:R-:W4:Y:S01]  /*34680*/  LDC R81, c[0x0][0x278] ;  /* 0x00009e00ff517b82 */ /* 0x000f220000000800 */
[----:B-1----:R-:W-:-:S04]  /*34690*/  IADD3 R248, P5, R107, R2, RZ ;  /* 0x000000026bf87210 */ /* 0x002fc80007fbe0ff */
[-C--:B------:R-:W-:Y:S01]  /*346a0*/  LEA.HI.X.SX32 R249, R242, R3.reuse, 0x1, P5 ;  /* 0x00000003f2f97211 */ /* 0x080fe200028f0eff */
[----:B0-----:R-:W-:Y:S01]  /*346b0*/  IMAD R223, R223, 0x61, RZ ;  /* 0x00000061dfdf7824 */ /* 0x001fe200078e02ff */
[-C--:B--2---:R-:W-:Y:S01]  /*346c0*/  IADD3 R250, P6, R103, R2.reuse, RZ ;  /* 0x0000000267fa7210 */ /* 0x084fe20007fde0ff */
[----:B------:R-:W-:Y:S01]  /*346d0*/  IMAD R128, R128, 0x166, RZ ;  /* 0x0000016680807824 */ /* 0x000fe200078e02ff */
[----:B------:R-:W0:Y:S01]  /*346e0*/  LDC R72, c[0x0][0x278] ;  /* 0x00009e00ff487b82 */ /* 0x000e220000000800 */
[----:B------:R1:W-:Y:S01]  /*346f0*/  STL.64 [R1+0x148], R248 ;  /* 0x000148f801007387 */ /* 0x0003e20000100a00 */
[----:B------:R-:W-:Y:S01]  /*34700*/  LEA.HI.X.SX32 R251, R237, R3, 0x1, P6 ;  /* 0x00000003edfb7211 */ /* 0x000fe200030f0eff */
[----:B---3--:R-:W-:Y:S02]  /*34710*/  IMAD R238, R238, 0xc4, RZ ;  /* 0x000000c4eeee7824 */ /* 0x008fe400078e02ff */
[----:B------:R-:W-:Y:S02]  /*34720*/  IMAD R125, R125, 0xb3, RZ ;  /* 0x000000b37d7d7824 */ /* 0x000fe400078e02ff */
[----:B------:R-:W-:Y:S01]  /*34730*/  IMAD R126, R126, 0x16c, RZ ;  /* 0x0000016c7e7e7824 */ /* 0x000fe200078e02ff */
[----:B------:R-:W2:Y:S01]  /*34740*/  LDC R70, c[0x0][0x278] ;  /* 0x00009e00ff467b82 */ /* 0x000ea20000000800 */
[----:B-1----:R-:W-:-:S07]  /*34750*/  IADD3 R248, P5, R97, R2, RZ ;  /* 0x0000000261f87210 */ /* 0x002fce0007fbe0ff */
[----:B------:R-:W1:Y:S01]  /*34760*/  LDC R237, c[0x0][0x278] ;  /* 0x00009e00ffed7b82 */ /* 0x000e620000000800 */
[----:B------:R-:W-:Y:S01]  /*34770*/  LEA.HI.X.SX32 R249, R223, R3, 0x1, P5 ;  /* 0x00000003dff97211 */ /* 0x000fe200028f0eff */
[----:B------:R3:W-:Y:S06]  /*34780*/  STL.64 [R1+0x140], R250 ;  /* 0x000140fa01007387 */ /* 0x0007ec0000100a00 */
[----:B------:R-:W4:Y:S01]  /*34790*/  LDC R223, c[0x0][0x278] ;  /* 0x00009e00ffdf7b82 */ /* 0x000f220000000800 */
[----:B---3--:R-:W-:Y:S01]  /*347a0*/  IADD3 R250, P6, R238, R2, RZ ;  /* 0x00000002eefa7210 */ /* 0x008fe20007fde0ff */
[----:B------:R-:W-:-:S06]  /*347b0*/  IMAD R124, R124, 0x16a, RZ ;  /* 0x0000016a7c7c7824 */ /* 0x000fcc00078e02ff */
[----:B------:R-:W3:Y:S01]  /*347c0*/  LDC R77, c[0x0][0x278] ;  /* 0x00009e00ff4d7b82 */ /* 0x000ee20000000800 */
[----:B------:R-:W-:Y:S01]  /*347d0*/  LEA.HI.X.SX32 R251, R240, R3, 0x1, P6 ;  /* 0x00000003f0fb7211 */ /* 0x000fe200030f0eff */
[----:B------:R-:W-:Y:S06]  /*347e0*/  STL.64 [R1+0x138], R248 ;  /* 0x000138f801007387 */ /* 0x000fec0000100a00 */
[----:B------:R-:W0:Y:S01]  /*347f0*/  LDC R240, c[0x0][0x278] ;  /* 0x00009e00fff07b82 */ /* 0x000e220000000800 */
[----:B------:R2:W-:Y:S01]  /*34800*/  STL.64 [R1+0x130], R250 ;  /* 0x000130fa01007387 */ /* 0x0005e20000100a00 */
[----:B------:R-:W-:-:S02]  /*34810*/  IMAD R121, R121, 0xb5, RZ ;  /* 0x000000b579797824 */ /* 0x000fc400078e02ff */
        /* <DEDUP_REMOVED lines=8> */
[----:B----4-:R-:W-:Y:S01]  /*348a0*/  IMAD R242, R223, 0x63, RZ ;  /* 0x00000063dff27824 */ /* 0x010fe200078e02ff */
[----:B------:R-:W-:Y:S01]  /*348b0*/  IADD3 R248, P5, R93, R2, RZ ;  /* 0x000000025df87210 */ /* 0x000fe20007fbe0ff */
[----:B-1----:R-:W-:-:S03]  /*348c0*/  IMAD R237, R237, 0xca, RZ ;  /* 0x000000caeded7824 */ /* 0x002fc600078e02ff */
[----:B------:R-:W-:Y:S01]  /*348d0*/  LEA.HI.X.SX32 R249, R242, R3, 0x1, P5 ;  /* 0x00000003f2f97211 */ /* 0x000fe200028f0eff */
[----:B0-----:R-:W-:Y:S01]  /*348e0*/  IMAD R240, R240, 0x65, RZ ;  /* 0x00000065f0f07824 */ /* 0x001fe200078e02ff */
[----:B------:R-:W0:Y:S03]  /*348f0*/  LDC R68, c[0x0][0x278] ;  /* 0x00009e00ff447b82 */ /* 0x000e260000000800 */
[----:B------:R1:W-:Y:S04]  /*34900*/  STL.64 [R1+0x128], R248 ;  /* 0x000128f801007387 */ /* 0x0003e80000100a00 */
[----:B------:R4:W-:Y:S01]  /*34910*/  STL.64 [R1+0x120], R250 ;  /* 0x000120fa01007387 */ /* 0x0009e20000100a00 */
[----:B------:R-:W-:Y:S01]  /*34920*/  IMAD R118, R118, 0x176, RZ ;  /* 0x0000017676767824 */ /* 0x000fe200078e02ff */
[----:B------:R-:W0:Y:S01]  /*34930*/  LDC R66, c[0x0][0x278] ;  /* 0x00009e00ff427b82 */ /* 0x000e220000000800 */
[----:B-1----:R-:W-:Y:S01]  /*34940*/  IADD3 R248, P5, R237, R2, RZ ;  /* 0x00000002edf87210 */ /* 0x002fe20007fbe0ff */
[----:B--2---:R-:W-:-:S06]  /*34950*/  IMAD R19, R19, 0x67, RZ ;  /* 0x0000006713137824 */ /* 0x004fcc00078e02ff */
[----:B------:R-:W1:Y:S01]  /*34960*/  LDC R73, c[0x0][0x278] ;  /* 0x00009e00ff497b82 */ /* 0x000e620000000800 */
[----:B------:R-:W-:Y:S02]  /*34970*/  LEA.HI.X.SX32 R249, R240, R3, 0x1, P5 ;  /* 0x00000003f0f97211 */ /* 0x000fe400028f0eff */
[----:B----4-:R-:W-:-:S03]  /*34980*/  IADD3 R250, P6, R83, R2, RZ ;  /* 0x0000000253fa7210 */ /* 0x010fc60007fde0ff */
[----:B------:R2:W-:Y:S01]  /*34990*/  STL.64 [R1+0x118], R248 ;  /* 0x000118f801007387 */ /* 0x0005e20000100a00 */
[-C--:B------:R-:W-:Y:S01]  /*349a0*/  LEA.HI.X.SX32 R251, R239, R3.reuse, 0x1, P6 ;  /* 0x00000003effb7211 */ /* 0x080fe200030f0eff */
[----:B------:R-:W-:Y:S01]  /*349b0*/  IMAD R114, R114, 0x178, RZ ;  /* 0x0000017872727824 */ /* 0x000fe200078e02ff */
[----:B------:R-:W4:Y:S03]  /*349c0*/  LDC R239, c[0x0][0x278] ;  /* 0x00009e00ffef7b82 */ /* 0x000f260000000800 */
[----:B------:R3:W-:Y:S01]  /*349d0*/  STL.64 [R1+0x110], R250 ;  /* 0x000110fa01007387 */ /* 0x0007e20000100a00 */
[----:B------:R-:W-:Y:S02]  /*349e0*/  IMAD R113, R113, 0xbb, RZ ;  /* 0x000000bb71717824 */ /* 0x000fe400078e02ff */
[----:B------:R-:W-:Y:S02]  /*349f0*/  IMAD R112, R112, 0x17a, RZ ;  /* 0x0000017a70707824 */ /* 0x000fe400078e02ff */
[----:B------:R-:W-:Y:S01]  /*34a00*/  IMAD R110, R110, 0x17c, RZ ;  /* 0x0000017c6e6e7824 */ /* 0x000fe200078e02ff */
[----:B--2---:R-:W-:Y:S01]  /*34a10*/  IADD3 R248, P5, R79, R2, RZ ;  /* 0x000000024ff87210 */ /* 0x004fe20007fbe0ff */
[----:B------:R-:W-:Y:S01]  /*34a20*/  IMAD R109, R109, 0xbd, RZ ;  /* 0x000000bd6d6d7824 */ /* 0x000fe200078e02ff */
[----:B------:R-:W2:Y:S02]  /*34a30*/  LDC R64, c[0x0][0x278] ;  /* 0x00009e00ff407b82 */ /* 0x000ea40000000800 */
[----:B------:R-:W-:-:S02]  /*34a40*/  LEA.HI.X.SX32 R249, R19, R3, 0x1, P5 ;  /* 0x0000000313f97211 */ /* 0x000fc400028f0eff */
[-C--:B---3--:R-:W-:Y:S01]  /*34a50*/  IADD3 R250, P6, R75, R2.reuse, RZ ;  /* 0x000000024bfa7210 */ /* 0x088fe20007fde0ff */
[----:B------:R-:W-:Y:S02]  /*34a60*/  IMAD R240, R148, 0x69, RZ ;  /* 0x0000006994f07824 */ /* 0x000fe400078e02ff */
[----:B------:R3:W-:Y:S01]  /*34a70*/  STL.64 [R1+0x108], R248 ;  /* 0x000108f801007387 */ /* 0x0007e20000100a00 */
[-C--:B------:R-:W-:Y:S01]  /*34a80*/  LEA.HI.X.SX32 R251, R149, R3.reuse, 0x1, P6 ;  /* 0x0000000395fb7211 */ /* 0x080fe200030f0eff */
[----:B------:R-:W-:Y:S01]  /*34a90*/  IMAD R108, R108, 0x17e, RZ ;  /* 0x0000017e6c6c7824 */ /* 0x000fe200078e02ff */
[----:B------:R-:W-:Y:S01]  /*34aa0*/  IADD3 R148, P6, R67, R2, RZ ;  /* 0x0000000243947210 */ /* 0x000fe20007fde0ff */
[----:B------:R-:W-:Y:S01]  /*34ab0*/  IMAD R106, R106, 0x180, RZ ;  /* 0x000001806a6a7824 */ /* 0x000fe200078e02ff */
[----:B------:R-:W1:Y:S02]  /*34ac0*/  LDC R62, c[0x0][0x278] ;  /* 0x00009e00ff3e7b82 */ /* 0x000e640000000800 */
[----:B------:R-:W-:-:S02]  /*34ad0*/  LEA.HI.X.SX32 R149, R11, R3, 0x1, P6 ;  /* 0x000000030b957211 */ /* 0x000fc400030f0eff */
[----:B---3--:R-:W-:-:S04]  /*34ae0*/  IADD3 R248, P5, R71, R2, RZ ;  /* 0x0000000247f87210 */ /* 0x008fc80007fbe0ff */
[----:B------:R-:W3:Y:S01]  /*34af0*/  LDC R11, c[0x0][0x278] ;  /* 0x00009e00ff0b7b82 */ /* 0x000ee20000000800 */
[----:B------:R-:W-:Y:S01]  /*34b00*/  LEA.HI.X.SX32 R249, R240, R3, 0x1, P5 ;  /* 0x00000003f0f97211 */ /* 0x000fe200028f0eff */
[----:B------:R-:W-:Y:S04]  /*34b10*/  STL.64 [R1+0x100], R250 ;  /* 0x000100fa01007387 */ /* 0x000fe80000100a00 */
[----:B------:R-:W-:Y:S01]  /*34b20*/  STL.64 [R1+0xf8], R248 ;  /* 0x0000f8f801007387 */ /* 0x000fe20000100a00 */
[----:B----4-:R-:W-:Y:S01]  /*34b30*/  IMAD R239, R239, 0x6b, RZ ;  /* 0x0000006befef7824 */ /* 0x010fe200078e02ff */
[----:B------:R-:W4:Y:S02]  /*34b40*/  LDC R240, c[0x0][0x278] ;  /* 0x00009e00fff07b82 */ /* 0x000f240000000800 */
[----:B------:R0:W-:Y:S01]  /*34b50*/  STL.64 [R1+0xf0], R148 ;  /* 0x0000f09401007387 */ /* 0x0001e20000100a00 */
[----:B------:R-:W-:-:S02]  /*34b60*/  IMAD R105, R105, 0xbf, RZ ;  /* 0x000000bf69697824 */ /* 0x000fc400078e02ff */
[----:B------:R-:W-:Y:S02]  /*34b70*/  IMAD R104, R104, 0x182, RZ ;  /* 0x0000018268687824 */ /* 0x000fe400078e02ff */
[----:B------:R-:W-:Y:S01]  /*34b80*/  IMAD R102, R102, 0x184, RZ ;  /* 0x0000018466667824 */ /* 0x000fe200078e02ff */
[----:B------:R-:W1:Y:S01]  /*34b90*/  LDC R69, c[0x0][0x278] ;  /* 0x00009e00ff457b82 */ /* 0x000e620000000800 */
[----:B0-----:R-:W-:Y:S01]  /*34ba0*/  IADD3 R148, P6, R59, R2, RZ ;  /* 0x000000023b947210 */ /* 0x001fe20007fde0ff */
[----:B------:R-:W-:-:S06]  /*34bb0*/  IMAD R101, R101, 0xc1, RZ ;  /* 0x000000c165657824 */ /* 0x000fcc00078e02ff */
[----:B------:R-:W0:Y:S01]  /*34bc0*/  LDC R227, c[0x0][0x278] ;  /* 0x00009e00ffe37b82 */ /* 0x000e220000000800 */
[----:B------:R-:W-:-:S07]  /*34bd0*/  LEA.HI.X.SX32 R149, R10, R3, 0x1, P6 ;  /* 0x000000030a957211 */ /* 0x000fce00030f0eff */
[----:B------:R-:W2:Y:S01]  /*34be0*/  LDC R10, c[0x0][0x278] ;  /* 0x00009e00ff0a7b82 */ /* 0x000ea20000000800 */
[----:B------:R-:W-:-:S04]  /*34bf0*/  IADD3 R248, P5, R63, R2, RZ ;  /* 0x000000023ff87210 */ /* 0x000fc80007fbe0ff */
[----:B------:R-:W-:Y:S01]  /*34c00*/  LEA.HI.X.SX32 R249, R239, R3, 0x1, P5 ;  /* 0x00000003eff97211 */ /* 0x000fe200028f0eff */
[----:B---3--:R-:W-:Y:S02]  /*34c10*/  IMAD R11, R11, 0x6d, RZ ;  /* 0x0000006d0b0b7824 */ /* 0x008fe400078e02ff */
[----:B------:R-:W3:Y:S02]  /*34c20*/  LDC R239, c[0x0][0x278] ;  /* 0x00009e00ffef7b82 */ /* 0x000ee40000000800 */
[----:B------:R4:W-:Y:S04]  /*34c30*/  STL.64 [R1+0xe8], R248 ;  /* 0x0000e8f801007387 */ /* 0x0009e80000100a00 */
[----:B------:R1:W-:Y:S01]  /*34c40*/  STL.64 [R1+0xe0], R148 ;  /* 0x0000e09401007387 */ /* 0x0003e20000100a00 */
[----:B------:R-:W-:Y:S01]  /*34c50*/  IMAD R100, R100, 0x186, RZ ;  /* 0x0000018664647824 */ /* 0x000fe200078e02ff */
[----:B------:R-:W0:Y:S01]  /*34c60*/  LDC R60, c[0x0][0x278] ;  /* 0x00009e00ff3c7b82 */ /* 0x000e220000000800 */
[----:B----4-:R-:W-:Y:S01]  /*34c70*/  IADD3 R248, P5, R55, R2, RZ ;  /* 0x0000000237f87210 */ /* 0x010fe20007fbe0ff */
[----:B------:R-:W-:-:S06]  /*34c80*/  IMAD R96, R96, 0x188, RZ ;  /* 0x0000018860607824 */ /* 0x000fcc00078e02ff */
[----:B------:R-:W4:Y:S01]  /*34c90*/  LDC R58, c[0x0][0x278] ;  /* 0x00009e00ff3a7b82 */ /* 0x000f220000000800 */
[-C--:B-1----:R-:W-:Y:S02]  /*34ca0*/  IADD3 R148, P6, R51, R2.reuse, RZ ;  /* 0x0000000233947210 */ /* 0x082fe40007fde0ff */
[-C--:B------:R-:W-:Y:S02]  /*34cb0*/  LEA.HI.X.SX32 R249, R11, R3.reuse, 0x1, P5 ;  /* 0x000000030bf97211 */ /* 0x080fe400028f0eff */
[----:B------:R-:W-:Y:S01]  /*34cc0*/  LEA.HI.X.SX32 R149, R15, R3, 0x1, P6 ;  /* 0x000000030f957211 */ /* 0x000fe200030f0eff */
[----:B--2---:R-:W-:Y:S02]  /*34cd0*/  IMAD R11, R10, 0x6f, RZ ;  /* 0x0000006f0a0b7824 */ /* 0x004fe400078e02ff */
[----:B------:R-:W1:Y:S01]  /*34ce0*/  LDC R65, c[0x0][0x278] ;  /* 0x00009e00ff417b82 */ /* 0x000e620000000800 */
[----:B------:R2:W-:Y:S04]  /*34cf0*/  STL.64 [R1+0xd8], R248 ;  /* 0x0000d8f801007387 */ /* 0x0005e80000100a00 */
[----:B------:R0:W-:Y:S03]  /*34d00*/  STL.64 [R1+0xd0], R148 ;  /* 0x0000d09401007387 */ /* 0x0001e60000100a00 */
[----:B------:R-:W4:Y:S01]  /*34d10*/  LDC R10, c[0x0][0x278] ;  /* 0x00009e00ff0a7b82 */ /* 0x000f220000000800 */
[----:B--2---:R-:W-:Y:S01]  /*34d20*/  IADD3 R248, P5, R47, R2, RZ ;  /* 0x000000022ff87210 */ /* 0x004fe20007fbe0ff */
[----:B------:R-:W-:-:S02]  /*34d30*/  IMAD R240, R240, 0x71, RZ ;  /* 0x00000071f0f07824 */ /* 0x000fc400078e02ff */
[----:B---3--:R-:W-:Y:S01]  /*34d40*/  IMAD R239, R239, 0xe6, RZ ;  /* 0x000000e6efef7824 */ /* 0x008fe200078e02ff */
[----:B0-----:R-:W-:Y:S01]  /*34d50*/  IADD3 R148, P6, R43, R2, RZ ;  /* 0x000000022b947210 */ /* 0x001fe20007fde0ff */
[----:B------:R-:W-:Y:S01]  /*34d60*/  IMAD R99, R99, 0xc3, RZ ;  /* 0x000000c363637824 */ /* 0x000fe200078e02ff */
[-C--:B------:R-:W-:Y:S01]  /*34d70*/  LEA.HI.X.SX32 R249, R11, R3.reuse, 0x1, P5 ;  /* 0x000000030bf97211 */ /* 0x080fe200028f0eff */
[----:B------:R-:W-:Y:S01]  /*34d80*/  IMAD R98, R98, 0x18a, RZ ;  /* 0x0000018a62627824 */ /* 0x000fe200078e02ff */
[----:B------:R-:W-:Y:S01]  /*34d90*/  LEA.HI.X.SX32 R149, R236, R3, 0x1, P6 ;  /* 0x00000003ec957211 */ /* 0x000fe200030f0eff */
[----:B------:R-:W-:Y:S01]  /*34da0*/  IMAD R95, R95, 0x18c, RZ ;  /* 0x0000018c5f5f7824 */ /* 0x000fe200078e02ff */
[----:B------:R-:W0:Y:S01]  /*34db0*/  LDC R236, c[0x0][0x278] ;  /* 0x00009e00ffec7b82 */ /* 0x000e220000000800 */
[----:B------:R-:W-:Y:S04]  /*34dc0*/  STL.64 [R1+0xc8], R248 ;  /* 0x0000c8f801007387 */ /* 0x000fe80000100a00 */
[----:B------:R2:W-:Y:S01]  /*34dd0*/  STL.64 [R1+0xc0], R148 ;  /* 0x0000c09401007387 */ /* 0x0005e20000100a00 */
[----:B------:R-:W-:-:S02]  /*34de0*/  IMAD R94, R94, 0x18e, RZ ;  /* 0x0000018e5e5e7824 */ /* 0x000fc400078e02ff */
[----:B------:R-:W-:Y:S01]  /*34df0*/  IMAD R92, R92, 0x190, RZ ;  /* 0x000001905c5c7824 */ /* 0x000fe200078e02ff */
[----:B------:R-:W3:Y:S01]  /*34e00*/  LDC R225, c[0x0][0x278] ;  /* 0x00009e00ffe17b82 */ /* 0x000ee20000000800 */
[----:B--2---:R-:W-:Y:S01]  /*34e10*/  IADD3 R148, P6, R35, R2, RZ ;  /* 0x0000000223947210 */ /* 0x004fe20007fde0ff */
[----:B----4-:R-:W-:-:S06]  /*34e20*/  IMAD R10, R10, 0xe2, RZ ;  /* 0x000000e20a0a7824 */ /* 0x010fcc00078e02ff */
[----:B------:R-:W2:Y:S01]  /*34e30*/  LDC R248, c[0x0][0x278] ;  /* 0x00009e00fff87b82 */ /* 0x000ea20000000800 */
[----:B------:R-:W-:-:S07]  /*34e40*/  LEA.HI.X.SX32 R149, R4, R3, 0x1, P6 ;  /* 0x0000000304957211 */ /* 0x000fce00030f0eff */
[----:B------:R-:W4:Y:S01]  /*34e50*/  LDC R4, c[0x0][0x278] ;  /* 0x00009e00ff047b82 */ /* 0x000f220000000800 */
[----:B------:R-:W-:-:S04]  /*34e60*/  IADD3 R10, P5, R10, R2, RZ ;  /* 0x000000020a0a7210 */ /* 0x000fc80007fbe0ff */
[----:B------:R-:W-:Y:S01]  /*34e70*/  LEA.HI.X.SX32 R11, R240, R3, 0x1, P5 ;  /* 0x00000003f00b7211 */ /* 0x000fe200028f0eff */
[----:B0-----:R-:W-:Y:S02]  /*34e80*/  IMAD R236, R236, 0x73, RZ ;  /* 0x00000073ecec7824 */ /* 0x001fe400078e02ff */
[----:B------:R-:W-:Y:S01]  /*34e90*/  IMAD R91, R91, 0xc7, RZ ;  /* 0x000000c75b5b7824 */ /* 0x000fe200078e02ff */
[----:B------:R-:W0:Y:S01]  /*34ea0*/  LDC R56, c[0x0][0x278] ;  /* 0x00009e00ff387b82 */ /* 0x000e220000000800 */
[----:B------:R1:W-:Y:S01]  /*34eb0*/  STL.64 [R1+0x4d0], R10 ;  /* 0x0004d00a01007387 */ /* 0x0003e20000100a00 */
[----:B------:R-:W-:Y:S02]  /*34ec0*/  IMAD R90, R90, 0x192, RZ ;  /* 0x000001925a5a7824 */ /* 0x000fe400078e02ff */
[----:B------:R-:W-:Y:S02]  /*34ed0*/  IMAD R86, R86, 0x194, RZ ;  /* 0x0000019456567824 */ /* 0x000fe400078e02ff */
[----:B------:R-:W-:-:S02]  /*34ee0*/  IMAD R89, R89, 0xc9, RZ ;  /* 0x000000c959597824 */ /* 0x000fc400078e02ff */
[----:B------:R-:W-:Y:S01]  /*34ef0*/  IMAD R88, R88, 0x196, RZ ;  /* 0x0000019658587824 */ /* 0x000fe200078e02ff */
[----:B------:R-:W0:Y:S01]  /*34f00*/  LDC R54, c[0x0][0x278] ;  /* 0x00009e00ff367b82 */ /* 0x000e220000000800 */
[----:B----4-:R-:W-:-:S07]  /*34f10*/  IMAD R249, R4, 0xee, RZ ;  /* 0x000000ee04f97824 */ /* 0x010fce00078e02ff */
[----:B------:R-:W4:Y:S01]  /*34f20*/  LDC R4, c[0x0][0x278] ;  /* 0x00009e00ff047b82 */ /* 0x000f220000000800 */
[----:B-1----:R-:W-:-:S04]  /*34f30*/  IADD3 R10, P5, R239, R2, RZ ;  /* 0x00000002ef0a7210 */ /* 0x002fc80007fbe0ff */
[----:B------:R-:W-:Y:S01]  /*34f40*/  LEA.HI.X.SX32 R11, R236, R3, 0x1, P5 ;  /* 0x00000003ec0b7211 */ /* 0x000fe200028f0eff */
[----:B------:R1:W-:Y:S02]  /*34f50*/  STL.64 [R1+0x4c8], R148 ;  /* 0x0004c89401007387 */ /* 0x0003e40000100a00 */
[----:B------:R-:W3:Y:S02]  /*34f60*/  LDC R236, c[0x0][0x278] ;  /* 0x00009e00ffec7b82 */ /* 0x000ee40000000800 */
[----:B------:R2:W-:Y:S01]  /*34f70*/  STL.64 [R1+0x4c0], R10 ;  /* 0x0004c00a01007387 */ /* 0x0005e20000100a00 */
[----:B------:R-:W-:Y:S02]  /*34f80*/  IMAD R85, R85, 0x198, RZ ;  /* 0x0000019855557824 */ /* 0x000fe400078e02ff */
[----:B------:R-:W-:Y:S02]  /*34f90*/  IMAD R84, R84, 0x19a, RZ ;  /* 0x0000019a54547824 */ /* 0x000fe400078e02ff */
[----:B------:R-:W-:Y:S01]  /*34fa0*/  IMAD R82, R82, 0x19c, RZ ;  /* 0x0000019c52527824 */ /* 0x000fe200078e02ff */
[----:B------:R-:W0:Y:S01]  /*34fb0*/  LDC R61, c[0x0][0x278] ;  /* 0x00009e00ff3d7b82 */ /* 0x000e220000000800 */
[----:B-1----:R-:W-:-:S02]  /*34fc0*/  IADD3 R148, P6, R23, R2, RZ ;  /* 0x0000000217947210 */ /* 0x002fc40007fde0ff */
[-C--:B--2---:R-:W-:Y:S02]  /*34fd0*/  IADD3 R10, P5, R25, R2.reuse, RZ ;  /* 0x00000002190a7210 */ /* 0x084fe40007fbe0ff */
[-C--:B------:R-:W-:Y:S01]  /*34fe0*/  LEA.HI.X.SX32 R149, R145, R3.reuse, 0x1, P6 ;  /* 0x0000000391957211 */ /* 0x080fe200030f0eff */
[----:B------:R-:W-:Y:S01]  /*34ff0*/  IMAD R80, R80, 0x19e, RZ ;  /* 0x0000019e50507824 */ /* 0x000fe200078e02ff */
[-C--:B------:R-:W-:Y:S01]  /*35000*/  LEA.HI.X.SX32 R11, R144, R3.reuse, 0x1, P5 ;  /* 0x00000003900b7211 */ /* 0x080fe200028f0eff */
[----:B----4-:R-:W-:Y:S01]  /*35010*/  IMAD R4, R4, 0x77, RZ ;  /* 0x0000007704047824 */ /* 0x010fe200078e02ff */
[----:B------:R-:W-:Y:S01]  /*35020*/  IADD3 R144, P5, R249, R2, RZ ;  /* 0x00000002f9907210 */ /* 0x000fe20007fbe0ff */
[----:B------:R1:W-:Y:S01]  /*35030*/  STL.64 [R1+0x4b8], R148 ;  /* 0x0004b89401007387 */ /* 0x0003e20000100a00 */
[----:B------:R-:W-:Y:S01]  /*35040*/  IMAD R78, R78, 0x1a0, RZ ;  /* 0x000001a04e4e7824 */ /* 0x000fe200078e02ff */
[----:B------:R-:W2:Y:S02]  /*35050*/  LDC R223, c[0x0][0x278] ;  /* 0x00009e00ffdf7b82 */ /* 0x000ea40000000800 */
[----:B------:R4:W-:Y:S01]  /*35060*/  STL.64 [R1+0x4b0], R10 ;  /* 0x0004b00a01007387 */ /* 0x0009e20000100a00 */
[----:B------:R-:W-:-:S05]  /*35070*/  LEA.HI.X.SX32 R145, R4, R3, 0x1, P5 ;  /* 0x0000000304917211 */ /* 0x000fca00028f0eff */
[----:B------:R-:W3:Y:S01]  /*35080*/  LDC R4, c[0x0][0x278] ;  /* 0x00009e00ff047b82 */ /* 0x000ee20000000800 */
[----:B-1----:R-:W-:-:S07]  /*35090*/  IADD3 R148, P6, R29, R2, RZ ;  /* 0x000000021d947210 */ /* 0x002fce0007fde0ff */
[----:B----4-:R-:W1:Y:S01]  /*350a0*/  LDC R10, c[0x0][0x278] ;  /* 0x00009e00ff0a7b82 */ /* 0x010e620000000800 */
[----:B------:R-:W-:Y:S02]  /*350b0*/  LEA.HI.X.SX32 R149, R151, R3, 0x1, P6 ;  /* 0x0000000397957211 */ /* 0x000fe400030f0eff */
[----:B------:R-:W-:-:S04]  /*350c0*/  IADD3 R150, P6, R150, R2, RZ ;  /* 0x0000000296967210 */ /* 0x000fc80007fde0ff */
[----:B------:R-:W-:Y:S01]  /*350d0*/  LEA.HI.X.SX32 R151, R6, R3, 0x1, P6 ;  /* 0x0000000306977211 */ /* 0x000fe200030f0eff */
[----:B------:R-:W-:Y:S01]  /*350e0*/  IMAD R240, R140, 0xfa, RZ ;  /* 0x000000fa8cf07824 */ /* 0x000fe200078e02ff */
[----:B------:R-:W4:Y:S01]  /*350f0*/  LDC R6, c[0x0][0x278] ;  /* 0x00009e00ff067b82 */ /* 0x000f220000000800 */
[----:B------:R0:W-:Y:S01]  /*35100*/  STL.64 [R1+0x4a8], R148 ;  /* 0x0004a89401007387 */ /* 0x0001e20000100a00 */
[----:B---3--:R-:W-:-:S06]  /*35110*/  IMAD R4, R4, 0x79, RZ ;  /* 0x0000007904047824 */ /* 0x008fcc00078e02ff */
[----:B------:R-:W3:Y:S01]  /*35120*/  LDC R52, c[0x0][0x278] ;  /* 0x00009e00ff347b82 */ /* 0x000ee20000000800 */
[----:B0-----:R-:W3:Y:S01]  /*35130*/  LDL.LU.64 R148, [R1+0x1028] ;  /* 0x0010280001947983 */ /* 0x001ee20000300a00 */
[----:B-1----:R-:W-:-:S06]  /*35140*/  IMAD R251, R10, 0xf2, RZ ;  /* 0x000000f20afb7824 */ /* 0x002fcc00078e02ff */
[----:B------:R-:W0:Y:S01]  /*35150*/  LDC R50, c[0x0][0x278] ;  /* 0x00009e00ff327b82 */ /* 0x000e220000000800 */
[----:B------:R1:W-:Y:S07]  /*35160*/  STL.64 [R1+0x4a0], R144 ;  /* 0x0004a09001007387 */ /* 0x0003ee0000100a00 */
[----:B------:R-:W2:Y:S01]  /*35170*/  LDC R10, c[0x0][0x278] ;  /* 0x00009e00ff0a7b82 */ /* 0x000ea20000000800 */
[----:B-1----:R-:W-:Y:S01]  /*35180*/  IADD3 R144, P5, R251, R2, RZ ;  /* 0x00000002fb907210 */ /* 0x002fe20007fbe0ff */
[----:B------:R-:W-:-:S02]  /*35190*/  IMAD R250, R236, 0xf4, RZ ;  /* 0x000000f4ecfa7824 */ /* 0x000fc400078e02ff */
[----:B------:R-:W-:Y:S01]  /*351a0*/  IMAD R248, R248, 0x7f, RZ ;  /* 0x0000007ff8f87824 */ /* 0x000fe200078e02ff */
[----:B------:R-:W-:Y:S01]  /*351b0*/  LEA.HI.X.SX32 R145, R4, R3, 0x1, P5 ;  /* 0x0000000304917211 */ /* 0x000fe200028f0eff */
[----:B------:R-:W-:Y:S02]  /*351c0*/  IMAD R76, R76, 0x1a2, RZ ;  /* 0x000001a24c4c7824 */ /* 0x000fe400078e02ff */
[----:B------:R-:W1:Y:S01]  /*351d0*/  LDC R4, c[0x0][0x278] ;  /* 0x00009e00ff047b82 */ /* 0x000e620000000800 */
[----:B----4-:R-:W-:-:S07]  /*351e0*/  IMAD R242, R6, 0xf8, RZ ;  /* 0x000000f806f27824 */ /* 0x010fce00078e02ff */
[----:B------:R-:W4:Y:S01]  /*351f0*/  LDC R6, c[0x0][0x278] ;  /* 0x00009e00ff067b82 */ /* 0x000f220000000800 */
[----:B------:R-:W-:Y:S01]  /*35200*/  STL.64 [R1+0x498], R150 ;  /* 0x0004989601007387 */ /* 0x000fe20000100a00 */
[----:B--2---:R-:W-:-:S03]  /*35210*/  IMAD R247, R10, 0xf6, RZ ;  /* 0x000000f60af77824 */ /* 0x004fc600078e02ff */
[----:B------:R2:W-:Y:S01]  /*35220*/  STL.64 [R1+0x490], R144 ;  /* 0x0004909001007387 */ /* 0x0005e20000100a00 */
[----:B------:R-:W-:Y:S02]  /*35230*/  IMAD R236, R146, 0xfc, RZ ;  /* 0x000000fc92ec7824 */ /* 0x000fe400078e02ff */
[----:B------:R-:W0:Y:S01]  /*35240*/  LDC R57, c[0x0][0x278] ;  /* 0x00009e00ff397b82 */ /* 0x000e220000000800 */
[----:B-1----:R-:W-:-:S07]  /*35250*/  IMAD R10, R4, 0xe3, RZ ;  /* 0x000000e3040a7824 */ /* 0x002fce00078e02ff */
[----:B------:R-:W1:Y:S01]  /*35260*/  LDC R19, c[0x0][0x278] ;  /* 0x00009e00ff137b82 */ /* 0x000e620000000800 */
[----:B--2---:R-:W-:-:S07]  /*35270*/  IADD3 R144, P5, R247, R2, RZ ;  /* 0x00000002f7907210 */ /* 0x004fce0007fbe0ff */
[----:B------:R-:W2:Y:S01]  /*35280*/  LDC R4, c[0x0][0x278] ;  /* 0x00009e00ff047b82 */ /* 0x000ea20000000800 */
[----:B------:R-:W-:Y:S01]  /*35290*/  LEA.HI.X.SX32 R145, R147, R3, 0x1, P5 ;  /* 0x0000000393917211 */ /* 0x000fe200028f0eff */
[----:B----4-:R-:W-:Y:S01]  /*352a0*/  IMAD R6, R6, 0x7d, RZ ;  /* 0x0000007d06067824 */ /* 0x010fe200078e02ff */
[----:B------:R-:W-:-:S04]  /*352b0*/  IADD3 R146, P5, R240, R2, RZ ;  /* 0x00000002f0927210 */ /* 0x000fc80007fbe0ff */
[----:B------:R-:W-:Y:S01]  /*352c0*/  LEA.HI.X.SX32 R147, R6, R3, 0x1, P5 ;  /* 0x0000000306937211 */ /* 0x000fe200028f0eff */
[----:B------:R-:W-:Y:S01]  /*352d0*/  IMAD R74, R74, 0x1a4, RZ ;  /* 0x000001a44a4a7824 */ /* 0x000fe200078e02ff */
[----:B------:R-:W4:Y:S01]  /*352e0*/  LDC R6, c[0x0][0x278] ;  /* 0x00009e00ff067b82 */ /* 0x000f220000000800 */
[----:B------:R-:W-:-:S04]  /*352f0*/  IADD3 R150, P6, R250, R2, RZ ;  /* 0x00000002fa967210 */ /* 0x000fc80007fde0ff */
[-C--:B------:R-:W-:Y:S02]  /*35300*/  LEA.HI.X.SX32 R151, R141, R3.reuse, 0x1, P6 ;  /* 0x000000038d977211 */ /* 0x080fe400030f0eff */
[----:B------:R-:W-:Y:S01]  /*35310*/  IADD3 R140, P6, R242, R2, RZ ;  /* 0x00000002f28c7210 */ /* 0x000fe20007fde0ff */
[----:B------:R-:W-:Y:S01]  /*35320*/  IMAD R72, R72, 0x1a6, RZ ;  /* 0x000001a648487824 */ /* 0x000fe200078e02ff */
[----:B------:R-:W1:Y:S01]  /*35330*/  LDC R48, c[0x0][0x278] ;  /* 0x00009e00ff307b82 */ /* 0x000e620000000800 */
[----:B------:R0:W-:Y:S01]  /*35340*/  STL.64 [R1+0x488], R150 ;  /* 0x0004889601007387 */ /* 0x0001e20000100a00 */
[----:B------:R-:W-:Y:S01]  /*35350*/  LEA.HI.X.SX32 R141, R5, R3, 0x1, P6 ;  /* 0x00000003058d7211 */ /* 0x000fe200030f0eff */
[----:B--2---:R-:W-:Y:S02]  /*35360*/  IMAD R4, R4, 0xfe, RZ ;  /* 0x000000fe04047824 */ /* 0x004fe400078e02ff */
[----:B------:R-:W-:-:S03]  /*35370*/  IMAD R70, R70, 0x1a8, RZ ;  /* 0x000001a846467824 */ /* 0x000fc600078e02ff */
[----:B------:R-:W2:Y:S01]  /*35380*/  LDC R46, c[0x0][0x278] ;  /* 0x00009e00ff2e7b82 */ /* 0x000ea20000000800 */
[----:B0-----:R-:W2:Y:S04]  /*35390*/  LDL.LU.64 R150, [R1+0x1020] ;  /* 0x0010200001967983 */ /* 0x001ea80000300a00 */
[----:B------:R0:W-:Y:S01]  /*353a0*/  STL.64 [R1+0x480], R144 ;  /* 0x0004809001007387 */ /* 0x0001e20000100a00 */
[----:B------:R-:W-:Y:S01]  /*353b0*/  IADD3 R4, P5, R4, R2, RZ ;  /* 0x0000000204047210 */ /* 0x000fe20007fbe0ff */
[----:B----4-:R-:W-:Y:S01]  /*353c0*/  IMAD R6, R6, 0x15c, RZ ;  /* 0x0000015c06067824 */ /* 0x010fe200078e02ff */
[----:B------:R-:W4:Y:S01]  /*353d0*/  LDC R53, c[0x0][0x278] ;  /* 0x00009e00ff357b82 */ /* 0x000f220000000800 */
[----:B------:R-:W-:Y:S02]  /*353e0*/  IMAD R231, R231, 0xd3, RZ ;  /* 0x000000d3e7e77824 */ /* 0x000fe400078e02ff */
[----:B------:R-:W-:-:S02]  /*353f0*/  IMAD R68, R68, 0x1aa, RZ ;  /* 0x000001aa44447824 */ /* 0x000fc400078e02ff */
[----:B------:R-:W-:Y:S02]  /*35400*/  IMAD R66, R66, 0x1ac, RZ ;  /* 0x000001ac42427824 */ /* 0x000fe400078e02ff */
[----:B------:R-:W-:Y:S01]  /*35410*/  IMAD R64, R64, 0x1ae, RZ ;  /* 0x000001ae40407824 */ /* 0x000fe200078e02ff */
[----:B------:R-:W4:Y:S01]  /*35420*/  LDC R15, c[0x0][0x278] ;  /* 0x00009e00ff0f7b82 */ /* 0x000f220000000800 */
[----:B0-----:R-:W4:Y:S04]  /*35430*/  LDL.LU.64 R144, [R1+0x1018] ;  /* 0x0010180001907983 */ /* 0x001f280000300a00 */
[----:B------:R0:W-:Y:S01]  /*35440*/  STL.64 [R1+0x478], R140 ;  /* 0x0004788c01007387 */ /* 0x0001e20000100a00 */
[----:B------:R-:W-:Y:S02]  /*35450*/  LEA.HI.X.SX32 R5, R248, R3, 0x1, P5 ;  /* 0x00000003f8057211 */ /* 0x000fe400028f0eff */
[----:B------:R-:W4:Y:S01]  /*35460*/  LDC R44, c[0x0][0x278] ;  /* 0x00009e00ff2c7b82 */ /* 0x000f220000000800 */
[----:B------:R1:W-:Y:S01]  /*35470*/  STL.64 [R1+0x948], R146 ;  /* 0x0009489201007387 */ /* 0x0003e20000100a00 */
[----:B------:R-:W-:-:S02]  /*35480*/  IMAD R62, R62, 0x1b0, RZ ;  /* 0x000001b03e3e7824 */ /* 0x000fc400078e02ff */
[----:B------:R-:W-:Y:S02]  /*35490*/  IMAD R227, R227, 0xd7, RZ ;  /* 0x000000d7e3e37824 */ /* 0x000fe400078e02ff */
[----:B------:R-:W-:Y:S02]  /*354a0*/  IMAD R60, R60, 0x1b2, RZ ;  /* 0x000001b23c3c7824 */ /* 0x000fe400078e02ff */
[----:B------:R-:W4:Y:S01]  /*354b0*/  LDC R42, c[0x0][0x278] ;  /* 0x00009e00ff2a7b82 */ /* 0x000f220000000800 */
[----:B0-----:R-:W-:-:S04]  /*354c0*/  IADD3 R140, P6, R236, R2, RZ ;  /* 0x00000002ec8c7210 */ /* 0x001fc80007fde0ff */
[----:B------:R-:W-:Y:S01]  /*354d0*/  LEA.HI.X.SX32 R141, R143, R3, 0x1, P6 ;  /* 0x000000038f8d7211 */ /* 0x000fe200030f0eff */
[----:B-1----:R-:W4:Y:S02]  /*354e0*/  LDL.LU.64 R146, [R1+0x1010] ;  /* 0x0010100001927983 */ /* 0x002f240000300a00 */
[----:B------:R-:W0:Y:S02]  /*354f0*/  LDC R49, c[0x0][0x278] ;  /* 0x00009e00ff317b82 */ /* 0x000e240000000800 */
[----:B------:R1:W-:Y:S01]  /*35500*/  STL.64 [R1+0x940], R140 ;  /* 0x0009408c01007387 */ /* 0x0003e20000100a00 */
[----:B------:R-:W-:-:S05]  /*35510*/  IMAD R58, R58, 0x1b4, RZ ;  /* 0x000001b43a3a7824 */ /* 0x000fca00078e02ff */
[----:B------:R-:W0:Y:S01]  /*35520*/  LDC R11, c[0x0][0x278] ;  /* 0x00009e00ff0b7b82 */ /* 0x000e220000000800 */
[----:B-1----:R-:W4:Y:S07]  /*35530*/  LDL.LU.64 R140, [R1+0x1008] ;  /* 0x00100800018c7983 */ /* 0x002f2e0000300a00 */
[----:B------:R-:W1:Y:S01]  /*35540*/  LDC R40, c[0x0][0x278] ;  /* 0x00009e00ff287b82 */ /* 0x000e620000000800 */
[----:B------:R0:W-:Y:S07]  /*35550*/  STL.64 [R1+0x938], R4 ;  /* 0x0009380401007387 */ /* 0x0001ee0000100a00 */
[----:B------:R-:W1:Y:S01]  /*35560*/  LDC R38, c[0x0][0x278] ;  /* 0x00009e00ff267b82 */ /* 0x000e620000000800 */
[----:B0-----:R-:W-:-:S07]  /*35570*/  IADD3 R4, P5, R6, R2, RZ ;  /* 0x0000000206047210 */ /* 0x001fce0007fbe0ff */
[----:B------:R-:W0:Y:S01]  /*35580*/  LDC R6, c[0x0][0x278] ;  /* 0x00009e00ff067b82 */ /* 0x000e220000000800 */
[----:B------:R-:W-:Y:S02]  /*35590*/  IADD3 R142, P6, R142, R2, RZ ;  /* 0x000000028e8e7210 */ /* 0x000fe40007fde0ff */
[-C--:B------:R-:W-:Y:S02]  /*355a0*/  LEA.HI.X.SX32 R5, R139, R3.reuse, 0x1, P5 ;  /* 0x000000038b057211 */ /* 0x080fe400028f0eff */
[----:B------:R-:W-:-:S03]  /*355b0*/  LEA.HI.X.SX32 R143, R137, R3, 0x1, P6 ;  /* 0x00000003898f7211 */ /* 0x000fc600030f0eff */
[----:B------:R-:W1:Y:S02]  /*355c0*/  LDC R45, c[0x0][0x278] ;  /* 0x00009e00ff2d7b82 */ /* 0x000e640000000800 */
[----:B------:R0:W-:Y:S06]  /*355d0*/  STL.64 [R1+0x7c8], R142 ;  /* 0x0007c88e01007387 */ /* 0x0001ec0000100a00 */
[----:B------:R-:W1:Y:S01]  /*355e0*/  LDC R36, c[0x0][0x278] ;  /* 0x00009e00ff247b82 */ /* 0x000e620000000800 */
[----:B0-----:R-:W4:Y:S07]  /*355f0*/  LDL.LU.64 R142, [R1+0x1000] ;  /* 0x00100000018e7983 */ /* 0x001f2e0000300a00 */
[----:B------:R-:W0:Y:S01]  /*35600*/  LDC R34, c[0x0][0x278] ;  /* 0x00009e00ff227b82 */ /* 0x000e220000000800 */
[----:B------:R1:W-:Y:S07]  /*35610*/  STL.64 [R1+0x7c0], R4 ;  /* 0x0007c00401007387 */ /* 0x0003ee0000100a00 */
[----:B------:R-:W0:Y:S01]  /*35620*/  LDC R41, c[0x0][0x278] ;  /* 0x00009e00ff297b82 */ /* 0x000e220000000800 */
[----:B-1----:R-:W-:-:S07]  /*35630*/  IMAD R5, R6, 0xe5, RZ ;  /* 0x000000e506057824 */ /* 0x002fce00078e02ff */
[----:B------:R-:W1:Y:S01]  /*35640*/  LDC R6, c[0x0][0x278] ;  /* 0x00009e00ff067b82 */ /* 0x000e620000000800 */
[-C--:B------:R-:W-:Y:S02]  /*35650*/  IADD3 R138, P5, R138, R2.reuse, RZ ;  /* 0x000000028a8a7210 */ /* 0x080fe40007fbe0ff */
[-C--:B------:R-:W-:Y:S02]  /*35660*/  IADD3 R136, P6, R136, R2.reuse, RZ ;  /* 0x0000000288887210 */ /* 0x080fe40007fde0ff */
[-C--:B------:R-:W-:Y:S02]  /*35670*/  LEA.HI.X.SX32 R139, R135, R3.reuse, 0x1, P5 ;  /* 0x00000003878b7211 */ /* 0x080fe400028f0eff */
[----:B------:R-:W-:Y:S01]  /*35680*/  LEA.HI.X.SX32 R137, R133, R3, 0x1, P6 ;  /* 0x0000000385897211 */ /* 0x000fe200030f0eff */
[----:B------:R-:W0:Y:S01]  /*35690*/  LDC R32, c[0x0][0x278] ;  /* 0x00009e00ff207b82 */ /* 0x000e220000000800 */
[-C--:B------:R-:W-:Y:S02]  /*356a0*/  IADD3 R134, P5, R134, R2.reuse, RZ ;  /* 0x0000000286867210 */ /* 0x080fe40007fbe0ff */
[----:B------:R-:W-:-:S05]  /*356b0*/  IADD3 R132, P6, R132, R2, RZ ;  /* 0x0000000284847210 */ /* 0x000fca0007fde0ff */
[----:B------:R-:W0:Y:S01]  /*356c0*/  LDC R30, c[0x0][0x278] ;  /* 0x00009e00ff1e7b82 */ /* 0x000e220000000800 */
[----:B-1----:R-:W-:-:S07]  /*356d0*/  IMAD R4, R6, 0xe7, RZ ;  /* 0x000000e706047824 */ /* 0x002fce00078e02ff */
[----:B------:R-:W1:Y:S08]  /*356e0*/  LDC R37, c[0x0][0x278] ;  /* 0x00009e00ff257b82 */ /* 0x000e700000000800 */
[----:B------:R-:W3:Y:S01]  /*356f0*/  LDC R6, c[0x0][0x278] ;  /* 0x00009e00ff067b82 */ /* 0x000ee20000000800 */
[-C--:B------:R-:W-:Y:S02]  /*35700*/  LEA.HI.X.SX32 R135, R131, R3.reuse, 0x1, P5 ;  /* 0x0000000383877211 */ /* 0x080fe400028f0eff */
[----:B------:R-:W-:-:S02]  /*35710*/  LEA.HI.X.SX32 R133, R129, R3, 0x1, P6 ;  /* 0x0000000381857211 */ /* 0x000fc400030f0eff */
[-C--:B------:R-:W-:Y:S02]  /*35720*/  IADD3 R130, P5, R130, R2.reuse, RZ ;  /* 0x0000000282827210 */ /* 0x080fe40007fbe0ff */
[-C--:B------:R-:W-:Y:S01]  /*35730*/  IADD3 R128, P6, R128, R2.reuse, RZ ;  /* 0x0000000280807210 */ /* 0x080fe20007fde0ff */
[----:B------:R-:W1:Y:S01]  /*35740*/  LDC R26, c[0x0][0x278] ;  /* 0x00009e00ff1a7b82 */ /* 0x000e620000000800 */
[-C--:B------:R-:W-:Y:S02]  /*35750*/  LEA.HI.X.SX32 R131, R127, R3.reuse, 0x1, P5 ;  /* 0x000000037f837211 */ /* 0x080fe400028f0eff */
[-C--:B------:R-:W-:Y:S02]  /*35760*/  LEA.HI.X.SX32 R129, R125, R3.reuse, 0x1, P6 ;  /* 0x000000037d817211 */ /* 0x080fe400030f0eff */
[-C--:B------:R-:W-:Y:S02]  /*35770*/  IADD3 R126, P5, R126, R2.reuse, RZ ;  /* 0x000000027e7e7210 */ /* 0x080fe40007fbe0ff */
[----:B------:R-:W-:Y:S01]  /*35780*/  IADD3 R124, P6, R124, R2, RZ ;  /* 0x000000027c7c7210 */ /* 0x000fe20007fde0ff */
[----:B------:R-:W1:Y:S01]  /*35790*/  LDC R22, c[0x0][0x278] ;  /* 0x00009e00ff167b82 */ /* 0x000e620000000800 */
[-C--:B------:R-:W-:Y:S01]  /*357a0*/  LEA.HI.X.SX32 R127, R7, R3.reuse, 0x1, P5 ;  /* 0x00000003077f7211 */ /* 0x080fe200028f0eff */
[----:B------:R0:W-:Y:S01]  /*357b0*/  STL.64 [R1+0x7b8], R136 ;  /* 0x0007b88801007387 */ /* 0x0001e20000100a00 */
[----:B------:R-:W-:-:S02]  /*357c0*/  LEA.HI.X.SX32 R125, R121, R3, 0x1, P6 ;  /* 0x00000003797d7211 */ /* 0x000fc400030f0eff */
[-C--:B------:R-:W-:Y:S01]  /*357d0*/  IADD3 R120, P6, R120, R2.reuse, RZ ;  /* 0x0000000278787210 */ /* 0x080fe20007fde0ff */
[----:B---3--:R-:W-:Y:S02]  /*357e0*/  IMAD R7, R6, 0xb7, RZ ;  /* 0x000000b706077824 */ /* 0x008fe400078e02ff */
[----:B------:R-:W3:Y:S01]  /*357f0*/  LDC R33, c[0x0][0x278] ;  /* 0x00009e00ff217b82 */ /* 0x000ee20000000800 */
[----:B------:R-:W-:Y:S01]  /*35800*/  IMAD R6, R123, 0x172, RZ ;  /* 0x000001727b067824 */ /* 0x000fe200078e02ff */
[----:B------:R-:W-:Y:S01]  /*35810*/  IADD3 R122, P5, R122, R2, RZ ;  /* 0x000000027a7a7210 */ /* 0x000fe20007fbe0ff */
[----:B0-----:R-:W3:Y:S01]  /*35820*/  LDL.LU.64 R136, [R1+0xff8] ;  /* 0x000ff80001887983 */ /* 0x001ee20000300a00 */
[----:B------:R-:W-:-:S04]  /*35830*/  LEA.HI.X.SX32 R121, R7, R3, 0x1, P6 ;  /* 0x0000000307797211 */ /* 0x000fc800030f0eff */
[----:B------:R-:W0:Y:S01]  /*35840*/  LDC R20, c[0x0][0x278] ;  /* 0x00009e00ff147b82 */ /* 0x000e220000000800 */
[----:B------:R1:W-:Y:S01]  /*35850*/  STL.64 [R1+0x7b0], R138 ;  /* 0x0007b08a01007387 */ /* 0x0003e20000100a00 */
[-C--:B------:R-:W-:Y:S02]  /*35860*/  IADD3 R6, P6, R6, R2.reuse, RZ ;  /* 0x0000000206067210 */ /* 0x080fe40007fde0ff */
[-C--:B------:R-:W-:Y:S02]  /*35870*/  LEA.HI.X.SX32 R123, R117, R3.reuse, 0x1, P5 ;  /* 0x00000003757b7211 */ /* 0x080fe400028f0eff */
[----:B------:R-:W-:Y:S02]  /*35880*/  IADD3 R116, P5, R116, R2, RZ ;  /* 0x0000000274747210 */ /* 0x000fe40007fbe0ff */
[----:B------:R-:W0:Y:S01]  /*35890*/  LDC R24, c[0x0][0x278] ;  /* 0x00009e00ff187b82 */ /* 0x000e220000000800 */
[----:B-1----:R-:W3:Y:S07]  /*358a0*/  LDL.LU.64 R138, [R1+0xff0] ;  /* 0x000ff000018a7983 */ /* 0x002eee0000300a00 */
[----:B------:R-:W1:Y:S01]  /*358b0*/  LDC R27, c[0x0][0x278] ;  /* 0x00009e00ff1b7b82 */ /* 0x000e620000000800 */
[----:B------:R2:W-:Y:S01]  /*358c0*/  STL.64 [R1+0x7a8], R132 ;  /* 0x0007a88401007387 */ /* 0x0005e20000100a00 */
[----:B------:R-:W-:-:S02]  /*358d0*/  LEA.HI.X.SX32 R7, R119, R3, 0x1, P6 ;  /* 0x0000000377077211 */ /* 0x000fc400030f0eff */
[-C--:B------:R-:W-:Y:S02]  /*358e0*/  IADD3 R118, P6, R118, R2.reuse, RZ ;  /* 0x0000000276767210 */ /* 0x080fe40007fde0ff */
[----:B------:R-:W-:Y:S02]  /*358f0*/  LEA.HI.X.SX32 R117, R115, R3, 0x1, P5 ;  /* 0x0000000373757211 */ /* 0x000fe400028f0eff */
[----:B------:R-:W1:Y:S01]  /*35900*/  LDC R244, c[0x0][0x278] ;  /* 0x00009e00fff47b82 */ /* 0x000e620000000800 */
[----:B--2---:R-:W2:Y:S07]  /*35910*/  LDL.LU.64 R132, [R1+0xfe8] ;  /* 0x000fe80001847983 */ /* 0x004eae0000300a00 */
[----:B------:R-:W1:Y:S01]  /*35920*/  LDC R21, c[0x0][0x278] ;  /* 0x00009e00ff157b82 */ /* 0x000e620000000800 */
[----:B------:R0:W-:Y:S01]  /*35930*/  STL.64 [R1+0x7a0], R134 ;  /* 0x0007a08601007387 */ /* 0x0001e20000100a00 */
[----:B------:R-:W-:-:S02]  /*35940*/  IADD3 R114, P5, R114, R2, RZ ;  /* 0x0000000272727210 */ /* 0x000fc40007fbe0ff */
[----:B------:R-:W-:-:S04]  /*35950*/  LEA.HI.X.SX32 R119, R113, R3, 0x1, P6 ;  /* 0x0000000371777211 */ /* 0x000fc800030f0eff */
[----:B------:R-:W1:Y:S01]  /*35960*/  LDC R245, c[0x0][0x278] ;  /* 0x00009e00fff57b82 */ /* 0x000e620000000800 */
[----:B0-----:R-:W2:Y:S07]  /*35970*/  LDL.LU.64 R134, [R1+0xfe0] ;  /* 0x000fe00001867983 */ /* 0x001eae0000300a00 */
[----:B------:R-:W0:Y:S01]  /*35980*/  LDC R28, c[0x0][0x278] ;  /* 0x00009e00ff1c7b82 */ /* 0x000e220000000800 */
[----:B------:R1:W-:Y:S01]  /*35990*/  STL.64 [R1+0x798], R128 ;  /* 0x0007988001007387 */ /* 0x0003e20000100a00 */
[----:B------:R-:W-:-:S02]  /*359a0*/  IADD3 R112, P6, R112, R2, RZ ;  /* 0x0000000270707210 */ /* 0x000fc40007fde0ff */
[-C--:B------:R-:W-:Y:S01]  /*359b0*/  LEA.HI.X.SX32 R115, R111, R3.reuse, 0x1, P5 ;  /* 0x000000036f737211 */ /* 0x080fe200028f0eff */
[----:B-1----:R-:W2:Y:S04]  /*359c0*/  LDL.LU.64 R128, [R1+0xfd8] ;  /* 0x000fd80001807983 */ /* 0x002ea80000300a00 */
[----:B------:R1:W-:Y:S01]  /*359d0*/  STL.64 [R1+0x790], R130 ;  /* 0x0007908201007387 */ /* 0x0003e20000100a00 */
[-C--:B------:R-:W-:Y:S02]  /*359e0*/  IADD3 R110, P5, R110, R2.reuse, RZ ;  /* 0x000000026e6e7210 */ /* 0x080fe40007fbe0ff */
[----:B------:R-:W-:Y:S01]  /*359f0*/  LEA.HI.X.SX32 R113, R109, R3, 0x1, P6 ;  /* 0x000000036d717211 */ /* 0x000fe200030f0eff */
[----:B-1----:R-:W2:Y:S04]  /*35a00*/  LDL.LU.64 R130, [R1+0xfd0] ;  /* 0x000fd00001827983 */ /* 0x002ea80000300a00 */
        /* <DEDUP_REMOVED lines=10> */
[----:B------:R-:W-:Y:S01]  /*35ab0*/  LEA.HI.X.SX32 R107, R103, R3, 0x1, P5 ;  /* 0x00000003676b7211 */ /* 0x000fe200028f0eff */
[----:B-1----:R-:W2:Y:S04]  /*35ac0*/  LDL.LU.64 R120, [R1+0xfb8] ;  /* 0x000fb80001787983 */ /* 0x002ea80000300a00 */
[----:B------:R1:W-:Y:S01]  /*35ad0*/  STL.64 [R1+0x770], R122 ;  /* 0x0007707a01007387 */ /* 0x0003e20000100a00 */
[----:B------:R-:W-:-:S03]  /*35ae0*/  IADD3 R102, P5, R102, R2, RZ ;  /* 0x0000000266667210 */ /* 0x000fc60007fbe0ff */
[----:B-1----:R-:W2:Y:S04]  /*35af0*/  LDL.LU.64 R122, [R1+0xfb0] ;  /* 0x000fb000017a7983 */ /* 0x002ea80000300a00 */
[----:B------:R1:W-:Y:S04]  /*35b00*/  STL.64 [R1+0x768], R6 ;  /* 0x0007680601007387 */ /* 0x0003e80000100a00 */
[----:B------:R0:W-:Y:S01]  /*35b10*/  STL.64 [R1+0x760], R116 ;  /* 0x0007607401007387 */ /* 0x0001e20000100a00 */
[----:B------:R-:W-:Y:S02]  /*35b20*/  LEA.HI.X.SX32 R105, R101, R3, 0x1, P6 ;  /* 0x0000000365697211 */ /* 0x000fe400030f0eff */
[----:B------:R-:W-:-:S02]  /*35b30*/  IADD3 R100, P6, R100, R2, RZ ;  /* 0x0000000264647210 */ /* 0x000fc40007fde0ff */
[-C--:B------:R-:W-:Y:S01]  /*35b40*/  LEA.HI.X.SX32 R103, R97, R3.reuse, 0x1, P5 ;  /* 0x0000000361677211 */ /* 0x080fe200028f0eff */
[----:B------:R-:W-:Y:S02]  /*35b50*/  IMAD R248, R73, 0x1e0, RZ ;  /* 0x000001e049f87824 */ /* 0x000fe400078e02ff */
[----:B------:R-:W-:Y:S01]  /*35b60*/  IMAD R225, R225, 0xd9, RZ ;  /* 0x000000d9e1e17824 */ /* 0x000fe200078e02ff */
[----:B-1----:R-:W1:Y:S01]  /*35b70*/  LDC R6, c[0x0][0x278] ;  /* 0x00009e00ff067b82 */ /* 0x002e620000000800 */
[----:B0-----:R-:W2:Y:S04]  /*35b80*/  LDL.LU.64 R116, [R1+0xfa8] ;  /* 0x000fa80001747983 */ /* 0x001ea80000300a00 */
[----:B------:R0:W-:Y:S01]  /*35b90*/  STL.64 [R1+0x758], R118 ;  /* 0x0007587601007387 */ /* 0x0001e20000100a00 */
[----:B------:R-:W-:Y:S01]  /*35ba0*/  IADD3 R96, P5, R96, R2, RZ ;  /* 0x0000000260607210 */ /* 0x000fe20007fbe0ff */
[----:B------:R-:W-:Y:S01]  /*35bb0*/  IMAD R56, R56, 0x1b6, RZ ;  /* 0x000001b638387824 */ /* 0x000fe200078e02ff */
[----:B------:R-:W1:Y:S01]  /*35bc0*/  LDC R7, c[0x0][0x278] ;  /* 0x00009e00ff077b82 */ /* 0x000e620000000800 */
[----:B0-----:R-:W2:Y:S04]  /*35bd0*/  LDL.LU.64 R118, [R1+0xfa0] ;  /* 0x000fa00001767983 */ /* 0x001ea80000300a00 */
[----:B------:R0:W-:Y:S01]  /*35be0*/  STL.64 [R1+0x750], R114 ;  /* 0x0007507201007387 */ /* 0x0001e20000100a00 */
[----:B------:R-:W-:-:S03]  /*35bf0*/  LEA.HI.X.SX32 R101, R99, R3, 0x1, P6 ;  /* 0x0000000363657211 */ /* 0x000fc600030f0eff */
[----:B0-----:R-:W2:Y:S04]  /*35c00*/  LDL.LU.64 R114, [R1+0xf98] ;  /* 0x000f980001727983 */ /* 0x001ea80000300a00 */
[----:B------:R0:W-:Y:S01]  /*35c10*/  STL.64 [R1+0x748], R112 ;  /* 0x0007487001007387 */ /* 0x0001e20000100a00 */
[-C--:B------:R-:W-:Y:S02]  /*35c20*/  LEA.HI.X.SX32 R97, R238, R3.reuse, 0x1, P5 ;  /* 0x00000003ee617211 */ /* 0x080fe400028f0eff */
[----:B------:R-:W-:Y:S01]  /*35c30*/  IADD3 R98, P6, R98, R2, RZ ;  /* 0x0000000262627210 */ /* 0x000fe20007fde0ff */
[----:B------:R-:W4:Y:S01]  /*35c40*/  LDC R238, c[0x0][0x278] ;  /* 0x00009e00ffee7b82 */ /* 0x000f220000000800 */
[----:B0-----:R-:W2:Y:S04]  /*35c50*/  LDL.LU.64 R112, [R1+0xf90] ;  /* 0x000f900001707983 */ /* 0x001ea80000300a00 */
[----:B------:R0:W-:Y:S04]  /*35c60*/  STL.64 [R1+0x740], R110 ;  /* 0x0007406e01007387 */ /* 0x0001e80000100a00 */
[----:B0-----:R-:W2:Y:S04]  /*35c70*/  LDL.LU.64 R110, [R1+0xf88] ;  /* 0x000f8800016e7983 */ /* 0x001ea80000300a00 */
[----:B------:R0:W-:Y:S04]  /*35c80*/  STL.64 [R1+0x738], R108 ;  /* 0x0007386c01007387 */ /* 0x0001e80000100a00 */
[----:B0-----:R-:W2:Y:S04]  /*35c90*/  LDL.LU.64 R108, [R1+0xf80] ;  /* 0x000f8000016c7983 */ /* 0x001ea80000300a00 */
[----:B------:R0:W-:Y:S01]  /*35ca0*/  STL.64 [R1+0x730], R106 ;  /* 0x0007306a01007387 */ /* 0x0001e20000100a00 */
[----:B------:R-:W-:-:S03]  /*35cb0*/  LEA.HI.X.SX32 R99, R14, R3, 0x1, P6 ;  /* 0x000000030e637211 */ /* 0x000fc600030f0eff */
[----:B0-----:R-:W2:Y:S04]  /*35cc0*/  LDL.LU.64 R106, [R1+0xf78] ;  /* 0x000f7800016a7983 */ /* 0x001ea80000300a00 */
[----:B------:R0:W-:Y:S01]  /*35cd0*/  STL.64 [R1+0x728], R104 ;  /* 0x0007286801007387 */ /* 0x0001e20000100a00 */
[----:B------:R-:W-:-:S03]  /*35ce0*/  IADD3 R94, P6, R94, R2, RZ ;  /* 0x000000025e5e7210 */ /* 0x000fc60007fde0ff */
[----:B0-----:R-:W2:Y:S04]  /*35cf0*/  LDL.LU.64 R104, [R1+0xf70] ;  /* 0x000f700001687983 */ /* 0x001ea80000300a00 */
[----:B------:R0:W-:Y:S04]  /*35d00*/  STL.64 [R1+0x720], R102 ;  /* 0x0007206601007387 */ /* 0x0001e80000100a00 */
[----:B0-----:R-:W2:Y:S04]  /*35d10*/  LDL.LU.64 R102, [R1+0xf68] ;  /* 0x000f680001667983 */ /* 0x001ea80000300a00 */
[----:B------:R0:W-:Y:S04]  /*35d20*/  STL.64 [R1+0x718], R100 ;  /* 0x0007186401007387 */ /* 0x0001e80000100a00 */
[----:B0-----:R-:W2:Y:S04]  /*35d30*/  LDL.LU.64 R100, [R1+0xf60] ;  /* 0x000f600001647983 */ /* 0x001ea80000300a00 */
[----:B------:R0:W-:Y:S02]  /*35d40*/  STL.64 [R1+0x710], R96 ;  /* 0x0007106001007387 */ /* 0x0001e40000100a00 */
[----:B0-----:R-:W-:-:S04]  /*35d50*/  IADD3 R96, P5, R95, R2, RZ ;  /* 0x000000025f607210 */ /* 0x001fc80007fbe0ff */
[-C--:B------:R-:W-:Y:S02]  /*35d60*/  LEA.HI.X.SX32 R97, R93, R3.reuse, 0x1, P5 ;  /* 0x000000035d617211 */ /* 0x080fe400028f0eff */
[-C--:B------:R-:W-:Y:S02]  /*35d70*/  IADD3 R92, P5, R92, R2.reuse, RZ ;  /* 0x000000025c5c7210 */ /* 0x080fe40007fbe0ff */
[-C--:B------:R-:W-:Y:S01]  /*35d80*/  LEA.HI.X.SX32 R95, R91, R3.reuse, 0x1, P6 ;  /* 0x000000035b5f7211 */ /* 0x080fe200030f0eff */
[----:B------:R0:W-:Y:S01]  /*35d90*/  STL.64 [R1+0x708], R98 ;  /* 0x0007086201007387 */ /* 0x0001e20000100a00 */
[-C--:B------:R-:W-:Y:S02]  /*35da0*/  IADD3 R90, P6, R90, R2.reuse, RZ ;  /* 0x000000025a5a7210 */ /* 0x080fe40007fde0ff */
[----:B------:R-:W-:Y:S02]  /*35db0*/  LEA.HI.X.SX32 R93, R87, R3, 0x1, P5 ;  /* 0x00000003575d7211 */ /* 0x000fe400028f0eff */
[----:B------:R-:W-:-:S02]  /*35dc0*/  IADD3 R86, P5, R86, R2, RZ ;  /* 0x0000000256567210 */ /* 0x000fc40007fbe0ff */
[-C--:B------:R-:W-:Y:S01]  /*35dd0*/  LEA.HI.X.SX32 R91, R89, R3.reuse, 0x1, P6 ;  /* 0x00000003595b7211 */ /* 0x080fe200030f0eff */
[----:B0-----:R-:W2:Y:S01]  /*35de0*/  LDL.LU.64 R98, [R1+0xf58] ;  /* 0x000f580001627983 */ /* 0x001ea20000300a00 */
[----:B------:R-:W-:-:S03]  /*35df0*/  LEA.HI.X.SX32 R87, R237, R3, 0x1, P5 ;  /* 0x00000003ed577211 */ /* 0x000fc600028f0eff */
[----:B------:R0:W-:Y:S01]  /*35e00*/  STL.64 [R1+0x700], R96 ;  /* 0x0007006001007387 */ /* 0x0001e20000100a00 */
[----:B------:R-:W-:-:S03]  /*35e10*/  IADD3 R88, P6, R88, R2, RZ ;  /* 0x0000000258587210 */ /* 0x000fc60007fde0ff */
[----:B0-----:R-:W2:Y:S04]  /*35e20*/  LDL.LU.64 R96, [R1+0xf50] ;  /* 0x000f500001607983 */ /* 0x001ea80000300a00 */
[----:B------:R0:W-:Y:S01]  /*35e30*/  STL.64 [R1+0x6f8], R94 ;  /* 0x0006f85e01007387 */ /* 0x0001e20000100a00 */
[----:B------:R-:W-:Y:S02]  /*35e40*/  LEA.HI.X.SX32 R89, R18, R3, 0x1, P6 ;  /* 0x0000000312597211 */ /* 0x000fe400030f0eff */
[-C--:B------:R-:W-:Y:S01]  /*35e50*/  IADD3 R84, P6, R84, R2.reuse, RZ ;  /* 0x0000000254547210 */ /* 0x080fe20007fde0ff */
[----:B0-----:R-:W2:Y:S04]  /*35e60*/  LDL.LU.64 R94, [R1+0xf48] ;  /* 0x000f4800015e7983 */ /* 0x001ea80000300a00 */
[----:B------:R0:W-:Y:S04]  /*35e70*/  STL.64 [R1+0x6f0], R92 ;  /* 0x0006f05c01007387 */ /* 0x0001e80000100a00 */
[----:B0-----:R-:W2:Y:S04]  /*35e80*/  LDL.LU.64 R92, [R1+0xf40] ;  /* 0x000f4000015c7983 */ /* 0x001ea80000300a00 */
[----:B------:R0:W-:Y:S04]  /*35e90*/  STL.64 [R1+0x6e8], R90 ;  /* 0x0006e85a01007387 */ /* 0x0001e80000100a00 */
[----:B0-----:R-:W2:Y:S04]  /*35ea0*/  LDL.LU.64 R90, [R1+0xf38] ;  /* 0x000f3800015a7983 */ /* 0x001ea80000300a00 */
[----:B------:R0:W-:Y:S01]  /*35eb0*/  STL.64 [R1+0x6e0], R86 ;  /* 0x0006e05601007387 */ /* 0x0001e20000100a00 */
[----:B------:R-:W-:Y:S01]  /*35ec0*/  IMAD R18, R81, 0xef, RZ ;  /* 0x000000ef51127824 */ /* 0x000fe200078e02ff */
[----:B0-----:R-:W-:-:S02]  /*35ed0*/  IADD3 R86, P5, R85, R2, RZ ;  /* 0x0000000255567210 */ /* 0x001fc40007fbe0ff */
[-C--:B------:R-:W-:Y:S02]  /*35ee0*/  LEA.HI.X.SX32 R85, R235, R3.reuse, 0x1, P6 ;  /* 0x00000003eb557211 */ /* 0x080fe400030f0eff */
[-C--:B------:R-:W-:Y:S02]  /*35ef0*/  LEA.HI.X.SX32 R87, R83, R3.reuse, 0x1, P5 ;  /* 0x0000000353577211 */ /* 0x080fe400028f0eff */
[-C--:B------:R-:W-:Y:S02]  /*35f00*/  IADD3 R82, P5, R82, R2.reuse, RZ ;  /* 0x0000000252527210 */ /* 0x080fe40007fbe0ff */
[-C--:B------:R-:W-:Y:S02]  /*35f10*/  IADD3 R80, P6, R80, R2.reuse, RZ ;  /* 0x0000000250507210 */ /* 0x080fe40007fde0ff */
[----:B------:R-:W-:Y:S02]  /*35f20*/  LEA.HI.X.SX32 R83, R79, R3, 0x1, P5 ;  /* 0x000000034f537211 */ /* 0x000fe400028f0eff */
[----:B------:R-:W-:-:S02]  /*35f30*/  IADD3 R78, P5, R78, R2, RZ ;  /* 0x000000024e4e7210 */ /* 0x000fc40007fbe0ff */
[-C--:B------:R-:W-:Y:S02]  /*35f40*/  LEA.HI.X.SX32 R81, R232, R3.reuse, 0x1, P6 ;  /* 0x00000003e8517211 */ /* 0x080fe400030f0eff */
[-C--:B------:R-:W-:Y:S01]  /*35f50*/  IADD3 R76, P6, R76, R2.reuse, RZ ;  /* 0x000000024c4c7210 */ /* 0x080fe20007fde0ff */
[----:B------:R-:W-:Y:S01]  /*35f60*/  IMAD R237, R77, 0x1de, RZ ;  /* 0x000001de4ded7824 */ /* 0x000fe200078e02ff */
[-C--:B------:R-:W-:Y:S02]  /*35f70*/  LEA.HI.X.SX32 R79, R75, R3.reuse, 0x1, P5 ;  /* 0x000000034b4f7211 */ /* 0x080fe400028f0eff */
[-C--:B------:R-:W-:Y:S02]  /*35f80*/  IADD3 R74, P5, R74, R2.reuse, RZ ;  /* 0x000000024a4a7210 */ /* 0x080fe40007fbe0ff */
[----:B------:R-:W-:Y:S02]  /*35f90*/  LEA.HI.X.SX32 R77, R221, R3, 0x1, P6 ;  /* 0x00000003dd4d7211 */ /* 0x000fe400030f0eff */
[----:B------:R-:W-:-:S02]  /*35fa0*/  IADD3 R72, P6, R72, R2, RZ ;  /* 0x0000000248487210 */ /* 0x000fc40007fde0ff */
[-C--:B------:R-:W-:Y:S01]  /*35fb0*/  LEA.HI.X.SX32 R75, R71, R3.reuse, 0x1, P5 ;  /* 0x00000003474b7211 */ /* 0x080fe200028f0eff */
[----:B------:R0:W-:Y:S01]  /*35fc0*/  STL.64 [R1+0x6d8], R88 ;  /* 0x0006d85801007387 */ /* 0x0001e20000100a00 */
[-C--:B------:R-:W-:Y:S02]  /*35fd0*/  IADD3 R70, P5, R70, R2.reuse, RZ ;  /* 0x0000000246467210 */ /* 0x080fe40007fbe0ff */
[-C--:B------:R-:W-:Y:S02]  /*35fe0*/  LEA.HI.X.SX32 R73, R231, R3.reuse, 0x1, P6 ;  /* 0x00000003e7497211 */ /* 0x080fe400030f0eff */
[-C--:B------:R-:W-:Y:S01]  /*35ff0*/  IADD3 R68, P6, R68, R2.reuse, RZ ;  /* 0x0000000244447210 */ /* 0x080fe20007fde0ff */
[----:B------:R-:W-:Y:S01]  /*36000*/  IMAD R221, R69, 0xf1, RZ ;  /* 0x000000f145dd7824 */ /* 0x000fe200078e02ff */
[-C--:B------:R-:W-:Y:S02]  /*36010*/  LEA.HI.X.SX32 R71, R67, R3.reuse, 0x1, P5 ;  /* 0x0000000343477211 */ /* 0x080fe400028f0eff */
[----:B------:R-:W-:Y:S01]  /*36020*/  IADD3 R66, P5, R66, R2, RZ ;  /* 0x0000000242427210 */ /* 0x000fe20007fbe0ff */
[----:B0-----:R-:W2:Y:S01]  /*36030*/  LDL.LU.64 R88, [R1+0xf30] ;  /* 0x000f300001587983 */ /* 0x001ea20000300a00 */
[----:B------:R-:W-:-:S03]  /*36040*/  LEA.HI.X.SX32 R69, R229, R3, 0x1, P6 ;  /* 0x00000003e5457211 */ /* 0x000fc600030f0eff */
[----:B------:R0:W-:Y:S01]  /*36050*/  STL.64 [R1+0x6d0], R86 ;  /* 0x0006d05601007387 */ /* 0x0001e20000100a00 */
[-C--:B------:R-:W-:Y:S01]  /*36060*/  IADD3 R64, P6, R64, R2.reuse, RZ ;  /* 0x0000000240407210 */ /* 0x080fe20007fde0ff */
[----:B----4-:R-:W-:Y:S01]  /*36070*/  IMAD R14, R238, 0xed, RZ ;  /* 0x000000edee0e7824 */ /* 0x010fe200078e02ff */
[-C--:B------:R-:W-:Y:S01]  /*36080*/  LEA.HI.X.SX32 R67, R63, R3.reuse, 0x1, P5 ;  /* 0x000000033f437211 */ /* 0x080fe200028f0eff */
[----:B------:R-:W-:Y:S01]  /*36090*/  IMAD R238, R65, 0x1e2, RZ ;  /* 0x000001e241ee7824 */ /* 0x000fe200078e02ff */
[----:B------:R-:W-:Y:S01]  /*360a0*/  IADD3 R62, P5, R62, R2, RZ ;  /* 0x000000023e3e7210 */ /* 0x000fe20007fbe0ff */
[----:B------:R-:W4:Y:S01]  /*360b0*/  LDC R229, c[0x0][0x278] ;  /* 0x00009e00ffe57b82 */ /* 0x000f220000000800 */
[----:B0-----:R-:W2:Y:S04]  /*360c0*/  LDL.LU.64 R86, [R1+0xf28] ;  /* 0x000f280001567983 */ /* 0x001ea80000300a00 */
[----:B------:R0:W-:Y:S01]  /*360d0*/  STL.64 [R1+0x6c8], R84 ;  /* 0x0006c85401007387 */ /* 0x0001e20000100a00 */
[----:B------:R-:W-:-:S02]  /*360e0*/  LEA.HI.X.SX32 R65, R227, R3, 0x1, P6 ;  /* 0x00000003e3417211 */ /* 0x000fc400030f0eff */
[-C--:B------:R-:W-:Y:S01]  /*360f0*/  IADD3 R60, P6, R60, R2.reuse, RZ ;  /* 0x000000023c3c7210 */ /* 0x080fe20007fde0ff */
[----:B0-----:R-:W2:Y:S04]  /*36100*/  LDL.LU.64 R84, [R1+0xf20] ;  /* 0x000f200001547983 */ /* 0x001ea80000300a00 */
[----:B------:R0:W-:Y:S01]  /*36110*/  STL.64 [R1+0x6c0], R82 ;  /* 0x0006c05201007387 */ /* 0x0001e20000100a00 */
[-C--:B------:R-:W-:Y:S01]  /*36120*/  LEA.HI.X.SX32 R63, R59, R3.reuse, 0x1, P5 ;  /* 0x000000033b3f7211 */ /* 0x080fe200028f0eff */
[----:B------:R-:W-:Y:S01]  /*36130*/  IMAD R54, R54, 0x1b8, RZ ;  /* 0x000001b836367824 */ /* 0x000fe200078e02ff */
[-C--:B------:R-:W-:Y:S01]  /*36140*/  IADD3 R58, P5, R58, R2.reuse, RZ ;  /* 0x000000023a3a7210 */ /* 0x080fe20007fbe0ff */
[----:B------:R-:W-:Y:S01]  /*36150*/  IMAD R235, R61, 0x1e4, RZ ;  /* 0x000001e43deb7824 */ /* 0x000fe200078e02ff */
[----:B0-----:R-:W2:Y:S04]  /*36160*/  LDL.LU.64 R82, [R1+0xf18] ;  /* 0x000f180001527983 */ /* 0x001ea80000300a00 */
[----:B------:R0:W-:Y:S01]  /*36170*/  STL.64 [R1+0x6b8], R80 ;  /* 0x0006b85001007387 */ /* 0x0001e20000100a00 */
[----:B------:R-:W-:Y:S01]  /*36180*/  IMAD R223, R223, 0xdb, RZ ;  /* 0x000000dbdfdf7824 */ /* 0x000fe200078e02ff */
[-C--:B------:R-:W-:Y:S01]  /*36190*/  LEA.HI.X.SX32 R61, R225, R3.reuse, 0x1, P6 ;  /* 0x00000003e13d7211 */ /* 0x080fe200030f0eff */
[----:B------:R-:W-:Y:S01]  /*361a0*/  IMAD R52, R52, 0x1ba, RZ ;  /* 0x000001ba34347824 */ /* 0x000fe200078e02ff */
        /* <DEDUP_REMOVED lines=18> */
[----:B0-----:R-:W2:Y:S04]  /*362d0*/  LDL.LU.64 R74, [R1+0xef8] ;  /* 0x000ef800014a7983 */ /* 0x001ea80000300a00 */
[----:B------:R0:W-:Y:S01]  /*362e0*/  STL.64 [R1+0x698], R72 ;  /* 0x0006984801007387 */ /* 0x0001e20000100a00 */
[----:B------:R-:W-:Y:S01]  /*362f0*/  IMAD R232, R53, 0x1e6, RZ ;  /* 0x000001e635e87824 */ /* 0x000fe200078e02ff */
[----:B------:R-:W-:Y:S01]  /*36300*/  LEA.HI.X.SX32 R53, R19, R3, 0x1, P6 ;  /* 0x0000000313357211 */ /* 0x000fe200030f0eff */
[----:B------:R-:W-:Y:S01]  /*36310*/  IMAD R15, R15, 0xdf, RZ ;  /* 0x000000df0f0f7824 */ /* 0x000fe200078e02ff */
[----:B0-----:R-:W2:Y:S04]  /*36320*/  LDL.LU.64 R72, [R1+0xef0] ;  /* 0x000ef00001487983 */ /* 0x001ea80000300a00 */
[----:B------:R0:W-:Y:S01]  /*36330*/  STL.64 [R1+0x690], R70 ;  /* 0x0006904601007387 */ /* 0x0001e20000100a00 */
[----:B------:R-:W-:Y:S01]  /*36340*/  IMAD R44, R44, 0x1c2, RZ ;  /* 0x000001c22c2c7824 */ /* 0x000fe200078e02ff */
[----:B------:R-:W-:-:S02]  /*36350*/  IADD3 R48, P6, R48, R2, RZ ;  /* 0x0000000230307210 */ /* 0x000fc40007fde0ff */
        /* <DEDUP_REMOVED lines=14> */
[----:B------:R-:W-:Y:S01]  /*36440*/  LEA.HI.X.SX32 R47, R43, R3, 0x1, P5 ;  /* 0x000000032b2f7211 */ /* 0x000fe200028f0eff */
[----:B----4-:R-:W-:Y:S01]  /*36450*/  IMAD R225, R229, 0xe2, RZ ;  /* 0x000000e2e5e17824 */ /* 0x010fe200078e02ff */
[----:B------:R-:W-:Y:S01]  /*36460*/  IADD3 R42, P5, R42, R2, RZ ;  /* 0x000000022a2a7210 */ /* 0x000fe20007fbe0ff */
[----:B0-----:R-:W4:Y:S04]  /*36470*/  LDL.LU.64 R64, [R1+0xed0] ;  /* 0x000ed00001407983 */ /* 0x001f280000300a00 */
[----:B------:R0:W-:Y:S01]  /*36480*/  STL.64 [R1+0x670], R62 ;  /* 0x0006703e01007387 */ /* 0x0001e20000100a00 */
[----:B------:R-:W-:-:S02]  /*36490*/  IMAD R38, R38, 0x1c8, RZ ;  /* 0x000001c826267824 */ /* 0x000fc400078e02ff */
[----:B------:R-:W-:Y:S01]  /*364a0*/  IMAD R19, R45, 0xf5, RZ ;  /* 0x000000f52d137824 */ /* 0x000fe200078e02ff */
[-C--:B------:R-:W-:Y:S01]  /*364b0*/  LEA.HI.X.SX32 R45, R11, R3.reuse, 0x1, P6 ;  /* 0x000000030b2d7211 */ /* 0x080fe200030f0eff */
[----:B0-----:R-:W4:Y:S04]  /*364c0*/  LDL.LU.64 R62, [R1+0xec8] ;  /* 0x000ec800013e7983 */ /* 0x001f280000300a00 */
[----:B------:R0:W-:Y:S01]  /*364d0*/  STL.64 [R1+0x668], R60 ;  /* 0x0006683c01007387 */ /* 0x0001e20000100a00 */
[----:B------:R-:W-:Y:S01]  /*364e0*/  IMAD R36, R36, 0x1ca, RZ ;  /* 0x000001ca24247824 */ /* 0x000fe200078e02ff */
[-C--:B------:R-:W-:Y:S02]  /*364f0*/  IADD3 R40, P6, R40, R2.reuse, RZ ;  /* 0x0000000228287210 */ /* 0x080fe40007fde0ff */
[----:B0-----:R-:W4:Y:S04]  /*36500*/  LDL.LU.64 R60, [R1+0xec0] ;  /* 0x000ec000013c7983 */ /* 0x001f280000300a00 */
[----:B------:R0:W-:Y:S01]  /*36510*/  STL.64 [R1+0x660], R58 ;  /* 0x0006603a01007387 */ /* 0x0001e20000100a00 */
[-C--:B------:R-:W-:Y:S01]  /*36520*/  LEA.HI.X.SX32 R43, R225, R3.reuse, 0x1, P5 ;  /* 0x00000003e12b7211 */ /* 0x080fe200028f0eff */
[----:B------:R-:W-:Y:S01]  /*36530*/  IMAD R34, R34, 0x1cc, RZ ;  /* 0x000001cc22227824 */ /* 0x000fe200078e02ff */
[-C--:B------:R-:W-:Y:S01]  /*36540*/  IADD3 R38, P5, R38, R2.reuse, RZ ;  /* 0x0000000226267210 */ /* 0x080fe20007fbe0ff */
[----:B------:R-:W-:Y:S01]  /*36550*/  IMAD R229, R41, 0x1ea, RZ ;  /* 0x000001ea29e57824 */ /* 0x000fe200078e02ff */
[----:B0-----:R-:W4:Y:S04]  /*36560*/  LDL.LU.64 R58, [R1+0xeb8] ;  /* 0x000eb800013a7983 */ /* 0x001f280000300a00 */
[----:B------:R0:W-:Y:S01]  /*36570*/  STL.64 [R1+0x658], R56 ;  /* 0x0006583801007387 */ /* 0x0001e20000100a00 */
[----:B------:R-:W-:Y:S01]  /*36580*/  LEA.HI.X.SX32 R41, R10, R3, 0x1, P6 ;  /* 0x000000030a297211 */ /* 0x000fe200030f0eff */
[----:B------:R-:W-:Y:S01]  /*36590*/  IMAD R32, R32, 0x1ce, RZ ;  /* 0x000001ce20207824 */ /* 0x000fe200078e02ff */
[-C--:B------:R-:W-:Y:S01]  /*365a0*/  IADD3 R36, P6, R36, R2.reuse, RZ ;  /* 0x0000000224247210 */ /* 0x080fe20007fde0ff */
[----:B0-----:R-:W4:Y:S04]  /*365b0*/  LDL.LU.64 R56, [R1+0xeb0] ;  /* 0x000eb00001387983 */ /* 0x001f280000300a00 */
[----:B------:R0:W-:Y:S01]  /*365c0*/  STL.64 [R1+0x650], R54 ;  /* 0x0006503601007387 */ /* 0x0001e20000100a00 */
[----:B------:R-:W-:Y:S01]  /*365d0*/  MOV R11, R39 ;  /* 0x00000027000b7202 */ /* 0x000fe20000000f00 */
[----:B------:R-:W-:Y:S01]  /*365e0*/  IMAD R30, R30, 0x1d0, RZ ;  /* 0x000001d01e1e7824 */ /* 0x000fe200078e02ff */
[-C--:B------:R-:W-:Y:S01]  /*365f0*/  LEA.HI.X.SX32 R11, R35, R3.reuse, 0x1, P5 ;  /* 0x00000003230b7211 */ /* 0x080fe200028f0eff */
[----:B0-----:R-:W4:Y:S04]  /*36600*/  LDL.LU.64 R54, [R1+0xea8] ;  /* 0x000ea80001367983 */ /* 0x001f280000300a00 */
[----:B------:R0:W-:Y:S01]  /*36610*/  STL.64 [R1+0x648], R52 ;  /* 0x0006483401007387 */ /* 0x0001e20000100a00 */
[----:B------:R-:W-:Y:S01]  /*36620*/  IMAD R225, R37, 0x1ec, RZ ;  /* 0x000001ec25e17824 */ /* 0x000fe200078e02ff */
[-C--:B------:R-:W-:Y:S01]  /*36630*/  IADD3 R34, P5, R34, R2.reuse, RZ ;  /* 0x0000000222227210 */ /* 0x080fe20007fbe0ff */
[----:B------:R-:W-:Y:S01]  /*36640*/  IMAD R26, R26, 0x1d2, RZ ;  /* 0x000001d21a1a7824 */ /* 0x000fe200078e02ff */
[-C--:B------:R-:W-:Y:S01]  /*36650*/  LEA.HI.X.SX32 R37, R5, R3.reuse, 0x1, P6 ;  /* 0x0000000305257211 */ /* 0x080fe200030f0eff */
[----:B0-----:R-:W4:Y:S04]  /*36660*/  LDL.LU.64 R52, [R1+0xea0] ;  /* 0x000ea00001347983 */ /* 0x001f280000300a00 */
[----:B------:R0:W-:Y:S01]  /*36670*/  STL.64 [R1+0x640], R50 ;  /* 0x0006403201007387 */ /* 0x0001e20000100a00 */
[----:B------:R-:W-:Y:S01]  /*36680*/  IADD3 R32, P6, R32, R2, RZ ;  /* 0x0000000220207210 */ /* 0x000fe20007fde0ff */
[----:B------:R-:W-:Y:S01]  /*36690*/  IMAD R22, R22, 0x1d4, RZ ;  /* 0x000001d416167824 */ /* 0x000fe200078e02ff */
[----:B------:R-:W-:Y:S01]  /*366a0*/  MOV R10, R38 ;  /* 0x00000026000a7202 */ /* 0x000fe20000000f00 */
[----:B0-----:R-:W4:Y:S04]  /*366b0*/  LDL.LU.64 R50, [R1+0xe98] ;  /* 0x000e980001327983 */ /* 0x001f280000300a00 */
[----:B------:R0:W-:Y:S01]  /*366c0*/  STL.64 [R1+0x638], R48 ;  /* 0x0006383001007387 */ /* 0x0001e20000100a00 */
[----:B------:R-:W-:Y:S01]  /*366d0*/  LEA.HI.X.SX32 R35, R239, R3, 0x1, P5 ;  /* 0x00000003ef237211 */ /* 0x000fe200028f0eff */
[----:B---3--:R-:W-:Y:S01]  /*366e0*/  IMAD R10, R33, 0xf7, RZ ;  /* 0x000000f7210a7824 */ /* 0x008fe200078e02ff */
[-C--:B------:R-:W-:Y:S01]  /*366f0*/  IADD3 R30, P5, R30, R2.reuse, RZ ;  /* 0x000000021e1e7210 */ /* 0x080fe20007fbe0ff */
[----:B-1----:R-:W-:Y:S01]  /*36700*/  IMAD R6, R6, 0xe9, RZ ;  /* 0x000000e906067824 */ /* 0x002fe200078e02ff */
[----:B0-----:R-:W3:Y:S01]  /*36710*/  LDL.LU.64 R48, [R1+0xe90] ;  /* 0x000e900001307983 */ /* 0x001ee20000300a00 */
[----:B------:R-:W-:Y:S01]  /*36720*/  IMAD R20, R20, 0x1d6, RZ ;  /* 0x000001d614147824 */ /* 0x000fe200078e02ff */
[----:B------:R-:W-:Y:S01]  /*36730*/  MOV R5, R31 ;  /* 0x0000001f00057202 */ /* 0x000fe20000000f00 */
[----:B------:R-:W-:Y:S01]  /*36740*/  IMAD R24, R24, 0x1d8, RZ ;  /* 0x000001d818187824 */ /* 0x000fe200078e02ff */
[----:B------:R0:W-:Y:S01]  /*36750*/  STL.64 [R1+0x630], R46 ;  /* 0x0006302e01007387 */ /* 0x0001e20000100a00 */
[-C--:B------:R-:W-:Y:S01]  /*36760*/  LEA.HI.X.SX32 R33, R4, R3.reuse, 0x1, P6 ;  /* 0x0000000304217211 */ /* 0x080fe200030f0eff */
[----:B------:R-:W-:Y:S01]  /*36770*/  IMAD R223, R27, 0x1ee, RZ ;  /* 0x000001ee1bdf7824 */ /* 0x000fe200078e02ff */
[----:B------:R-:W-:Y:S01]  /*36780*/  IADD3 R26, P6, R26, R2, RZ ;  /* 0x000000021a1a7210 */ /* 0x000fe20007fde0ff */
[----:B------:R-:W-:Y:S01]  /*36790*/  IMAD R7, R7, 0xeb, RZ ;  /* 0x000000eb07077824 */ /* 0x000fe200078e02ff */
[----:B------:R-:W1:Y:S01]  /*367a0*/  LDC R239, c[0x0][0x278] ;  /* 0x00009e00ffef7b82 */ /* 0x000e620000000800 */
[----:B0-----:R-:W3:Y:S04]  /*367b0*/  LDL.LU.64 R46, [R1+0xe88] ;  /* 0x000e8800012e7983 */ /* 0x001ee80000300a00 */
[----:B------:R0:W-:Y:S01]  /*367c0*/  STL.64 [R1+0x628], R44 ;  /* 0x0006282c01007387 */ /* 0x0001e20000100a00 */
[----:B------:R-:W-:-:S02]  /*367d0*/  LEA.HI.X.SX32 R5, R23, R3, 0x1, P5 ;  /* 0x0000000317057211 */ /* 0x000fc400028f0eff */
[-C--:B------:R-:W-:Y:S01]  /*367e0*/  IADD3 R22, P5, R22, R2.reuse, RZ ;  /* 0x0000000216167210 */ /* 0x080fe20007fbe0ff */
[----:B0-----:R-:W3:Y:S04]  /*367f0*/  LDL.LU.64 R44, [R1+0xe80] ;  /* 0x000e8000012c7983 */ /* 0x001ee80000300a00 */
[----:B------:R0:W-:Y:S01]  /*36800*/  STL.64 [R1+0x620], R42 ;  /* 0x0006202a01007387 */ /* 0x0001e20000100a00 */
[-C--:B------:R-:W-:Y:S01]  /*36810*/  LEA.HI.X.SX32 R27, R6, R3.reuse, 0x1, P6 ;  /* 0x00000003061b7211 */ /* 0x080fe200030f0eff */
[----:B------:R-:W-:Y:S01]  /*36820*/  IMAD R244, R244, 0x1da, RZ ;  /* 0x000001daf4f47824 */ /* 0x000fe200078e02ff */
[----:B------:R-:W-:Y:S01]  /*36830*/  IADD3 R20, P6, R20, R2, RZ ;  /* 0x0000000214147210 */ /* 0x000fe20007fde0ff */
[----:B0-----:R-:W3:Y:S04]  /*36840*/  LDL.LU.64 R42, [R1+0xe78] ;  /* 0x000e7800012a7983 */ /* 0x001ee80000300a00 */
[----:B------:R0:W-:Y:S01]  /*36850*/  STL.64 [R1+0x618], R40 ;  /* 0x0006182801007387 */ /* 0x0001e20000100a00 */
[----:B------:R-:W-:Y:S01]  /*36860*/  MOV R4, R30 ;  /* 0x0000001e00047202 */ /* 0x000fe20000000f00 */
[----:B------:R-:W-:Y:S01]  /*36870*/  IMAD R4, R21, 0x1f0, RZ ;  /* 0x000001f015047824 */ /* 0x000fe200078e02ff */
[----:B------:R-:W-:Y:S01]  /*36880*/  LEA.HI.X.SX32 R23, R25, R3, 0x1, P5 ;  /* 0x0000000319177211 */ /* 0x000fe200028f0eff */
[----:B0-----:R-:W3:Y:S04]  /*36890*/  LDL.LU.64 R40, [R1+0xe70] ;  /* 0x000e700001287983 */ /* 0x001ee80000300a00 */
[----:B------:R0:W-:Y:S01]  /*368a0*/  STL [R1+0x610], R38 ;  /* 0x0006102601007387 */ /* 0x0001e20000100800 */
[----:B------:R-:W-:-:S03]  /*368b0*/  IADD3 R24, P5, R24, R2, RZ ;  /* 0x0000000218187210 */ /* 0x000fc60007fbe0ff */
[----:B0-----:R-:W3:Y:S04]  /*368c0*/  LDL.LU.64 R38, [R1+0xe68] ;  /* 0x000e680001267983 */ /* 0x001ee80000300a00 */
[----:B------:R-:W-:Y:S04]  /*368d0*/  STL [R1+0x614], R11 ;  /* 0x0006140b01007387 */ /* 0x000fe80000100800 */
[----:B------:R0:W-:Y:S01]  /*368e0*/  STL.64 [R1+0x608], R36 ;  /* 0x0006082401007387 */ /* 0x0001e20000100a00 */
[-C--:B------:R-:W-:Y:S02]  /*368f0*/  LEA.HI.X.SX32 R21, R7, R3.reuse, 0x1, P6 ;  /* 0x0000000307157211 */ /* 0x080fe400030f0eff */
[-C--:B------:R-:W-:Y:S01]  /*36900*/  IADD3 R244, P6, R244, R2.reuse, RZ ;  /* 0x00000002f4f47210 */ /* 0x080fe20007fde0ff */
[----:B0-----:R-:W3:Y:S04]  /*36910*/  LDL.LU.64 R36, [R1+0xe60] ;  /* 0x000e600001247983 */ /* 0x001ee80000300a00 */
[----:B------:R0:W-:Y:S01]  /*36920*/  STL.64 [R1+0x600], R34 ;  /* 0x0006002201007387 */ /* 0x0001e20000100a00 */
[-C--:B------:R-:W-:Y:S01]  /*36930*/  LEA.HI.X.SX32 R25, R29, R3.reuse, 0x1, P5 ;  /* 0x000000031d197211 */ /* 0x080fe200028f0eff */
[----:B------:R-:W-:Y:S01]  /*36940*/  IMAD R6, R245, 0xf9, RZ ;  /* 0x000000f9f5067824 */ /* 0x000fe200078e02ff */
[----:B------:R-:W-:Y:S01]  /*36950*/  LEA.HI.X.SX32 R245, R14, R3, 0x1, P6 ;  /* 0x000000030ef57211 */ /* 0x000fe200030f0eff */
[----:B0-----:R-:W3:Y:S04]  /*36960*/  LDL.LU.64 R34, [R1+0xe58] ;  /* 0x000e580001227983 */ /* 0x001ee80000300a00 */
[----:B------:R0:W-:Y:S04]  /*36970*/  STL.64 [R1+0x5f8], R32 ;  /* 0x0005f82001007387 */ /* 0x0001e80000100a00 */
[----:B0-----:R-:W3:Y:S04]  /*36980*/  LDL.LU.64 R32, [R1+0xe50] ;  /* 0x000e500001207983 */ /* 0x001ee80000300a00 */
[----:B------:R0:W-:Y:S04]  /*36990*/  STL [R1+0x5f0], R30 ;  /* 0x0005f01e01007387 */ /* 0x0001e80000100800 */
[----:B0-----:R-:W3:Y:S04]  /*369a0*/  LDL.LU.64 R30, [R1+0xe48] ;  /* 0x000e4800011e7983 */ /* 0x001ee80000300a00 */
[----:B------:R-:W-:Y:S04]  /*369b0*/  STL [R1+0x5f4], R5 ;  /* 0x0005f40501007387 */ /* 0x000fe80000100800 */
[----:B------:R0:W-:Y:S04]  /*369c0*/  STL.64 [R1+0x5e8], R26 ;  /* 0x0005e81a01007387 */ /* 0x0001e80000100a00 */
[----:B0-----:R-:W3:Y:S04]  /*369d0*/  LDL.LU.64 R26, [R1+0xe40] ;  /* 0x000e4000011a7983 */ /* 0x001ee80000300a00 */
[----:B------:R0:W-:Y:S04]  /*369e0*/  STL.64 [R1+0x5e0], R22 ;  /* 0x0005e01601007387 */ /* 0x0001e80000100a00 */
[----:B0-----:R-:W3:Y:S04]  /*369f0*/  LDL.LU.64 R22, [R1+0xe38] ;  /* 0x000e380001167983 */ /* 0x001ee80000300a00 */
[----:B------:R0:W-:Y:S04]  /*36a00*/  STL.64 [R1+0x5d8], R20 ;  /* 0x0005d81401007387 */ /* 0x0001e80000100a00 */
[----:B0-----:R-:W3:Y:S04]  /*36a10*/  LDL.LU.64 R20, [R1+0xe30] ;  /* 0x000e300001147983 */ /* 0x001ee80000300a00 */
[----:B------:R0:W-:Y:S04]  /*36a20*/  STL.64 [R1+0x5d0], R24 ;  /* 0x0005d01801007387 */ /* 0x0001e80000100a00 */
[----:B0-----:R-:W3:Y:S04]  /*36a30*/  LDL.LU.64 R24, [R1+0xe28] ;  /* 0x000e280001187983 */ /* 0x001ee80000300a00 */
[----:B------:R0:W-:Y:S02]  /*36a40*/  STL.64 [R1+0x5c8], R244 ;  /* 0x0005c8f401007387 */ /* 0x0001e40000100a00 */
[----:B0-----:R-:W-:-:S02]  /*36a50*/  IADD3 R244, P6, R237, R2, RZ ;  /* 0x00000002edf47210 */ /* 0x001fc40007fde0ff */
[----:B------:R-:W0:Y:S02]  /*36a60*/  LDC R237, c[0x0][0x278] ;  /* 0x00009e00ffed7b82 */ /* 0x000e240000000800 */
[----:B0-----:R-:W-:-:S06]  /*36a70*/  IMAD R11, R237, 0xf0, RZ ;  /* 0x000000f0ed0b7824 */ /* 0x001fcc00078e02ff */
[----:B------:R-:W0:Y:S01]  /*36a80*/  LDC R237, c[0x0][0x278] ;  /* 0x00009e00ffed7b82 */ /* 0x000e220000000800 */
[----:B------:R-:W-:-:S05]  /*36a90*/  IMAD R28, R28, 0x1dc, RZ ;  /* 0x000001dc1c1c7824 */ /* 0x000fca00078e02ff */
[-C--:B------:R-:W-:Y:S01]  /*36aa0*/  IADD3 R28, P5, R28, R2.reuse, RZ ;  /* 0x000000021c1c7210 */ /* 0x080fe20007fbe0ff */
[----:B0-----:R-:W-:Y:S02]  /*36ab0*/  IMAD R5, R237, 0xfb, RZ ;  /* 0x000000fbed057824 */ /* 0x001fe400078e02ff */
[----:B------:R-:W0:Y:S01]  /*36ac0*/  LDC R237, c[0x0][0x278] ;  /* 0x00009e00ffed7b82 */ /* 0x000e220000000800 */
[----:B------:R-:W-:Y:S02]  /*36ad0*/  LEA.HI.X.SX32 R29, R249, R3, 0x1, P5 ;  /* 0x00000003f91d7211 */ /* 0x000fe400028f0eff */
[----:B------:R-:W-:Y:S01]  /*36ae0*/  IADD3 R248, P5, R248, R2, RZ ;  /* 0x00000002f8f87210 */ /* 0x000fe20007fbe0ff */
[----:B-1----:R-:W-:-:S03]  /*36af0*/  IMAD R15, R239, 0x1f2, RZ ;  /* 0x000001f2ef0f7824 */ /* 0x002fc600078e02ff */
[----:B------:R-:W-:Y:S01]  /*36b00*/  LEA.HI.X.SX32 R249, R11, R3, 0x1, P5 ;  /* 0x000000030bf97211 */ /* 0x000fe200028f0eff */
[----:B------:R-:W1:Y:S01]  /*36b10*/  LDC R239, c[0x0][0x278] ;  /* 0x00009e00ffef7b82 */ /* 0x000e620000000800 */
[----:B0-----:R-:W-:-:S07]  /*36b20*/  IMAD R11, R237, 0x1f6, RZ ;  /* 0x000001f6ed0b7824 */ /* 0x001fce00078e02ff */
[----:B------:R-:W0:Y:S01]  /*36b30*/  LDC R237, c[0x0][0x278] ;  /* 0x00009e00ffed7b82 */ /* 0x000e220000000800 */
[----:B------:R-:W-:Y:S01]  /*36b40*/  LEA.HI.X.SX32 R245, R18, R3, 0x1, P6 ;  /* 0x0000000312f57211 */ /* 0x000fe200030f0eff */
[----:B------:R2:W-:Y:S01]  /*36b50*/  STL.64 [R1+0x5c0], R28 ;  /* 0x0005c01c01007387 */ /* 0x0005e20000100a00 */
[----:B------:R-:W-:Y:S01]  /*36b60*/  IADD3 R238, P6, R238, R2, RZ ;  /* 0x00000002eeee7210 */ /* 0x000fe20007fde0ff */
[----:B-1----:R-:W-:-:S03]  /*36b70*/  IMAD R7, R239, 0x1f4, RZ ;  /* 0x000001f4ef077824 */ /* 0x002fc600078e02ff */
[----:B------:R-:W-:Y:S01]  /*36b80*/  LEA.HI.X.SX32 R239, R221, R3, 0x1, P6 ;  /* 0x00000003ddef7211 */ /* 0x000fe200030f0eff */
[----:B--2---:R-:W2:Y:S04]  /*36b90*/  LDL.LU.64 R28, [R1+0xe20] ;  /* 0x000e2000011c7983 */ /* 0x004ea80000300a00 */
[----:B------:R1:W-:Y:S01]  /*36ba0*/  STL.64 [R1+0x5b8], R244 ;  /* 0x0005b8f401007387 */ /* 0x0003e20000100a00 */
[----:B0-----:R-:W-:Y:S02]  /*36bb0*/  IMAD R14, R237, 0x1f8, RZ ;  /* 0x000001f8ed0e7824 */ /* 0x001fe400078e02ff */
[----:B------:R-:W0:Y:S01]  /*36bc0*/  LDC R237, c[0x0][0x278] ;  /* 0x00009e00ffed7b82 */ /* 0x000e220000000800 */
[----:B-1----:R-:W2:Y:S04]  /*36bd0*/  LDL.LU.64 R244, [R1+0xe18] ;  /* 0x000e180001f47983 */ /* 0x002ea80000300a00 */
[----:B------:R1:W-:Y:S04]  /*36be0*/  STL.64 [R1+0x950], R248 ;  /* 0x000950f801007387 */ /* 0x0003e80000100a00 */
[----:B------:R4:W-:Y:S01]  /*36bf0*/  STL.64 [R1+0x970], R238 ;  /* 0x000970ee01007387 */ /* 0x0009e20000100a00 */
[----:B-1----:R-:W-:-:S04]  /*36c00*/  IADD3 R248, P5, R235, R2, RZ ;  /* 0x00000002ebf87210 */ /* 0x002fc80007fbe0ff */
[-C--:B------:R-:W-:Y:S02]  /*36c10*/  LEA.HI.X.SX32 R249, R251, R3.reuse, 0x1, P5 ;  /* 0x00000003fbf97211 */ /* 0x080fe400028f0eff */
[-C--:B----4-:R-:W-:Y:S02]  /*36c20*/  IADD3 R238, P6, R232, R2.reuse, RZ ;  /* 0x00000002e8ee7210 */ /* 0x090fe40007fde0ff */
[----:B------:R-:W1:Y:S01]  /*36c30*/  LDC R232, c[0x0][0x278] ;  /* 0x00009e00ffe87b82 */ /* 0x000e620000000800 */
[----:B------:R4:W-:Y:S01]  /*36c40*/  STL.64 [R1+0x968], R248 ;  /* 0x000968f801007387 */ /* 0x0009e20000100a00 */
[----:B------:R-:W-:Y:S02]  /*36c50*/  LEA.HI.X.SX32 R239, R227, R3, 0x1, P6 ;  /* 0x00000003e3ef7211 */ /* 0x000fe400030f0eff */
[----:B----4-:R-:W-:-:S03]  /*36c60*/  IADD3 R248, P5, R231, R2, RZ ;  /* 0x00000002e7f87210 */ /* 0x010fc60007fbe0ff */
[----:B------:R4:W-:Y:S01]  /*36c70*/  STL.64 [R1+0x960], R238 ;  /* 0x000960ee01007387 */ /* 0x0009e20000100a00 */
[----:B------:R-:W3:Y:S01]  /*36c80*/  LDC R231, c[0x0][0x278] ;  /* 0x00009e00ffe77b82 */ /* 0x000ee20000000800 */
[----:B------:R-:W-:-:S05]  /*36c90*/  LEA.HI.X.SX32 R249, R250, R3, 0x1, P5 ;  /* 0x00000003faf97211 */ /* 0x000fca00028f0eff */
[----:B------:R0:W-:Y:S01]  /*36ca0*/  STL.64 [R1+0x978], R248 ;  /* 0x000978f801007387 */ /* 0x0001e20000100a00 */
[-C--:B----4-:R-:W-:Y:S01]  /*36cb0*/  IADD3 R238, P6, R229, R2.reuse, RZ ;  /* 0x00000002e5ee7210 */ /* 0x090fe20007fde0ff */
[----:B-1----:R-:W-:Y:S01]  /*36cc0*/  IMAD R232, R232, 0xfe, RZ ;  /* 0x000000fee8e87824 */ /* 0x002fe200078e02ff */
[----:B------:R-:W1:Y:S01]  /*36cd0*/  LDC R229, c[0x0][0x278] ;  /* 0x00009e00ffe57b82 */ /* 0x000e620000000800 */
[----:B0-----:R-:W-:-:S04]  /*36ce0*/  IADD3 R248, P5, R225, R2, RZ ;  /* 0x00000002e1f87210 */ /* 0x001fc80007fbe0ff */
[-C--:B------:R-:W-:Y:S02]  /*36cf0*/  LEA.HI.X.SX32 R249, R247, R3.reuse, 0x1, P5 ;  /* 0x00000003f7f97211 */ /* 0x080fe400028f0eff */
[-C--:B------:R-:W-:Y:S01]  /*36d00*/  IADD3 R18, P5, R4, R2.reuse, RZ ;  /* 0x0000000204127210 */ /* 0x080fe20007fbe0ff */
[----:B------:R-:W-:Y:S01]  /*36d10*/  IMAD R4, R237, 0xfd, RZ ;  /* 0x000000fded047824 */ /* 0x000fe200078e02ff */
[----:B------:R-:W-:Y:S01]  /*36d20*/  LEA.HI.X.SX32 R239, R19, R3, 0x1, P6 ;  /* 0x0000000313ef7211 */ /* 0x000fe200030f0eff */
[----:B------:R-:W0:Y:S04]  /*36d30*/  LDC R237, c[0x0][0x278] ;  /* 0x00009e00ffed7b82 */ /* 0x000e280000000800 */
[----:B------:R4:W-:Y:S04]  /*36d40*/  STL.64 [R1+0x998], R238 ;  /* 0x000998ee01007387 */ /* 0x0009e80000100a00 */
[----:B------:R-:W-:Y:S04]  /*36d50*/  STL.64 [R1+0x990], R248 ;  /* 0x000990f801007387 */ /* 0x000fe80000100a00 */
[----:B------:R-:W2:Y:S04]  /*36d60*/  LDL R235, [R1+0x78] ;  /* 0x0000780001eb7983 */ /* 0x000ea80000100800 */
[----:B------:R-:W2:Y:S01]  /*36d70*/  LDL R251, [R1+0x70] ;  /* 0x0000700001fb7983 */ /* 0x000ea20000100800 */
[----:B----4-:R-:W-:-:S02]  /*36d80*/  IADD3 R238, P6, R223, R2, RZ ;  /* 0x00000002dfee7210 */ /* 0x010fc40007fde0ff */
[-C--:B------:R-:W-:Y:S02]  /*36d90*/  LEA.HI.X.SX32 R19, R242, R3.reuse, 0x1, P5 ;  /* 0x00000003f2137211 */ /* 0x080fe400028f0eff */
[----:B------:R-:W-:Y:S01]  /*36da0*/  LEA.HI.X.SX32 R239, R10, R3, 0x1, P6 ;  /* 0x000000030aef7211 */ /* 0x000fe200030f0eff */
[----:B------:R-:W4:Y:S04]  /*36db0*/  LDC R242, c[0x0][0x278] ;  /* 0x00009e00fff27b82 */ /* 0x000f280000000800 */
[----:B------:R3:W-:Y:S04]  /*36dc0*/  STL.64 [R1+0x988], R238 ;  /* 0x000988ee01007387 */ /* 0x0007e80000100a00 */
[----:B---3--:R-:W3:Y:S04]  /*36dd0*/  LDL R239, [R1+0x528] ;  /* 0x0005280001ef7983 */ /* 0x008ee80000100800 */
[----:B------:R-:W3:Y:S04]  /*36de0*/  LDL R238, [R1+0x520] ;  /* 0x0005200001ee7983 */ /* 0x000ee80000100800 */
[----:B------:R1:W-:Y:S01]  /*36df0*/  STL.64 [R1+0x9a8], R18 ;  /* 0x0009a81201007387 */ /* 0x0003e20000100a00 */
[----:B------:R-:W-:-:S02]  /*36e00*/  IADD3 R248, P6, R15, R2, RZ ;  /* 0x000000020ff87210 */ /* 0x000fc40007fde0ff */
[-C--:B-1----:R-:W-:Y:S01]  /*36e10*/  IADD3 R18, P5, R7, R2.reuse, RZ ;  /* 0x0000000207127210 */ /* 0x082fe20007fbe0ff */
[----:B0-----:R-:W-:Y:S02]  /*36e20*/  IMAD R7, R237, 0x1fa, RZ ;  /* 0x000001faed077824 */ /* 0x001fe400078e02ff */
[----:B------:R-:W0:Y:S01]  /*36e30*/  LDC R237, c[0x0][0x278] ;  /* 0x00009e00ffed7b82 */ /* 0x000e220000000800 */
[-C--:B------:R-:W-:Y:S02]  /*36e40*/  LEA.HI.X.SX32 R249, R6, R3.reuse, 0x1, P6 ;  /* 0x0000000306f97211 */ /* 0x080fe400030f0eff */
[-C--:B------:R-:W-:Y:S02]  /*36e50*/  IADD3 R10, P6, R11, R2.reuse, RZ ;  /* 0x000000020b0a7210 */ /* 0x080fe40007fde0ff */
[-C--:B------:R-:W-:Y:S02]  /*36e60*/  LEA.HI.X.SX32 R19, R240, R3.reuse, 0x1, P5 ;  /* 0x00000003f0137211 */ /* 0x080fe400028f0eff */
[----:B------:R-:W-:Y:S01]  /*36e70*/  IADD3 R14, P5, R14, R2, RZ ;  /* 0x000000020e0e7210 */ /* 0x000fe20007fbe0ff */
[----:B------:R-:W-:Y:S01]  /*36e80*/  STL.64 [R1+0x9a0], R248 ;  /* 0x0009a0f801007387 */ /* 0x000fe20000100a00 */
[-C--:B------:R-:W-:Y:S01]  /*36e90*/  LEA.HI.X.SX32 R11, R5, R3.reuse, 0x1, P6 ;  /* 0x00000003050b7211 */ /* 0x080fe200030f0eff */
[----:B------:R-:W1:Y:S01]  /*36ea0*/  LDC R240, c[0x0][0x278] ;  /* 0x00009e00fff07b82 */ /* 0x000e620000000800 */
[----:B------:R-:W-:Y:S01]  /*36eb0*/  LEA.HI.X.SX32 R15, R236, R3, 0x1, P5 ;  /* 0x00000003ec0f7211 */ /* 0x000fe200028f0eff */
[----:B------:R-:W-:Y:S04]  /*36ec0*/  STL.64 [R1+0x9c0], R18 ;  /* 0x0009c01201007387 */ /* 0x000fe80000100a00 */
[----:B------:R4:W-:Y:S04]  /*36ed0*/  STL.64 [R1+0x9b8], R10 ;  /* 0x0009b80a01007387 */ /* 0x0009e80000100a00 */
[----:B------:R-:W-:Y:S01]  /*36ee0*/  STL.64 [R1+0x9d0], R14 ;  /* 0x0009d00e01007387 */ /* 0x000fe20000100a00 */
[----:B0-----:R-:W-:-:S03]  /*36ef0*/  IMAD R6, R237, 0x1fc, RZ ;  /* 0x000001fced067824 */ /* 0x001fc600078e02ff */
[----:B------:R-:W3:Y:S04]  /*36f00*/  LDL R236, [R1+0x80] ;  /* 0x0000800001ec7983 */ /* 0x000ee80000100800 */
[----:B------:R-:W3:Y:S01]  /*36f10*/  LDL R237, [R1+0x88] ;  /* 0x0000880001ed7983 */ /* 0x000ee20000100800 */
[----:B----4-:R-:W-:-:S03]  /*36f20*/  IADD3 R10, P6, R7, R2, RZ ;  /* 0x00000002070a7210 */ /* 0x010fc60007fde0ff */
[----:B------:R-:W4:Y:S01]  /*36f30*/  LDL R250, [R1+0x558] ;  /* 0x0005580001fa7983 */ /* 0x000f220000100800 */
[----:B------:R-:W-:-:S03]  /*36f40*/  LEA.HI.X.SX32 R11, R4, R3, 0x1, P6 ;  /* 0x00000003040b7211 */ /* 0x000fc600030f0eff */
[----:B------:R-:W4:Y:S04]  /*36f50*/  LDL R249, [R1+0x550] ;  /* 0x0005500001f97983 */ /* 0x000f280000100800 */
[----:B------:R-:W4:Y:S04]  /*36f60*/  LDL R248, [R1+0x98] ;  /* 0x0000980001f87983 */ /* 0x000f280000100800 */
[----:B------:R0:W-:Y:S04]  /*36f70*/  STL.64 [R1+0x9c8], R10 ;  /* 0x0009c80a01007387 */ /* 0x0001e80000100a00 */
[----:B------:R-:W4:Y:S01]  /*36f80*/  LDL R247, [R1+0x90] ;  /* 0x0000900001f77983 */ /* 0x000f220000100800 */
[----:B------:R-:W-:-:S02]  /*36f90*/  IMAD R242, R242, 0x272, RZ ;  /* 0x00000272f2f27824 */ /* 0x000fc400078e02ff */
[----:B-1----:R-:W-:Y:S02]  /*36fa0*/  IMAD R5, R240, 0x1fe, RZ ;  /* 0x000001fef0057824 */ /* 0x002fe400078e02ff */
[----:B------:R-:W4:Y:S01]  /*36fb0*/  LDL R240, [R1+0x560] ;  /* 0x0005600001f07983 */ /* 0x000f220000100800 */
[----:B------:R-:W-:-:S03]  /*36fc0*/  IADD3 RZ, P5, R242, R2, RZ ;  /* 0x00000002f2ff7210 */ /* 0x000fc60007fbe0ff */
[----:B------:R-:W4:Y:S01]  /*36fd0*/  LDL R242, [R1+0x568] ;  /* 0x0005680001f27983 */ /* 0x000f220000100800 */
[----:B------:R-:W-:-:S04]  /*36fe0*/  IADD3 R6, P6, R6, R2, RZ ;  /* 0x0000000206067210 */ /* 0x000fc80007fde0ff */
[----:B------:R-:W-:Y:S02]  /*36ff0*/  LEA.HI.X.SX32 R7, R232, R3, 0x1, P6 ;  /* 0x00000003e8077211 */ /* 0x000fe400030f0eff */
[----:B------:R-:W-:-:S03]  /*37000*/  F2FP.F16.F32.PACK_AB R4, R233, R234 ;  /* 0x000000eae904723e */ /* 0x000fc600000000ff */
[----:B------:R2:W-:Y:S01]  /*37010*/  STL.64 [R1+0x9b0], R6 ;  /* 0x0009b00601007387 */ /* 0x0005e20000100a00 */
[----:B0-----:R-:W-:Y:S01]  /*37020*/  IMAD R11, R231, 0xff, RZ ;  /* 0x000000ffe70b7824 */ /* 0x001fe200078e02ff */
[----:B------:R-:W-:-:S04]  /*37030*/  IADD3 R14, P6, R5, R2, RZ ;  /* 0x00000002050e7210 */ /* 0x000fc80007fde0ff */
[----:B------:R-:W-:Y:S01]  /*37040*/  LEA.HI.X.SX32 R15, R11, R3, 0x1, P6 ;  /* 0x000000030b0f7211 */ /* 0x000fe200030f0eff */
[----:B------:R-:W-:-:S04]  /*37050*/  IMAD R10, R229, 0x274, RZ ;  /* 0x00000274e50a7824 */ /* 0x000fc800078e02ff */
[----:B------:R-:W-:Y:S04]  /*37060*/  STL.64 [R1+0x980], R14 ;  /* 0x0009800e01007387 */ /* 0x000fe80000100a00 */
[----:B------:R-:W4:Y:S04]  /*37070*/  LDL R229, [R1+0xa8] ;  /* 0x0000a80001e57983 */ /* 0x000f280000100800 */
[----:B------:R-:W4:Y:S01]  /*37080*/  LDL R231, [R1+0xa0] ;  /* 0x0000a00001e77983 */ /* 0x000f220000100800 */
[----:B--2---:R-:W-:Y:S01]  /*37090*/  F2FP.F16.F32.PACK_AB R6, R235, R251 ;  /* 0x000000fbeb06723e */ /* 0x004fe200000000ff */
[----:B------:R-:W-:Y:S06]  /*370a0*/  BAR.SYNC.DEFER_BLOCKING 0x0 ;  /* 0x0000000000007b1d */ /* 0x000fec0000010000 */
[----:B------:R-:W0:Y:S01]  /*370b0*/  LDS.128 R232, [R0] ;  /* 0x0000000000e87984 */ /* 0x000e220000000c00 */
[----:B---3--:R-:W-:-:S03]  /*370c0*/  F2FP.F16.F32.PACK_AB R7, R239, R238 ;  /* 0x000000eeef07723e */ /* 0x008fc600000000ff */
[----:B0-----:R0:W-:Y:S04]  /*370d0*/  STL.64 [R1+0x10], R232 ;  /* 0x000010e801007387 */ /* 0x0011e80000100a00 */
[----:B------:R1:W-:Y:S04]  /*370e0*/  STL.64 [R1+0x18], R234 ;  /* 0x000018ea01007387 */ /* 0x0003e80000100a00 */
[----:B------:R-:W2:Y:S01]  /*370f0*/  LDL R239, [R1+0xb8] ;  /* 0x0000b80001ef7983 */ /* 0x000ea20000100800 */
[----:B------:R-:W-:-:S03]  /*37100*/  F2FP.F16.F32.PACK_AB R18, R237, R236 ;  /* 0x000000eced12723e */ /* 0x000fc600000000ff */
[----:B------:R-:W2:Y:S04]  /*37110*/  LDL R238, [R1+0xb0] ;  /* 0x0000b00001ee7983 */ /* 0x000ea80000100800 */
[----:B------:R-:W3:Y:S04]  /*37120*/  LDL R237, [R1+0x5a8] ;  /* 0x0005a80001ed7983 */ /* 0x000ee80000100800 */
[----:B------:R-:W3:Y:S04]  /*37130*/  LDL R236, [R1+0x5a0] ;  /* 0x0005a00001ec7983 */ /* 0x000ee80000100800 */
[----:B0-----:R-:W3:Y:S04]  /*37140*/  LDL R232, [R1+0x598] ;  /* 0x0005980001e87983 */ /* 0x001ee80000100800 */
[----:B-1----:R-:W3:Y:S01]  /*37150*/  LDL R235, [R1+0x590] ;  /* 0x0005900001eb7983 */ /* 0x002ee20000100800 */
[----:B----4-:R-:W-:-:S03]  /*37160*/  F2FP.F16.F32.PACK_AB R14, R248, R247 ;  /* 0x000000f7f80e723e */ /* 0x010fc600000000ff */
[----:B------:R-:W4:Y:S04]  /*37170*/  LDL R223, [R1+0x448] ;  /* 0x0004480001df7983 */ /* 0x000f280000100800 */
[----:B------:R-:W4:Y:S01]  /*37180*/  LDL R247, [R1+0x440] ;  /* 0x0004400001f77983 */ /* 0x000f220000100800 */
[----:B------:R-:W-:Y:S01]  /*37190*/  F2FP.F16.F32.PACK_AB R5, R241, R243 ;  /* 0x000000f3f105723e */ /* 0x000fe200000000ff */
[----:B------:R-:W-:Y:S06]  /*371a0*/  BAR.SYNC.DEFER_BLOCKING 0x0 ;  /* 0x0000000000007b1d */ /* 0x000fec0000010000 */
[----:B------:R-:W-:Y:S01]  /*371b0*/  STSM.16.M88.4 [R252], R4 ;  /* 0x00000004fc007844 */ /* 0x000fe20000000200 */
[----:B------:R-:W-:Y:S01]  /*371c0*/  F2FP.F16.F32.PACK_AB R19, R250, R249 ;  /* 0x000000f9fa13723e */ /* 0x000fe200000000ff */
[----:B------:R-:W-:Y:S01]  /*371d0*/  BAR.SYNC.DEFER_BLOCKING 0x0 ;  /* 0x0000000000007b1d */ /* 0x000fe20000010000 */
[----:B------:R-:W-:-:S02]  /*371e0*/  F2FP.F16.F32.PACK_AB R16, R228, R16 ;  /* 0x00000010e410723e */ /* 0x000fc400000000ff */
[----:B------:R-:W-:-:S03]  /*371f0*/  F2FP.F16.F32.PACK_AB R17, R230, R17 ;  /* 0x00000011e611723e */ /* 0x000fc600000000ff */
[----:B------:R-:W0:Y:S02]  /*37200*/  LDS.128 R248, [R0] ;  /* 0x0000000000f87984 */ /* 0x000e240000000c00 */
[----:B------:R-:W-:Y:S06]  /*37210*/  BAR.SYNC.DEFER_BLOCKING 0x0 ;  /* 0x0000000000007b1d */ /* 0x000fec0000010000 */
[----:B------:R-:W-:Y:S01]  /*37220*/  STSM.16.M88.4 [R252], R16 ;  /* 0x00000010fc007844 */ /* 0x000fe20000000200 */
[----:B------:R-:W-:Y:S01]  /*37230*/  F2FP.F16.F32.PACK_AB R15, R242, R240 ;  /* 0x000000f0f20f723e */ /* 0x000fe200000000ff */
[----:B------:R-:W-:Y:S06]  /*37240*/  BAR.SYNC.DEFER_BLOCKING 0x0 ;  /* 0x0000000000007b1d */ /* 0x000fec0000010000 */
[----:B------:R-:W1:Y:S01]  /*37250*/  LDS.128 R240, [R0] ;  /* 0x0000000000f07984 */ /* 0x000e620000000c00 */
[----:B------:R-:W-:-:S02]  /*37260*/  F2FP.F16.F32.PACK_AB R12, R224, R12 ;  /* 0x0000000ce00c723e */ /* 0x000fc400000000ff */
[----:B------:R-:W-:Y:S01]  /*37270*/  F2FP.F16.F32.PACK_AB R13, R226, R13 ;  /* 0x0000000de20d723e */ /* 0x000fe200000000ff */
[----:B------:R-:W-:Y:S01]  /*37280*/  BAR.SYNC.DEFER_BLOCKING 0x0 ;  /* 0x0000000000007b1d */ /* 0x000fe20000010000 */
[----:B------:R-:W-:-:S05]  /*37290*/  IADD3 RZ, P6, R10, R2, RZ ;  /* 0x000000020aff7210 */ /* 0x000fca0007fde0ff */
[----:B0-----:R-:W-:Y:S04]  /*372a0*/  STL.64 [R1+0xdf8], R248 ;  /* 0x000df8f801007387 */ /* 0x001fe80000100a00 */
[----:B------:R-:W-:Y:S01]  /*372b0*/  STL.64 [R1+0xdf0], R250 ;  /* 0x000df0fa01007387 */ /* 0x000fe20000100a00 */
[----:B------:R-:W-:-:S03]  /*372c0*/  F2FP.F16.F32.PACK_AB R10, R229, R231 ;  /* 0x000000e7e50a723e */ /* 0x000fc600000000ff */
[----:B------:R-:W-:Y:S04]  /*372d0*/  STSM.16.M88.4 [R252], R12 ;  /* 0x0000000cfc007844 */ /* 0x000fe80000000200 */
[----:B-1----:R0:W-:Y:S04]  /*372e0*/  STL.64 [R1+0xe00], R240 ;  /* 0x000e00f001007387 */ /* 0x0021e80000100a00 */
[----:B------:R-:W-:Y:S04]  /*372f0*/  STL.64 [R1+0xde0], R242 ;  /* 0x000de0f201007387 */ /* 0x000fe80000100a00 */
[----:B------:R-:W4:Y:S04]  /*37300*/  LDL.LU R230, [R1+0x9f0] ;  /* 0x0009f00001e67983 */ /* 0x000f280000300800 */
[----:B------:R-:W4:Y:S04]  /*37310*/  LDL.LU R228, [R1+0x9ec] ;  /* 0x0009ec0001e47983 */ /* 0x000f280000300800 */
[----:B------:R-:W4:Y:S04]  /*37320*/  LDL R227, [R1+0x458] ;  /* 0x0004580001e37983 */ /* 0x000f280000100800 */
[----:B------:R-:W4:Y:S04]  /*37330*/  LDL R225, [R1+0x450] ;  /* 0x0004500001e17983 */ /* 0x000f280000100800 */
[----:B------:R-:W4:Y:S04]  /*37340*/  LDL.LU R229, [R1+0x9f8] ;  /* 0x0009f80001e57983 */ /* 0x000f280000300800 */
[----:B------:R-:W4:Y:S01]  /*37350*/  LDL.LU R231, [R1+0x9f4] ;  /* 0x0009f40001e77983 */ /* 0x000f220000300800 */
[----:B------:R-:W-:-:S02]  /*37360*/  F2FP.F16.F32.PACK_AB R8, R220, R8 ;  /* 0x00000008dc08723e */ /* 0x000fc400000000ff */
[----:B------:R-:W-:Y:S01]  /*37370*/  F2FP.F16.F32.PACK_AB R9, R222, R9 ;  /* 0x00000009de09723e */ /* 0x000fe200000000ff */
[----:B0-----:R-:W4:Y:S04]  /*37380*/  LDL R241, [R1+0x468] ;  /* 0x0004680001f17983 */ /* 0x001f280000100800 */
[----:B------:R-:W4:Y:S01]  /*37390*/  LDL R250, [R1+0x460] ;  /* 0x0004600001fa7983 */ /* 0x000f220000100800 */
[----:B--2---:R-:W-:Y:S02]  /*373a0*/  F2FP.F16.F32.PACK_AB R6, R239, R238 ;  /* 0x000000eeef06723e */ /* 0x004fe400000000ff */
[----:B---3--:R-:W-:Y:S01]  /*373b0*/  F2FP.F16.F32.PACK_AB R7, R237, R236 ;  /* 0x000000eced07723e */ /* 0x008fe200000000ff */
[----:B------:R-:W-:Y:S06]  /*373c0*/  BAR.SYNC.DEFER_BLOCKING 0x0 ;  /* 0x0000000000007b1d */ /* 0x000fec0000010000 */
[----:B------:R-:W0:Y:S01]  /*373d0*/  LDS.128 R236, [R0] ;  /* 0x0000000000ec7984 */ /* 0x000e220000000c00 */
[----:B------:R-:W-:Y:S01]  /*373e0*/  F2FP.F16.F32.PACK_AB R11, R232, R235 ;  /* 0x000000ebe80b723e */ /* 0x000fe200000000ff */
[----:B------:R-:W-:Y:S06]  /*373f0*/  BAR.SYNC.DEFER_BLOCKING 0x0 ;  /* 0x0000000000007b1d */ /* 0x000fec0000010000 */
[----:B------:R-:W-:Y:S02]  /*37400*/  STSM.16.M88.4 [R252], R8 ;  /* 0x00000008fc007844 */ /* 0x000fe40000000200 */
[----:B------:R-:W-:Y:S06]  /*37410*/  BAR.SYNC.DEFER_BLOCKING 0x0 ;  /* 0x0000000000007b1d */ /* 0x000fec0000010000 */
[----:B------:R-:W1:Y:S04]  /*37420*/  LDS.128 R232, [R0] ;  /* 0x0000000000e87984 */ /* 0x000e680000000c00 */
[----:B0-----:R-:W-:Y:S04]  /*37430*/  STL.64 [R1+0xdd8], R236 ;  /* 0x000dd8ec01007387 */ /* 0x001fe80000100a00 */
[----:B------:R-:W-:Y:S01]  /*37440*/  STL.64 [R1+0xdc8], R238 ;  /* 0x000dc8ee01007387 */ /* 0x000fe20000100a00 */
[----:B----4-:R-:W-:-:S03]  /*37450*/  F2FP.F16.F32.PACK_AB R18, R223, R247 ;  /* 0x000000f7df12723e */ /* 0x010fc600000000ff */
[----:B-1----:R-:W-:Y:S04]  /*37460*/  STL.64 [R1+0xdc0], R232 ;  /* 0x000dc0e801007387 */ /* 0x002fe80000100a00 */
[----:B------:R-:W-:Y:S04]  /*37470*/  STL.64 [R1+0xdb8], R234 ;  /* 0x000db8ea01007387 */ /* 0x000fe80000100a00 */
[----:B------:R-:W2:Y:S04]  /*37480*/  LDL.LU R251, [R1+0xa10] ;  /* 0x000a100001fb7983 */ /* 0x000ea80000300800 */
[----:B------:R-:W2:Y:S04]  /*37490*/  LDL.LU R248, [R1+0xa0c] ;  /* 0x000a0c0001f87983 */ /* 0x000ea80000300800 */
[----:B------:R-:W3:Y:S04]  /*374a0*/  LDL R249, [R1+0x4d8] ;  /* 0x0004d80001f97983 */ /* 0x000ee80000100800 */
[----:B------:R-:W3:Y:S04]  /*374b0*/  LDL R221, [R1+0x470] ;  /* 0x0004700001dd7983 */ /* 0x000ee80000100800 */
[----:B------:R-:W4:Y:S04]  /*374c0*/  LDL.LU R223, [R1+0xa1c] ;  /* 0x000a1c0001df7983 */ /* 0x000f280000300800 */
[----:B------:R-:W4:Y:S01]  /*374d0*/  LDL.LU R247, [R1+0xa14] ;  /* 0x000a140001f77983 */ /* 0x000f220000300800 */
[----:B------:R-:W-:-:S02]  /*374e0*/  F2FP.F16.F32.PACK_AB R4, R216, R217 ;  /* 0x000000d9d804723e */ /* 0x000fc400000000ff */
[----:B------:R-:W-:Y:S01]  /*374f0*/  F2FP.F16.F32.PACK_AB R5, R218, R219 ;  /* 0x000000dbda05723e */ /* 0x000fe200000000ff */
[----:B------:R-:W-:Y:S06]  /*37500*/  BAR.SYNC.DEFER_BLOCKING 0x0 ;  /* 0x0000000000007b1d */ /* 0x000fec0000010000 */
[----:B------:R-:W-:Y:S01]  /*37510*/  STSM.16.M88.4 [R252], R4 ;  /* 0x00000004fc007844 */ /* 0x000fe20000000200 */
[----:B------:R-:W-:Y:S02]  /*37520*/  F2FP.F16.F32.PACK_AB R19, R230, R228 ;  /* 0x000000e4e613723e */ /* 0x000fe400000000ff */
        /* <DEDUP_REMOVED lines=9> */
[----:B------:R-:W1:Y:S04]  /*375c0*/  LDS.128 R224, [R0] ;  /* 0x0000000000e07984 */ /* 0x000e680000000c00 */
[----:B0-----:R-:W-:Y:S04]  /*375d0*/  STL.64 [R1+0xdd0], R228 ;  /* 0x000dd0e401007387 */ /* 0x001fe80000100a00 */
[----:B------:R-:W-:Y:S01]  /*375e0*/  STL.64 [R1+0xdb0], R230 ;  /* 0x000db0e601007387 */ /* 0x000fe20000100a00 */
[----:B------:R-:W-:-:S03]  /*375f0*/  F2FP.F16.F32.PACK_AB R10, R241, R250 ;  /* 0x000000faf10a723e */ /* 0x000fc600000000ff */
[----:B-1----:R-:W-:Y:S04]  /*37600*/  STL.64 [R1+0xda8], R224 ;  /* 0x000da8e001007387 */ /* 0x002fe80000100a00 */
[----:B------:R-:W-:Y:S04]  /*37610*/  STL.64 [R1+0xd90], R226 ;  /* 0x000d90e201007387 */ /* 0x000fe80000100a00 */
[----:B------:R-:W4:Y:S04]  /*37620*/  LDL R235, [R1+0x4e8] ;  /* 0x0004e80001eb7983 */ /* 0x000f280000100800 */
[----:B------:R-:W4:Y:S04]  /*37630*/  LDL R232, [R1+0x4e0] ;  /* 0x0004e00001e87983 */ /* 0x000f280000100800 */
[----:B------:R-:W4:Y:S04]  /*37640*/  LDL.LU R239, [R1+0xa40] ;  /* 0x000a400001ef7983 */ /* 0x000f280000300800 */
[----:B------:R-:W4:Y:S04]  /*37650*/  LDL.LU R236, [R1+0xa3c] ;  /* 0x000a3c0001ec7983 */ /* 0x000f280000300800 */
[----:B------:R-:W4:Y:S04]  /*37660*/  LDL R237, [R1+0x4f8] ;  /* 0x0004f80001ed7983 */ /* 0x000f280000100800 */
[----:B------:R-:W4:Y:S04]  /*37670*/  LDL R242, [R1+0x4f0] ;  /* 0x0004f00001f27983 */ /* 0x000f280000100800 */
[----:B------:R-:W4:Y:S04]  /*37680*/  LDL.LU R243, [R1+0xa48] ;  /* 0x000a480001f37983 */ /* 0x000f280000300800 */
[----:B------:R-:W4:Y:S04]  /*37690*/  LDL.LU R240, [R1+0xa44] ;  /* 0x000a440001f07983 */ /* 0x000f280000300800 */
[----:B------:R-:W4:Y:S04]  /*376a0*/  LDL R233, [R1+0x508] ;  /* 0x0005080001e97983 */ /* 0x000f280000100800 */
[----:B------:R-:W4:Y:S04]  /*376b0*/  LDL R238, [R1+0x500] ;  /* 0x0005000001ee7983 */ /* 0x000f280000100800 */
[----:B------:R-:W4:Y:S04]  /*376c0*/  LDL.LU R241, [R1+0xa60] ;  /* 0x000a600001f17983 */ /* 0x000f280000300800 */
[----:B------:R-:W4:Y:S01]  /*376d0*/  LDL.LU R250, [R1+0xa5c] ;  /* 0x000a5c0001fa7983 */ /* 0x000f220000300800 */
[----:B--2---:R-:W-:-:S03]  /*376e0*/  F2FP.F16.F32.PACK_AB R11, R251, R248 ;  /* 0x000000f8fb0b723e */ /* 0x004fc600000000ff */
[----:B------:R-:W2:Y:S04]  /*376f0*/  LDL R251, [R1+0x518] ;  /* 0x0005180001fb7983 */ /* 0x000ea80000100800 */
[----:B------:R-:W2:Y:S01]  /*37700*/  LDL R248, [R1+0x510] ;  /* 0x0005100001f87983 */ /* 0x000ea20000100800 */
[----:B---3--:R-:W-:-:S03]  /*37710*/  F2FP.F16.F32.PACK_AB R6, R249, R221 ;  /* 0x000000ddf906723e */ /* 0x008fc600000000ff */
[----:B------:R-:W3:Y:S01]  /*37720*/  LDL.LU R249, [R1+0xa68] ;  /* 0x000a680001f97983 */ /* 0x000ee20000300800 */
[----:B----4-:R-:W-:Y:S01]  /*37730*/  F2FP.F16.F32.PACK_AB R7, R223, R247 ;  /* 0x000000f7df07723e */ /* 0x010fe200000000ff */
[----:B------:R-:W-:Y:S06]  /*37740*/  BAR.SYNC.DEFER_BLOCKING 0x0 ;  /* 0x0000000000007b1d */ /* 0x000fec0000010000 */
[----:B------:R-:W3:Y:S01]  /*37750*/  LDL.LU R247, [R1+0xa64] ;  /* 0x000a640001f77983 */ /* 0x000ee20000300800 */
[----:B------:R-:W-:Y:S02]  /*37760*/  F2FP.F16.F32.PACK_AB R12, R208, R209 ;  /* 0x000000d1d00c723e */ /* 0x000fe400000000ff */
[----:B------:R-:W-:-:S05]  /*37770*/  F2FP.F16.F32.PACK_AB R13, R210, R211 ;  /* 0x000000d3d20d723e */ /* 0x000fca00000000ff */
[----:B------:R-:W-:Y:S01]  /*37780*/  STSM.16.M88.4 [R252], R12 ;  /* 0x0000000cfc007844 */ /* 0x000fe20000000200 */
[----:B------:R-:W-:Y:S01]  /*37790*/  BAR.SYNC.DEFER_BLOCKING 0x0 ;  /* 0x0000000000007b1d */ /* 0x000fe20000010000 */
[----:B------:R-:W-:Y:S02]  /*377a0*/  F2FP.F16.F32.PACK_AB R8, R204, R205 ;  /* 0x000000cdcc08723e */ /* 0x000fe400000000ff */
[----:B------:R-:W-:-:S03]  /*377b0*/  F2FP.F16.F32.PACK_AB R9, R206, R207 ;  /* 0x000000cfce09723e */ /* 0x000fc600000000ff */
[----:B------:R-:W0:Y:S02]  /*377c0*/  LDS.128 R220, [R0] ;  /* 0x0000000000dc7984 */ /* 0x000e240000000c00 */
[----:B------:R-:W-:Y:S06]  /*377d0*/  BAR.SYNC.DEFER_BLOCKING 0x0 ;  /* 0x0000000000007b1d */ /* 0x000fec0000010000 */
[----:B------:R-:W-:Y:S02]  /*377e0*/  STSM.16.M88.4 [R252], R8 ;  /* 0x00000008fc007844 */ /* 0x000fe40000000200 */
[----:B------:R-:W-:Y:S01]  /*377f0*/  BAR.SYNC.DEFER_BLOCKING 0x0 ;  /* 0x0000000000007b1d */ /* 0x000fe20000010000 */
[----:B------:R-:W-:-:S02]  /*37800*/  F2FP.F16.F32.PACK_AB R4, R200, R201 ;  /* 0x000000c9c804723e */ /* 0x000fc400000000ff */
[----:B------:R-:W-:-:S03]  /*37810*/  F2FP.F16.F32.PACK_AB R5, R202, R203 ;  /* 0x000000cbca05723e */ /* 0x000fc600000000ff */
[----:B------:R-:W1:Y:S02]  /*37820*/  LDS.128 R216, [R0] ;  /* 0x0000000000d87984 */ /* 0x000e640000000c00 */
[----:B------:R-:W-:Y:S06]  /*37830*/  BAR.SYNC.DEFER_BLOCKING 0x0 ;  /* 0x0000000000007b1d */ /* 0x000fec0000010000 */
[----:B------:R-:W-:Y:S02]  /*37840*/  STSM.16.M88.4 [R252], R4 ;  /* 0x00000004fc007844 */ /* 0x000fe40000000200 */
[----:B------:R-:W-:Y:S06]  /*37850*/  BAR.SYNC.DEFER_BLOCKING 0x0 ;  /* 0x0000000000007b1d */ /* 0x000fec0000010000 */
[----:B------:R-:W4:Y:S04]  /*37860*/  LDS.128 R212, [R0] ;  /* 0x0000000000d47984 */ /* 0x000f280000000c00 */
[----:B0-----:R-:W-:Y:S04]  /*37870*/  STL.64 [R1+0xd98], R220 ;  /* 0x000d98dc01007387 */ /* 0x001fe80000100a00 */
[----:B------:R-:W-:Y:S04]  /*37880*/  STL.64 [R1+0xd88], R222 ;  /* 0x000d88de01007387 */ /* 0x000fe80000100a00 */
[----:B-1----:R-:W-:Y:S01]  /*37890*/  STL.64 [R1+0xde8], R216 ;  /* 0x000de8d801007387 */ /* 0x002fe20000100a00 */
[----:B------:R-:W-:-:S03]  /*378a0*/  F2FP.F16.F32.PACK_AB R18, R235, R232 ;  /* 0x000000e8eb12723e */ /* 0x000fc600000000ff */
[----:B------:R-:W-:Y:S04]  /*378b0*/  STL.64 [R1+0xda0], R218 ;  /* 0x000da0da01007387 */ /* 0x000fe80000100a00 */
[----:B------:R-:W3:Y:S01]  /*378c0*/  LDL R235, [R1+0x538] ;  /* 0x0005380001eb7983 */ /* 0x000ee20000100800 */
[----:B------:R-:W-:-:S03]  /*378d0*/  F2FP.F16.F32.PACK_AB R19, R239, R236 ;  /* 0x000000ecef13723e */ /* 0x000fc600000000ff */
[----:B------:R-:W3:Y:S04]  /*378e0*/  LDL R232, [R1+0x530] ;  /* 0x0005300001e87983 */ /* 0x000ee80000100800 */
[----:B------:R-:W3:Y:S01]  /*378f0*/  LDL.LU R239, [R1+0xa80] ;  /* 0x000a800001ef7983 */ /* 0x000ee20000300800 */
[----:B------:R-:W-:-:S03]  /*37900*/  F2FP.F16.F32.PACK_AB R14, R237, R242 ;  /* 0x000000f2ed0e723e */ /* 0x000fc600000000ff */
[----:B------:R-:W3:Y:S04]  /*37910*/  LDL.LU R236, [R1+0xa7c] ;  /* 0x000a7c0001ec7983 */ /* 0x000ee80000300800 */
[----:B------:R-:W3:Y:S01]  /*37920*/  LDL R237, [R1+0x548] ;  /* 0x0005480001ed7983 */ /* 0x000ee20000100800 */
[----:B------:R-:W-:-:S03]  /*37930*/  F2FP.F16.F32.PACK_AB R15, R243, R240 ;  /* 0x000000f0f30f723e */ /* 0x000fc600000000ff */
[----:B------:R-:W3:Y:S04]  /*37940*/  LDL R242, [R1+0x540] ;  /* 0x0005400001f27983 */ /* 0x000ee80000100800 */
[----:B------:R-:W3:Y:S04]  /*37950*/  LDL.LU R243, [R1+0xa88] ;  /* 0x000a880001f37983 */ /* 0x000ee80000300800 */
[----:B------:R-:W3:Y:S01]  /*37960*/  LDL.LU R240, [R1+0xa84] ;  /* 0x000a840001f07983 */ /* 0x000ee20000300800 */
[----:B------:R-:W-:-:S03]  /*37970*/  F2FP.F16.F32.PACK_AB R10, R233, R238 ;  /* 0x000000eee90a723e */ /* 0x000fc600000000ff */
[----:B----4-:R-:W-:Y:S01]  /*37980*/  STL.64 [R1+0xe10], R214 ;  /* 0x000e10d601007387 */ /* 0x010fe20000100a00 */
[----:B------:R-:W-:-:S03]  /*37990*/  F2FP.F16.F32.PACK_AB R11, R241, R250 ;  /* 0x000000faf10b723e */ /* 0x000fc600000000ff */
[----:B------:R-:W-:Y:S04]  /*379a0*/  STL.64 [R1+0xe08], R212 ;  /* 0x000e08d401007387 */ /* 0x000fe80000100a00 */
        /* <DEDUP_REMOVED lines=8> */
[----:B------:R-:W3:Y:S04]  /*37a30*/  LDL.LU R249, [R1+0xaa8] ;  /* 0x000aa80001f97983 */ /* 0x000ee80000300800 */
[----:B------:R-:W3:Y:S01]  /*37a40*/  LDL.LU R247, [R1+0xaa4] ;  /* 0x000aa40001f77983 */ /* 0x000ee20000300800 */
[----:B------:R-:W-:Y:S02]  /*37a50*/  F2FP.F16.F32.PACK_AB R16, R196, R197 ;  /* 0x000000c5c410723e */ /* 0x000fe400000000ff */
[----:B------:R-:W-:Y:S01]  /*37a60*/  F2FP.F16.F32.PACK_AB R17, R198, R199 ;  /* 0x000000c7c611723e */ /* 0x000fe200000000ff */
[----:B------:R-:W-:Y:S06]  /*37a70*/  BAR.SYNC.DEFER_BLOCKING 0x0 ;  /* 0x0000000000007b1d */ /* 0x000fec0000010000 */
[----:B------:R0:W-:Y:S02]  /*37a80*/  STSM.16.M88.4 [R252], R16 ;  /* 0x00000010fc007844 */ /* 0x0001e40000000200 */
[----:B------:R-:W-:Y:S01]  /*37a90*/  BAR.SYNC.DEFER_BLOCKING 0x0 ;  /* 0x0000000000007b1d */ /* 0x000fe20000010000 */
[----:B------:R-:W-:-:S02]  /*37aa0*/  F2FP.F16.F32.PACK_AB R12, R192, R193 ;  /* 0x000000c1c00c723e */ /* 0x000fc400000000ff */
[----:B------:R-:W-:-:S03]  /*37ab0*/  F2FP.F16.F32.PACK_AB R13, R194, R195 ;  /* 0x000000c3c20d723e */ /* 0x000fc600000000ff */
[----:B------:R-:W1:Y:S02]  /*37ac0*/  LDS.128 R208, [R0] ;  /* 0x0000000000d07984 */ /* 0x000e640000000c00 */
        /* <DEDUP_REMOVED lines=12> */
[----:B------:R-:W-:Y:S01]  /*37b90*/  BAR.SYNC.DEFER_BLOCKING 0x0 ;  /* 0x0000000000007b1d */ /* 0x000fe20000010000 */
[----:B0-----:R-:W-:-:S05]  /*37ba0*/  F2FP.F16.F32.PACK_AB R18, R235, R232 ;  /* 0x000000e8eb12723e */ /* 0x001fca00000000ff */
[----:B------:R-:W3:Y:S01]  /*37bb0*/  LDL R235, [R1+0x930] ;  /* 0x0009300001eb7983 */ /* 0x000ee20000100800 */
[----:B------:R-:W-:-:S03]  /*37bc0*/  F2FP.F16.F32.PACK_AB R19, R239, R236 ;  /* 0x000000ecef13723e */ /* 0x000fc600000000ff */
[----:B------:R-:W3:Y:S04]  /*37bd0*/  LDL R232, [R1+0x5b0] ;  /* 0x0005b00001e87983 */ /* 0x000ee80000100800 */
[----:B------:R-:W3:Y:S01]  /*37be0*/  LDL.LU R239, [R1+0xac0] ;  /* 0x000ac00001ef7983 */ /* 0x000ee20000300800 */
[----:B------:R-:W-:-:S03]  /*37bf0*/  F2FP.F16.F32.PACK_AB R14, R237, R242 ;  /* 0x000000f2ed0e723e */ /* 0x000fc600000000ff */
[----:B------:R-:W3:Y:S04]  /*37c00*/  LDL.LU R236, [R1+0xabc] ;  /* 0x000abc0001ec7983 */ /* 0x000ee80000300800 */
[----:B------:R-:W3:Y:S01]  /*37c10*/  LDL.LU R237, [R1+0x9e8] ;  /* 0x0009e80001ed7983 */ /* 0x000ee20000300800 */
[----:B------:R-:W-:-:S03]  /*37c20*/  F2FP.F16.F32.PACK_AB R15, R243, R240 ;  /* 0x000000f0f30f723e */ /* 0x000fc600000000ff */
[----:B------:R-:W3:Y:S04]  /*37c30*/  LDL R242, [R1+0x958] ;  /* 0x0009580001f27983 */ /* 0x000ee80000100800 */
[----:B------:R-:W3:Y:S04]  /*37c40*/  LDL.LU R243, [R1+0xac8] ;  /* 0x000ac80001f37983 */ /* 0x000ee80000300800 */
[----:B------:R-:W3:Y:S01]  /*37c50*/  LDL.LU R240, [R1+0xac4] ;  /* 0x000ac40001f07983 */ /* 0x000ee20000300800 */
[----:B----4-:R-:W-:-:S03]  /*37c60*/  F2FP.F16.F32.PACK_AB R10, R233, R238 ;  /* 0x000000eee90a723e */ /* 0x010fc600000000ff */
[----:B------:R-:W4:Y:S04]  /*37c70*/  LDL.LU R233, [R1+0xa00] ;  /* 0x000a000001e97983 */ /* 0x000f280000300800 */
[----:B------:R-:W4:Y:S01]  /*37c80*/  LDL.LU R238, [R1+0x9fc] ;  /* 0x0009fc0001ee7983 */ /* 0x000f220000300800 */
[----:B------:R-:W-:-:S03]  /*37c90*/  F2FP.F16.F32.PACK_AB R11, R241, R250 ;  /* 0x000000faf10b723e */ /* 0x000fc600000000ff */
[----:B------:R-:W4:Y:S04]  /*37ca0*/  LDL.LU R241, [R1+0xae0] ;  /* 0x000ae00001f17983 */ /* 0x000f280000300800 */
[----:B------:R-:W4:Y:S04]  /*37cb0*/  LDL.LU R250, [R1+0xadc] ;  /* 0x000adc0001fa7983 */ /* 0x000f280000300800 */
[----:B------:R2:W-:Y:S01]  /*37cc0*/  STSM.16.M88.4 [R252], R4 ;  /* 0x00000004fc007844 */ /* 0x0005e20000000200 */
[----:B------:R-:W-:Y:S01]  /*37cd0*/  BAR.SYNC.DEFER_BLOCKING 0x0 ;  /* 0x0000000000007b1d */ /* 0x000fe20000010000 */
[----:B------:R-:W-:-:S02]  /*37ce0*/  F2FP.F16.F32.PACK_AB R16, R180, R181 ;  /* 0x000000b5b410723e */ /* 0x000fc400000000ff */
[----:B------:R-:W-:-:S03]  /*37cf0*/  F2FP.F16.F32.PACK_AB R17, R182, R183 ;  /* 0x000000b7b611723e */ /* 0x000fc600000000ff */
[----:B------:R-:W0:Y:S02]  /*37d00*/  LDS.128 R196, [R0] ;  /* 0x0000000000c47984 */ /* 0x000e240000000c00 */
[----:B------:R-:W-:Y:S01]  /*37d10*/  BAR.SYNC.DEFER_BLOCKING 0x0 ;  /* 0x0000000000007b1d */ /* 0x000fe20000010000 */
[----:B--2---:R-:W-:-:S05]  /*37d20*/  F2FP.F16.F32.PACK_AB R6, R251, R248 ;  /* 0x000000f8fb06723e */ /* 0x004fca00000000ff */
[----:B------:R-:W2:Y:S04]  /*37d30*/  LDL.LU R251, [R1+0xa08] ;  /* 0x000a080001fb7983 */ /* 0x000ea80000300800 */
[----:B------:R-:W2:Y:S01]  /*37d40*/  LDL.LU R248, [R1+0xa04] ;  /* 0x000a040001f87983 */ /* 0x000ea20000300800 */
[----:B---3--:R-:W-:-:S03]  /*37d50*/  F2FP.F16.F32.PACK_AB R7, R249, R247 ;  /* 0x000000f7f907723e */ /* 0x008fc600000000ff */
[----:B------:R-:W3:Y:S04]  /*37d60*/  LDL.LU R249, [R1+0xae8] ;  /* 0x000ae80001f97983 */ /* 0x000ee80000300800 */
[----:B------:R-:W3:Y:S04]  /*37d70*/  LDL.LU R247, [R1+0xae4] ;  /* 0x000ae40001f77983 */ /* 0x000ee80000300800 */
[----:B------:R1:W-:Y:S01]  /*37d80*/  STSM.16.M88.4 [R252], R16 ;  /* 0x00000010fc007844 */ /* 0x0003e20000000200 */
[----:B------:R-:W-:Y:S01]  /*37d90*/  BAR.SYNC.DEFER_BLOCKING 0x0 ;  /* 0x0000000000007b1d */ /* 0x000fe20000010000 */
[----:B------:R-:W-:-:S02]  /*37da0*/  F2FP.F16.F32.PACK_AB R12, R176, R177 ;  /* 0x000000b1b00c723e */ /* 0x000fc400000000ff */
[----:B------:R-:W-:-:S03]  /*37db0*/  F2FP.F16.F32.PACK_AB R13, R178, R179 ;  /* 0x000000b3b20d723e */ /* 0x000fc600000000ff */
[----:B------:R-:W0:Y:S02]  /*37dc0*/  LDS.128 R192, [R0] ;  /* 0x0000000000c07984 */ /* 0x000e240000000c00 */
[----:B------:R-:W-:Y:S06]  /*37dd0*/  BAR.SYNC.DEFER_BLOCKING 0x0 ;  /* 0x0000000000007b1d */ /* 0x000fec0000010000 */
[----:B------:R1:W-:Y:S02]  /*37de0*/  STSM.16.M88.4 [R252], R12 ;  /* 0x0000000cfc007844 */ /* 0x0003e40000000200 */
        /* <DEDUP_REMOVED lines=10> */
[----:B------:R-:W-:Y:S01]  /*37e90*/  BAR.SYNC.DEFER_BLOCKING 0x0 ;  /* 0x0000000000007b1d */ /* 0x000fe20000010000 */
[----:B-1----:R-:W-:-:S05]  /*37ea0*/  F2FP.F16.F32.PACK_AB R18, R235, R232 ;  /* 0x000000e8eb12723e */ /* 0x002fca00000000ff */
[----:B------:R-:W3:Y:S04]  /*37eb0*/  LDL.LU R235, [R1+0xa30] ;  /* 0x000a300001eb7983 */ /* 0x000ee80000300800 */
[----:B------:R-:W3:Y:S01]  /*37ec0*/  LDL.LU R232, [R1+0xa2c] ;  /* 0x000a2c0001e87983 */ /* 0x000ee20000300800 */
[----:B------:R-:W-:-:S03]  /*37ed0*/  F2FP.F16.F32.PACK_AB R19, R239, R236 ;  /* 0x000000ecef13723e */ /* 0x000fc600000000ff */
        /* <DEDUP_REMOVED lines=18> */
[----:B------:R-:W1:Y:S02]  /*38000*/  LDS.128 R180, [R0] ;  /* 0x0000000000b47984 */ /* 0x000e640000000c00 */
        /* <DEDUP_REMOVED lines=161> */
[----:B------:R-:W3:Y:S02]  /*38a20*/  LDS.128 R124, [R0] ;  /* 0x00000000007c7984 */ /* 0x000ee40000000c00 */
[----:B------:R-:W-:Y:S06]  /*38a30*/  BAR.SYNC.DEFER_BLOCKING 0x0 ;  /* 0x0000000000007b1d */ /* 0x000fec0000010000 */
[----:B------:R4:W-:Y:S02]  /*38a40*/  STSM.16.M88.4 [R252], R8 ;  /* 0x00000008fc007844 */ /* 0x0009e40000000200 */
[----:B------:R-:W-:Y:S01]  /*38a50*/  BAR.SYNC.DEFER_BLOCKING 0x0 ;  /* 0x0000000000007b1d */ /* 0x000fe20000010000 */
[----:B------:R-:W-:-:S02]  /*38a60*/  F2FP.F16.F32.PACK_AB R4, R106, R107 ;  /* 0x0000006b6a04723e */ /* 0x000fc400000000ff */
[----:B------:R-:W-:-:S03]  /*38a70*/  F2FP.F16.F32.PACK_AB R5, R104, R105 ;  /* 0x000000696805723e */ /* 0x000fc600000000ff */
[----:B------:R-:W3:Y:S02]  /*38a80*/  LDS.128 R120, [R0] ;  /* 0x0000000000787984 */ /* 0x000ee40000000c00 */
[----:B------:R-:W-:Y:S01]  /*38a90*/  BAR.SYNC.DEFER_BLOCKING 0x0 ;  /* 0x0000000000007b1d */ /* 0x000fe20000010000 */
[----:B-1----:R-:W-:-:S05]  /*38aa0*/  F2FP.F16.F32.PACK_AB R18, R235, R232 ;  /* 0x000000e8eb12723e */ /* 0x002fca00000000ff */
[----:B------:R-:W3:Y:S04]  /*38ab0*/  LDL.LU R235, [R1+0xb30] ;  /* 0x000b300001eb7983 */ /* 0x000ee80000300800 */
[----:B------:R-:W3:Y:S01]  /*38ac0*/  LDL.LU R232, [R1+0xb2c] ;  /* 0x000b2c0001e87983 */ /* 0x000ee20000300800 */
[----:B------:R-:W-:-:S03]  /*38ad0*/  F2FP.F16.F32.PACK_AB R19, R239, R236 ;  /* 0x000000ecef13723e */ /* 0x000fc600000000ff */
[----:B------:R-:W3:Y:S04]  /*38ae0*/  LDL.LU R239, [R1+0xc4c] ;  /* 0x000c4c0001ef7983 */ /* 0x000ee80000300800 */
[----:B------:R-:W3:Y:S01]  /*38af0*/  LDL.LU R236, [R1+0xc48] ;  /* 0x000c480001ec7983 */ /* 0x000ee20000300800 */
[----:B0-----:R-:W-:-:S03]  /*38b00*/  F2FP.F16.F32.PACK_AB R14, R237, R242 ;  /* 0x000000f2ed0e723e */ /* 0x001fc600000000ff */
        /* <DEDUP_REMOVED lines=100> */
[----:B------:R-:W3:Y:S04]  /*39150*/  LDL.LU R240, [R1+0xcd0] ;  /* 0x000cd00001f07983 */ /* 0x000ee80000300800 */
[----:B------:R2:W-:Y:S01]  /*39160*/  STSM.16.M88.4 [R252], R4 ;  /* 0x00000004fc007844 */ /* 0x0005e20000000200 */
[----:B----4-:R-:W-:Y:S01]  /*39170*/  F2FP.F16.F32.PACK_AB R10, R233, R238 ;  /* 0x000000eee90a723e */ /* 0x010fe200000000ff */
[----:B------:R-:W-:Y:S01]  /*39180*/  BAR.SYNC.DEFER_BLOCKING 0x0 ;  /* 0x0000000000007b1d */ /* 0x000fe20000010000 */
[----:B------:R-:W-:-:S05]  /*39190*/  F2FP.F16.F32.PACK_AB R11, R241, R250 ;  /* 0x000000faf10b723e */ /* 0x000fca00000000ff */
[----:B------:R-:W4:Y:S04]  /*391a0*/  LDL.LU R241, [R1+0xc0c] ;  /* 0x000c0c0001f17983 */ /* 0x000f280000300800 */
[----:B------:R-:W4:Y:S04]  /*391b0*/  LDL.LU R250, [R1+0xc08] ;  /* 0x000c080001fa7983 */ /* 0x000f280000300800 */
[----:B------:R-:W4:Y:S04]  /*391c0*/  LDL.LU R233, [R1+0xcec] ;  /* 0x000cec0001e97983 */ /* 0x000f280000300800 */
[----:B------:R-:W4:Y:S04]  /*391d0*/  LDL.LU R238, [R1+0xce8] ;  /* 0x000ce80001ee7983 */ /* 0x000f280000300800 */
[----:B------:R-:W0:Y:S01]  /*391e0*/  LDS.128 R84, [R0] ;  /* 0x0000000000547984 */ /* 0x000e220000000c00 */
[----:B--2---:R-:W-:-:S03]  /*391f0*/  F2FP.F16.F32.PACK_AB R6, R251, R248 ;  /* 0x000000f8fb06723e */ /* 0x004fc600000000ff */
[----:B------:R-:W2:Y:S04]  /*39200*/  LDL.LU R251, [R1+0xc18] ;  /* 0x000c180001fb7983 */ /* 0x000ea80000300800 */
[----:B------:R-:W2:Y:S01]  /*39210*/  LDL.LU R248, [R1+0xc10] ;  /* 0x000c100001f87983 */ /* 0x000ea20000300800 */
        /* <DEDUP_REMOVED lines=32> */
[----:B------:R-:W3:Y:S04]  /*39420*/  LDL.LU R240, [R1+0xc40] ;  /* 0x000c400001f07983 */ /* 0x000ee80000300800 */
[----:B------:R2:W-:Y:S01]  /*39430*/  STSM.16.M88.4 [R252], R4 ;  /* 0x00000004fc007844 */ /* 0x0005e20000000200 */
[----:B------:R-:W-:Y:S01]  /*39440*/  BAR.SYNC.DEFER_BLOCKING 0x0 ;  /* 0x0000000000007b1d */ /* 0x000fe20000010000 */
[----:B----4-:R-:W-:-:S05]  /*39450*/  F2FP.F16.F32.PACK_AB R10, R241, R250 ;  /* 0x000000faf10a723e */ /* 0x010fca00000000ff */
[----:B------:R-:W4:Y:S04]  /*39460*/  LDL.LU R241, [R1+0xd14] ;  /* 0x000d140001f17983 */ /* 0x000f280000300800 */
[----:B------:R-:W4:Y:S04]  /*39470*/  LDL.LU R250, [R1+0xd10] ;  /* 0x000d100001fa7983 */ /* 0x000f280000300800 */
[----:B------:R-:W4:Y:S04]  /*39480*/  LDL R231, [R1+0x50] ;  /* 0x0000500001e77983 */ /* 0x000f280000100800 */
[----:B------:R-:W4:Y:S04]  /*39490*/  LDL R228, [R1+0x48] ;  /* 0x0000480001e47983 */ /* 0x000f280000100800 */
[----:B------:R-:W1:Y:S01]  /*394a0*/  LDS.128 R68, [R0] ;  /* 0x0000000000447984 */ /* 0x000e620000000c00 */
        /* <DEDUP_REMOVED lines=8> */
[----:B------:R-:W-:Y:S01]  /*39530*/  BAR.SYNC.DEFER_BLOCKING 0x0 ;  /* 0x0000000000007b1d */ /* 0x000fe20000010000 */
[----:B------:R-:W-:Y:S02]  /*39540*/  F2FP.F16.F32.PACK_AB R18, R235, R232 ;  /* 0x000000e8eb12723e */ /* 0x000fe400000000ff */
[----:B------:R-:W-:-:S02]  /*39550*/  F2FP.F16.F32.PACK_AB R12, R50, R51 ;  /* 0x00000033320c723e */ /* 0x000fc400000000ff */
[----:B------:R-:W-:Y:S02]  /*39560*/  F2FP.F16.F32.PACK_AB R13, R48, R49 ;  /* 0x00000031300d723e */ /* 0x000fe400000000ff */
[----:B------:R-:W-:Y:S01]  /*39570*/  F2FP.F16.F32.PACK_AB R8, R46, R47 ;  /* 0x0000002f2e08723e */ /* 0x000fe200000000ff */
[----:B------:R-:W3:Y:S01]  /*39580*/  LDL.LU R229, [R1+0xd1c] ;  /* 0x000d1c0001e57983 */ /* 0x000ee20000300800 */
[----:B------:R-:W-:Y:S02]  /*39590*/  F2FP.F16.F32.PACK_AB R9, R44, R45 ;  /* 0x0000002d2c09723e */ /* 0x000fe400000000ff */
[----:B------:R-:W-:Y:S01]  /*395a0*/  F2FP.F16.F32.PACK_AB R11, R233, R238 ;  /* 0x000000eee90b723e */ /* 0x000fe200000000ff */
[----:B------:R-:W3:Y:S04]  /*395b0*/  LDL.LU R234, [R1+0xd18] ;  /* 0x000d180001ea7983 */ /* 0x000ee80000300800 */
[----:B------:R-:W3:Y:S04]  /*395c0*/  LDL.LU R235, [R1+0xc64] ;  /* 0x000c640001eb7983 */ /* 0x000ee80000300800 */
[----:B------:R-:W3:Y:S04]  /*395d0*/  LDL.LU R232, [R1+0xc60] ;  /* 0x000c600001e87983 */ /* 0x000ee80000300800 */
[----:B------:R0:W-:Y:S01]  /*395e0*/  STSM.16.M88.4 [R252], R16 ;  /* 0x00000010fc007844 */ /* 0x0001e20000000200 */
[----:B------:R-:W-:Y:S01]  /*395f0*/  BAR.SYNC.DEFER_BLOCKING 0x0 ;  /* 0x0000000000007b1d */ /* 0x000fe20000010000 */
[----:B------:R-:W-:-:S02]  /*39600*/  F2FP.F16.F32.PACK_AB R4, R42, R43 ;  /* 0x0000002b2a04723e */ /* 0x000fc400000000ff */
[----:B------:R-:W-:-:S03]  /*39610*/  F2FP.F16.F32.PACK_AB R5, R40, R41 ;  /* 0x000000292805723e */ /* 0x000fc600000000ff */
[----:B------:R-:W3:Y:S04]  /*39620*/  LDL.LU R233, [R1+0xd24] ;  /* 0x000d240001e97983 */ /* 0x000ee80000300800 */
[----:B------:R-:W3:Y:S04]  /*39630*/  LDL.LU R238, [R1+0xd20] ;  /* 0x000d200001ee7983 */ /* 0x000ee80000300800 */
[----:B------:R-:W1:Y:S01]  /*39640*/  LDS.128 R64, [R0] ;  /* 0x0000000000407984 */ /* 0x000e620000000c00 */
[----:B------:R-:W-:Y:S06]  /*39650*/  BAR.SYNC.DEFER_BLOCKING 0x0 ;  /* 0x0000000000007b1d */ /* 0x000fec0000010000 */
[----:B------:R0:W-:Y:S02]  /*39660*/  STSM.16.M88.4 [R252], R12 ;  /* 0x0000000cfc007844 */ /* 0x0001e40000000200 */
[----:B------:R-:W-:Y:S06]  /*39670*/  BAR.SYNC.DEFER_BLOCKING 0x0 ;  /* 0x0000000000007b1d */ /* 0x000fec0000010000 */
[----:B------:R-:W1:Y:S02]  /*39680*/  LDS.128 R52, [R0] ;  /* 0x0000000000347984 */ /* 0x000e640000000c00 */
[----:B------:R-:W-:Y:S06]  /*39690*/  BAR.SYNC.DEFER_BLOCKING 0x0 ;  /* 0x0000000000007b1d */ /* 0x000fec0000010000 */
[----:B------:R-:W-:Y:S02]  /*396a0*/  STSM.16.M88.4 [R252], R8 ;  /* 0x00000008fc007844 */ /* 0x000fe40000000200 */
[----:B------:R-:W-:Y:S06]  /*396b0*/  BAR.SYNC.DEFER_BLOCKING 0x0 ;  /* 0x0000000000007b1d */ /* 0x000fec0000010000 */
[----:B------:R-:W1:Y:S02]  /*396c0*/  LDS.128 R60, [R0] ;  /* 0x00000000003c7984 */ /* 0x000e640000000c00 */
[----:B------:R-:W-:Y:S01]  /*396d0*/  BAR.SYNC.DEFER_BLOCKING 0x0 ;  /* 0x0000000000007b1d */ /* 0x000fe20000010000 */
[----:B0-----:R-:W-:-:S05]  /*396e0*/  F2FP.F16.F32.PACK_AB R18, R239, R236 ;  /* 0x000000ecef12723e */ /* 0x001fca00000000ff */
[----:B------:R-:W3:Y:S04]  /*396f0*/  LDL.LU R239, [R1+0xb5c] ;  /* 0x000b5c0001ef7983 */ /* 0x000ee80000300800 */
[----:B------:R-:W3:Y:S01]  /*39700*/  LDL R236, [R1+0x68] ;  /* 0x0000680001ec7983 */ /* 0x000ee20000100800 */
        /* <DEDUP_REMOVED lines=20> */
[----:B------:R-:W-:Y:S01]  /*39850*/  BAR.SYNC.DEFER_BLOCKING 0x0 ;  /* 0x0000000000007b1d */ /* 0x000fe20000010000 */
[----:B------:R-:W-:-:S05]  /*39860*/  F2FP.F16.F32.PACK_AB R9, R231, R228 ;  /* 0x000000e4e709723e */ /* 0x000fca00000000ff */
[----:B------:R-:W3:Y:S04]  /*39870*/  LDL.LU R226, [R1+0xb8c] ;  /* 0x000b8c0001e27983 */ /* 0x000ee80000300800 */
[----:B------:R-:W3:Y:S04]  /*39880*/  LDL.LU R227, [R1+0xb84] ;  /* 0x000b840001e37983 */ /* 0x000ee80000300800 */
[----:B------:R-:W3:Y:S01]  /*39890*/  LDL.LU R224, [R1+0xb94] ;  /* 0x000b940001e07983 */ /* 0x000ee20000300800 */
[----:B------:R-:W-:-:S03]  /*398a0*/  F2FP.F16.F32.PACK_AB R11, R229, R234 ;  /* 0x000000eae50b723e */ /* 0x000fc600000000ff */
[----:B------:R-:W3:Y:S04]  /*398b0*/  LDL.LU R225, [R1+0xb90] ;  /* 0x000b900001e17983 */ /* 0x000ee80000300800 */
[----:B------:R1:W-:Y:S01]  /*398c0*/  STSM.16.M88.4 [R252], R16 ;  /* 0x00000010fc007844 */ /* 0x0003e20000000200 */
[----:B------:R-:W-:Y:S01]  /*398d0*/  BAR.SYNC.DEFER_BLOCKING 0x0 ;  /* 0x0000000000007b1d */ /* 0x000fe20000010000 */
[----:B------:R-:W-:Y:S02]  /*398e0*/  F2FP.F16.F32.PACK_AB R12, R34, R35 ;  /* 0x00000023220c723e */ /* 0x000fe400000000ff */
[----:B------:R-:W-:-:S03]  /*398f0*/  F2FP.F16.F32.PACK_AB R13, R32, R33 ;  /* 0x00000021200d723e */ /* 0x000fc600000000ff */
[----:B------:R-:W3:Y:S01]  /*39900*/  LDL.LU R230, [R1+0xc9c] ;  /* 0x000c9c0001e67983 */ /* 0x000ee20000300800 */
[----:B------:R-:W-:-:S03]  /*39910*/  F2FP.F16.F32.PACK_AB R6, R235, R232 ;  /* 0x000000e8eb06723e */ /* 0x000fc600000000ff */
[----:B------:R-:W3:Y:S04]  /*39920*/  LDL.LU R231, [R1+0xc98] ;  /* 0x000c980001e77983 */ /* 0x000ee80000300800 */
[----:B------:R-:W3:Y:S01]  /*39930*/  LDL.LU R228, [R1+0xd3c] ;  /* 0x000d3c0001e47983 */ /* 0x000ee20000300800 */
[----:B------:R-:W-:-:S03]  /*39940*/  F2FP.F16.F32.PACK_AB R7, R233, R238 ;  /* 0x000000eee907723e */ /* 0x000fc600000000ff */
[----:B------:R-:W3:Y:S04]  /*39950*/  LDL.LU R229, [R1+0xd38] ;  /* 0x000d380001e57983 */ /* 0x000ee80000300800 */
[----:B------:R-:W0:Y:S01]  /*39960*/  LDS.128 R48, [R0] ;  /* 0x0000000000307984 */ /* 0x000e220000000c00 */
[----:B------:R-:W-:Y:S06]  /*39970*/  BAR.SYNC.DEFER_BLOCKING 0x0 ;  /* 0x0000000000007b1d */ /* 0x000fec0000010000 */
[----:B------:R-:W3:Y:S04]  /*39980*/  LDL.LU R234, [R1+0xca4] ;  /* 0x000ca40001ea7983 */ /* 0x000ee80000300800 */
[----:B------:R-:W3:Y:S04]  /*39990*/  LDL.LU R235, [R1+0xca0] ;  /* 0x000ca00001eb7983 */ /* 0x000ee80000300800 */
[----:B------:R-:W3:Y:S04]  /*399a0*/  LDL.LU R232, [R1+0xd44] ;  /* 0x000d440001e87983 */ /* 0x000ee80000300800 */
[----:B------:R-:W3:Y:S04]  /*399b0*/  LDL.LU R233, [R1+0xd40] ;  /* 0x000d400001e97983 */ /* 0x000ee80000300800 */
[----:B------:R-:W3:Y:S04]  /*399c0*/  LDL.LU R238, [R1+0xbbc] ;  /* 0x000bbc0001ee7983 */ /* 0x000ee80000300800 */
[----:B------:R0:W-:Y:S01]  /*399d0*/  STSM.16.M88.4 [R252], R12 ;  /* 0x0000000cfc007844 */ /* 0x0001e20000000200 */
[----:B------:R-:W-:Y:S01]  /*399e0*/  BAR.SYNC.DEFER_BLOCKING 0x0 ;  /* 0x0000000000007b1d */ /* 0x000fe20000010000 */
[----:B------:R-:W-:-:S05]  /*399f0*/  F2FP.F16.F32.PACK_AB R8, R30, R31 ;  /* 0x0000001f1e08723e */ /* 0x000fca00000000ff */
[----:B------:R-:W3:Y:S02]  /*39a00*/  LDS.128 R44, [R0] ;  /* 0x00000000002c7984 */ /* 0x000ee40000000c00 */
[----:B------:R-:W-:Y:S01]  /*39a10*/  BAR.SYNC.DEFER_BLOCKING 0x0 ;  /* 0x0000000000007b1d */ /* 0x000fe20000010000 */
[----:B-1----:R-:W-:-:S05]  /*39a20*/  F2FP.F16.F32.PACK_AB R17, R239, R236 ;  /* 0x000000ecef11723e */ /* 0x002fca00000000ff */
[----:B------:R-:W3:Y:S04]  /*39a30*/  LDL.LU R239, [R1+0xbb4] ;  /* 0x000bb40001ef7983 */ /* 0x000ee80000300800 */
[----:B------:R-:W3:Y:S01]  /*39a40*/  LDL.LU R236, [R1] ;  /* 0x0000000001ec7983 */ /* 0x000ee20000300800 */
        /* <DEDUP_REMOVED lines=9> */
[----:B--2---:R-:W-:-:S03]  /*39ae0*/  F2FP.F16.F32.PACK_AB R14, R251, R248 ;  /* 0x000000f8fb0e723e */ /* 0x004fc600000000ff */
[----:B------:R-:W2:Y:S04]  /*39af0*/  LDL.LU R251, [R1+0xcc4] ;  /* 0x000cc40001fb7983 */ /* 0x000ea80000300800 */
[----:B------:R-:W2:Y:S01]  /*39b00*/  LDL.LU R248, [R1+0xcc0] ;  /* 0x000cc00001f87983 */ /* 0x000ea20000300800 */
[----:B---3--:R-:W-:-:S03]  /*39b10*/  F2FP.F16.F32.PACK_AB R15, R249, R247 ;  /* 0x000000f7f90f723e */ /* 0x008fc600000000ff */
[----:B------:R-:W3:Y:S04]  /*39b20*/  LDL.LU R249, [R1+0xd54] ;  /* 0x000d540001f97983 */ /* 0x000ee80000300800 */
[----:B------:R-:W3:Y:S04]  /*39b30*/  LDL.LU R247, [R1+0xd50] ;  /* 0x000d500001f77983 */ /* 0x000ee80000300800 */
[----:B------:R-:W-:Y:S01]  /*39b40*/  STSM.16.M88.4 [R252], R8 ;  /* 0x00000008fc007844 */ /* 0x000fe20000000200 */
[----:B------:R-:W-:Y:S01]  /*39b50*/  BAR.SYNC.DEFER_BLOCKING 0x0 ;  /* 0x0000000000007b1d */ /* 0x000fe20000010000 */
[----:B------:R-:W-:-:S05]  /*39b60*/  F2FP.F16.F32.PACK_AB R4, R26, R27 ;  /* 0x0000001b1a04723e */ /* 0x000fca00000000ff */
[----:B------:R-:W0:Y:S02]  /*39b70*/  LDS.128 R32, [R0] ;  /* 0x0000000000207984 */ /* 0x000e240000000c00 */
[----:B------:R-:W-:Y:S06]  /*39b80*/  BAR.SYNC.DEFER_BLOCKING 0x0 ;  /* 0x0000000000007b1d */ /* 0x000fec0000010000 */
[----:B------:R-:W-:Y:S02]  /*39b90*/  STSM.16.M88.4 [R252], R4 ;  /* 0x00000004fc007844 */ /* 0x000fe40000000200 */
[----:B------:R-:W-:Y:S01]  /*39ba0*/  BAR.SYNC.DEFER_BLOCKING 0x0 ;  /* 0x0000000000007b1d */ /* 0x000fe20000010000 */
[----:B------:R-:W-:-:S05]  /*39bb0*/  F2FP.F16.F32.PACK_AB R16, R22, R23 ;  /* 0x000000171610723e */ /* 0x000fca00000000ff */
[----:B------:R-:W1:Y:S02]  /*39bc0*/  LDS.128 R40, [R0] ;  /* 0x0000000000287984 */ /* 0x000e640000000c00 */
[----:B------:R-:W-:Y:S06]  /*39bd0*/  BAR.SYNC.DEFER_BLOCKING 0x0 ;  /* 0x0000000000007b1d */ /* 0x000fec0000010000 */
[----:B------:R0:W-:Y:S02]  /*39be0*/  STSM.16.M88.4 [R252], R16 ;  /* 0x00000010fc007844 */ /* 0x0001e40000000200 */
[----:B------:R-:W-:Y:S01]  /*39bf0*/  BAR.SYNC.DEFER_BLOCKING 0x0 ;  /* 0x0000000000007b1d */ /* 0x000fe20000010000 */
[----:B0-----:R-:W-:-:S05]  /*39c00*/  F2FP.F16.F32.PACK_AB R16, R245, R244 ;  /* 0x000000f4f510723e */ /* 0x001fca00000000ff */
[----:B------:R-:W0:Y:S01]  /*39c10*/  LDS.128 R36, [R0] ;  /* 0x0000000000247984 */ /* 0x000e220000000c00 */
[----:B------:R-:W-:Y:S02]  /*39c20*/  F2FP.F16.F32.PACK_AB R244, R236, R246 ;  /* 0x000000f6ecf4723e */ /* 0x000fe400000000ff */
[----:B----4-:R-:W-:Y:S02]  /*39c30*/  F2FP.F16.F32.PACK_AB R19, R241, R250 ;  /* 0x000000faf113723e */ /* 0x010fe400000000ff */
[----:B------:R-:W4:Y:S01]  /*39c40*/  LDL.LU R250, [R1+0x8] ;  /* 0x0000080001fa7983 */ /* 0x000f220000300800 */
[----:B--2---:R-:W-:-:S03]  /*39c50*/  F2FP.F16.F32.PACK_AB R246, R251, R248 ;  /* 0x000000f8fbf6723e */ /* 0x004fc600000000ff */
[----:B------:R-:W4:Y:S04]  /*39c60*/  LDL.LU R251, [R1+0x4] ;  /* 0x0000040001fb7983 */ /* 0x000f280000300800 */
[----:B------:R-:W2:Y:S01]  /*39c70*/  LDL.LU R248, [R1+0xbec] ;  /* 0x000bec0001f87983 */ /* 0x000ea20000300800 */
[----:B---3--:R-:W-:-:S03]  /*39c80*/  F2FP.F16.F32.PACK_AB R247, R249, R247 ;  /* 0x000000f7f9f7723e */ /* 0x008fc600000000ff */
[----:B------:R-:W2:Y:S01]  /*39c90*/  LDL.LU R249, [R1+0xbe4] ;  /* 0x000be40001f97983 */ /* 0x000ea20000300800 */
[----:B------:R-:W-:Y:S01]  /*39ca0*/  F2FP.F16.F32.PACK_AB R12, R21, R20 ;  /* 0x00000014150c723e */ /* 0x000fe200000000ff */
[----:B------:R-:W-:Y:S01]  /*39cb0*/  BAR.SYNC.DEFER_BLOCKING 0x0 ;  /* 0x0000000000007b1d */ /* 0x000fe20000010000 */
[----:B------:R-:W-:Y:S02]  /*39cc0*/  F2FP.F16.F32.PACK_AB R4, R29, R28 ;  /* 0x0000001c1d04723e */ /* 0x000fe400000000ff */
[----:B------:R-:W-:-:S03]  /*39cd0*/  F2FP.F16.F32.PACK_AB R9, R226, R227 ;  /* 0x000000e3e209723e */ /* 0x000fc600000000ff */
[----:B------:R-:W3:Y:S04]  /*39ce0*/  LDL R222, [R1+0x20] ;  /* 0x0000200001de7983 */ /* 0x000ee80000100800 */
[----:B------:R-:W3:Y:S01]  /*39cf0*/  LDL.LU R223, [R1+0xc] ;  /* 0x00000c0001df7983 */ /* 0x000ee20000300800 */
[----:B------:R-:W-:-:S03]  /*39d00*/  F2FP.F16.F32.PACK_AB R5, R224, R225 ;  /* 0x000000e1e005723e */ /* 0x000fc600000000ff */
[----:B------:R-:W3:Y:S04]  /*39d10*/  LDL.LU R220, [R1+0xbf4] ;  /* 0x000bf40001dc7983 */ /* 0x000ee80000300800 */
[----:B------:R-:W3:Y:S04]  /*39d20*/  LDL.LU R221, [R1+0xbf0] ;  /* 0x000bf00001dd7983 */ /* 0x000ee80000300800 */
[----:B------:R-:W-:Y:S01]  /*39d30*/  STSM.16.M88.4 [R252], R12 ;  /* 0x0000000cfc007844 */ /* 0x000fe20000000200 */
[----:B------:R-:W-:Y:S01]  /*39d40*/  BAR.SYNC.DEFER_BLOCKING 0x0 ;  /* 0x0000000000007b1d */ /* 0x000fe20000010000 */
[----:B------:R-:W-:-:S02]  /*39d50*/  F2FP.F16.F32.PACK_AB R10, R230, R231 ;  /* 0x000000e7e60a723e */ /* 0x000fc400000000ff */
[----:B------:R-:W-:-:S03]  /*39d60*/  F2FP.F16.F32.PACK_AB R11, R228, R229 ;  /* 0x000000e5e40b723e */ /* 0x000fc600000000ff */
[----:B------:R-:W3:Y:S04]  /*39d70*/  LDL.LU R226, [R1+0xcdc] ;  /* 0x000cdc0001e27983 */ /* 0x000ee80000300800 */
[----:B------:R-:W3:Y:S04]  /*39d80*/  LDL.LU R227, [R1+0xcd8] ;  /* 0x000cd80001e37983 */ /* 0x000ee80000300800 */
[----:B------:R-:W3:Y:S04]  /*39d90*/  LDL.LU R224, [R1+0xd5c] ;  /* 0x000d5c0001e07983 */ /* 0x000ee80000300800 */
[----:B------:R-:W3:Y:S04]  /*39da0*/  LDL.LU R225, [R1+0xd58] ;  /* 0x000d580001e17983 */ /* 0x000ee80000300800 */
[----:B------:R-:W0:Y:S01]  /*39db0*/  LDS.128 R28, [R0] ;  /* 0x00000000001c7984 */ /* 0x000e220000000c00 */
[----:B------:R-:W-:-:S03]  /*39dc0*/  F2FP.F16.F32.PACK_AB R6, R234, R235 ;  /* 0x000000ebea06723e */ /* 0x000fc600000000ff */
[----:B------:R-:W3:Y:S01]  /*39dd0*/  LDL.LU R230, [R1+0xce4] ;  /* 0x000ce40001e67983 */ /* 0x000ee20000300800 */
[----:B------:R-:W-:Y:S01]  /*39de0*/  F2FP.F16.F32.PACK_AB R7, R232, R233 ;  /* 0x000000e9e807723e */ /* 0x000fe200000000ff */
[----:B------:R-:W-:Y:S01]  /*39df0*/  BAR.SYNC.DEFER_BLOCKING 0x0 ;  /* 0x0000000000007b1d */ /* 0x000fe20000010000 */
[----:B------:R-:W-:-:S05]  /*39e00*/  F2FP.F16.F32.PACK_AB R17, R238, R239 ;  /* 0x000000efee11723e */ /* 0x000fca00000000ff */
[----:B------:R-:W3:Y:S04]  /*39e10*/  LDL.LU R231, [R1+0xce0] ;  /* 0x000ce00001e77983 */ /* 0x000ee80000300800 */
[----:B------:R-:W3:Y:S04]  /*39e20*/  LDL.LU R228, [R1+0xd64] ;  /* 0x000d640001e47983 */ /* 0x000ee80000300800 */
[----:B------:R-:W3:Y:S01]  /*39e30*/  LDL.LU R229, [R1+0xd60] ;  /* 0x000d600001e57983 */ /* 0x000ee20000300800 */
[----:B------:R-:W-:-:S03]  /*39e40*/  F2FP.F16.F32.PACK_AB R8, R25, R24 ;  /* 0x000000181908723e */ /* 0x000fc600000000ff */
[----:B------:R-:W3:Y:S01]  /*39e50*/  LDL R234, [R1+0x30] ;  /* 0x0000300001ea7983 */ /* 0x000ee20000100800 */
[----:B------:R-:W-:-:S03]  /*39e60*/  F2FP.F16.F32.PACK_AB R245, R237, R242 ;  /* 0x000000f2edf5723e */ /* 0x000fc600000000ff */
[----:B------:R-:W3:Y:S01]  /*39e70*/  LDL R235, [R1+0x28] ;  /* 0x0000280001eb7983 */ /* 0x000ee20000100800 */
[----:B------:R-:W-:-:S03]  /*39e80*/  F2FP.F16.F32.PACK_AB R18, R243, R240 ;  /* 0x000000f0f312723e */ /* 0x000fc600000000ff */
[----:B------:R-:W3:Y:S04]  /*39e90*/  LDL.LU R232, [R1+0xc1c] ;  /* 0x000c1c0001e87983 */ /* 0x000ee80000300800 */
[----:B------:R-:W3:Y:S04]  /*39ea0*/  LDL.LU R233, [R1+0xc14] ;  /* 0x000c140001e97983 */ /* 0x000ee80000300800 */
[----:B------:R-:W3:Y:S04]  /*39eb0*/  LDL R238, [R1+0x40] ;  /* 0x0000400001ee7983 */ /* 0x000ee80000100800 */
[----:B------:R-:W3:Y:S04]  /*39ec0*/  LDL R239, [R1+0x38] ;  /* 0x0000380001ef7983 */ /* 0x000ee80000100800 */
[----:B------:R-:W3:Y:S04]  /*39ed0*/  LDL.LU R242, [R1+0xc24] ;  /* 0x000c240001f27983 */ /* 0x000ee80000300800 */
[----:B------:R-:W3:Y:S04]  /*39ee0*/  LDL.LU R243, [R1+0xc20] ;  /* 0x000c200001f37983 */ /* 0x000ee80000300800 */
[----:B------:R-:W3:Y:S04]  /*39ef0*/  LDL.LU R240, [R1+0xcfc] ;  /* 0x000cfc0001f07983 */ /* 0x000ee80000300800 */
[----:B------:R-:W3:Y:S04]  /*39f00*/  LDL.LU R241, [R1+0xcf8] ;  /* 0x000cf80001f17983 */ /* 0x000ee80000300800 */
[----:B------:R2:W-:Y:S01]  /*39f10*/  STSM.16.M88.4 [R252], R8 ;  /* 0x00000008fc007844 */ /* 0x0005e20000000200 */
[----:B------:R-:W-:Y:S06]  /*39f20*/  BAR.SYNC.DEFER_BLOCKING 0x0 ;  /* 0x0000000000007b1d */ /* 0x000fec0000010000 */
[----:B------:R-:W0:Y:S02]  /*39f30*/  LDS.128 R24, [R0] ;  /* 0x0000000000187984 */ /* 0x000e240000000c00 */
[----:B------:R-:W-:Y:S01]  /*39f40*/  BAR.SYNC.DEFER_BLOCKING 0x0 ;  /* 0x0000000000007b1d */ /* 0x000fe20000010000 */
[----:B--2---:R-:W-:-:S05]  /*39f50*/  F2FP.F16.F32.PACK_AB R9, R248, R249 ;  /* 0x000000f9f809723e */ /* 0x004fca00000000ff */
[----:B------:R-:W2:Y:S04]  /*39f60*/  LDL.LU R248, [R1+0xd6c] ;  /* 0x000d6c0001f87983 */ /* 0x000ea80000300800 */
[----:B------:R-:W2:Y:S04]  /*39f70*/  LDL.LU R249, [R1+0xd68] ;  /* 0x000d680001f97983 */ /* 0x000ea80000300800 */
[----:B------:R3:W-:Y:S01]  /*39f80*/  STSM.16.M88.4 [R252], R4 ;  /* 0x00000004fc007844 */ /* 0x0007e20000000200 */
[----:B------:R-:W-:Y:S01]  /*39f90*/  BAR.SYNC.DEFER_BLOCKING 0x0 ;  /* 0x0000000000007b1d */ /* 0x000fe20000010000 */
[----:B----4-:R-:W-:-:S05]  /*39fa0*/  F2FP.F16.F32.PACK_AB R8, R250, R251 ;  /* 0x000000fbfa08723e */ /* 0x010fca00000000ff */
[----:B------:R-:W4:Y:S04]  /*39fb0*/  LDL.LU R236, [R1+0xd04] ;  /* 0x000d040001ec7983 */ /* 0x000f280000300800 */
[----:B------:R-:W4:Y:S04]  /*39fc0*/  LDL.LU R237, [R1+0xd00] ;  /* 0x000d000001ed7983 */ /* 0x000f280000300800 */
[----:B------:R-:W4:Y:S04]  /*39fd0*/  LDL.LU R250, [R1+0xd74] ;  /* 0x000d740001fa7983 */ /* 0x000f280000300800 */
[----:B------:R-:W4:Y:S04]  /*39fe0*/  LDL.LU R251, [R1+0xd70] ;  /* 0x000d700001fb7983 */ /* 0x000f280000300800 */
[----:B------:R-:W0:Y:S01]  /*39ff0*/  LDS.128 R12, [R0] ;  /* 0x00000000000c7984 */ /* 0x000e220000000c00 */
[----:B------:R-:W-:Y:S06]  /*3a000*/  BAR.SYNC.DEFER_BLOCKING 0x0 ;  /* 0x0000000000007b1d */ /* 0x000fec0000010000 */
[----:B------:R-:W-:Y:S02]  /*3a010*/  STSM.16.M88.4 [R252], R16 ;  /* 0x00000010fc007844 */ /* 0x000fe40000000200 */
[----:B------:R-:W-:Y:S06]  /*3a020*/  BAR.SYNC.DEFER_BLOCKING 0x0 ;  /* 0x0000000000007b1d */ /* 0x000fec0000010000 */
[----:B------:R-:W0:Y:S02]  /*3a030*/  LDS.128 R20, [R0] ;  /* 0x0000000000147984 */ /* 0x000e240000000c00 */
[----:B------:R-:W-:Y:S01]  /*3a040*/  BAR.SYNC.DEFER_BLOCKING 0x0 ;  /* 0x0000000000007b1d */ /* 0x000fe20000010000 */
[----:B---3--:R-:W-:-:S02]  /*3a050*/  F2FP.F16.F32.PACK_AB R6, R230, R231 ;  /* 0x000000e7e606723e */ /* 0x008fc400000000ff */
[----:B------:R-:W-:-:S03]  /*3a060*/  F2FP.F16.F32.PACK_AB R213, R242, R243 ;  /* 0x000000f3f2d5723e */ /* 0x000fc600000000ff */
[----:B------:R3:W-:Y:S02]  /*3a070*/  STSM.16.M88.4 [R252], R244 ;  /* 0x000000f4fc007844 */ /* 0x0007e40000000200 */
[----:B------:R-:W-:Y:S01]  /*3a080*/  BAR.SYNC.DEFER_BLOCKING 0x0 ;  /* 0x0000000000007b1d */ /* 0x000fe20000010000 */
[----:B---3--:R-:W-:-:S05]  /*3a090*/  F2FP.F16.F32.PACK_AB R244, R234, R235 ;  /* 0x000000ebeaf4723e */ /* 0x008fca00000000ff */
[----:B------:R-:W3:Y:S01]  /*3a0a0*/  LDL.LU R234, [R1+0x10] ;  /* 0x0000100001ea7983 */ /* 0x000ee20000300800 */
[----:B------:R-:W-:-:S03]  /*3a0b0*/  F2FP.F16.F32.PACK_AB R246, R240, R241 ;  /* 0x000000f1f0f6723e */ /* 0x000fc600000000ff */
[----:B------:R-:W3:Y:S01]  /*3a0c0*/  LDL.LU R235, [R1+0x14] ;  /* 0x0000140001eb7983 */ /* 0x000ee20000300800 */
[----:B------:R-:W-:-:S03]  /*3a0d0*/  F2FP.F16.F32.PACK_AB R245, R232, R233 ;  /* 0x000000e9e8f5723e */ /* 0x000fc600000000ff */
[----:B------:R-:W3:Y:S04]  /*3a0e0*/  LDL.LU.64 R230, [R1+0x438] ;  /* 0x0004380001e67983 */ /* 0x000ee80000300a00 */
[----:B------:R-:W3:Y:S04]  /*3a0f0*/  LDL.LU.64 R240, [R1+0x430] ;  /* 0x0004300001f07983 */ /* 0x000ee80000300a00 */
[----:B------:R-:W3:Y:S04]  /*3a100*/  LDL.LU.64 R232, [R1+0x428] ;  /* 0x0004280001e87983 */ /* 0x000ee80000300a00 */
[----:B------:R-:W3:Y:S04]  /*3a110*/  LDL.LU R242, [R1+0x18] ;  /* 0x0000180001f27983 */ /* 0x000ee80000300800 */
[----:B------:R-:W3:Y:S04]  /*3a120*/  LDL.LU R243, [R1+0x1c] ;  /* 0x00001c0001f37983 */ /* 0x000ee80000300800 */
[----:B------:R-:W0:Y:S01]  /*3a130*/  LDS.128 R16, [R0] ;  /* 0x0000000000107984 */ /* 0x000e220000000c00 */
[----:B------:R-:W-:-:S02]  /*3a140*/  F2FP.F16.F32.PACK_AB R10, R226, R227 ;  /* 0x000000e3e20a723e */ /* 0x000fc400000000ff */
[----:B------:R-:W-:Y:S01]  /*3a150*/  F2FP.F16.F32.PACK_AB R11, R224, R225 ;  /* 0x000000e1e00b723e */ /* 0x000fe200000000ff */
[----:B------:R-:W-:Y:S01]  /*3a160*/  BAR.SYNC.DEFER_BLOCKING 0x0 ;  /* 0x0000000000007b1d */ /* 0x000fe20000010000 */
[----:B--2---:R-:W-:-:S05]  /*3a170*/  F2FP.F16.F32.PACK_AB R247, R248, R249 ;  /* 0x000000f9f8f7723e */ /* 0x004fca00000000ff */
[----:B------:R-:W2:Y:S04]  /*3a180*/  LDL.LU.64 R248, [R1+0x420] ;  /* 0x0004200001f87983 */ /* 0x000ea80000300a00 */
[----:B------:R-:W-:Y:S01]  /*3a190*/  STSM.16.M88.4 [R252], R8 ;  /* 0x00000008fc007844 */ /* 0x000fe20000000200 */
[----:B------:R-:W-:Y:S01]  /*3a1a0*/  BAR.SYNC.DEFER_BLOCKING 0x0 ;  /* 0x0000000000007b1d */ /* 0x000fe20000010000 */
[----:B------:R-:W-:Y:S02]  /*3a1b0*/  F2FP.F16.F32.PACK_AB R4, R222, R223 ;  /* 0x000000dfde04723e */ /* 0x000fe400000000ff */
[----:B------:R-:W-:Y:S02]  /*3a1c0*/  F2FP.F16.F32.PACK_AB R5, R220, R221 ;  /* 0x000000dddc05723e */ /* 0x000fe400000000ff */
[----:B------:R-:W-:-:S02]  /*3a1d0*/  F2FP.F16.F32.PACK_AB R7, R228, R229 ;  /* 0x000000e5e407723e */ /* 0x000fc400000000ff */
[----:B------:R-:W-:Y:S01]  /*3a1e0*/  F2FP.F16.F32.PACK_AB R212, R238, R239 ;  /* 0x000000efeed4723e */ /* 0x000fe200000000ff */
[----:B------:R-:W2:Y:S01]  /*3a1f0*/  LDL.LU.64 R218, [R1+0x418] ;  /* 0x0004180001da7983 */ /* 0x000ea20000300a00 */
[----:B----4-:R-:W-:-:S03]  /*3a200*/  F2FP.F16.F32.PACK_AB R214, R236, R237 ;  /* 0x000000edecd6723e */ /* 0x010fc600000000ff */
[----:B------:R-:W4:Y:S04]  /*3a210*/  LDL.LU.64 R224, [R1+0x410] ;  /* 0x0004100001e07983 */ /* 0x000f280000300a00 */
[----:B------:R-:W4:Y:S01]  /*3a220*/  LDL.LU.64 R220, [R1+0x408] ;  /* 0x0004080001dc7983 */ /* 0x000f220000300a00 */
[----:B------:R-:W-:-:S03]  /*3a230*/  F2FP.F16.F32.PACK_AB R215, R250, R251 ;  /* 0x000000fbfad7723e */ /* 0x000fc600000000ff */
[----:B------:R-:W4:Y:S04]  /*3a240*/  LDL.LU.64 R236, [R1+0x400] ;  /* 0x0004000001ec7983 */ /* 0x000f280000300a00 */
[----:B------:R-:W0:Y:S01]  /*3a250*/  LDS.128 R8, [R0] ;  /* 0x0000000000087984 */ /* 0x000e220000000c00 */
[----:B------:R-:W-:Y:S06]  /*3a260*/  BAR.SYNC.DEFER_BLOCKING 0x0 ;  /* 0x0000000000007b1d */ /* 0x000fec0000010000 */
[----:B------:R-:W4:Y:S04]  /*3a270*/  LDL.LU.64 R250, [R1+0x3f8] ;  /* 0x0003f80001fa7983 */ /* 0x000f280000300a00 */
[----:B------:R-:W4:Y:S04]  /*3a280*/  LDL.LU.64 R222, [R1+0x3f0] ;  /* 0x0003f00001de7983 */ /* 0x000f280000300a00 */
[----:B------:R-:W4:Y:S04]  /*3a290*/  LDL.LU.64 R226, [R1+0x3e8] ;  /* 0x0003e80001e27983 */ /* 0x000f280000300a00 */
[----:B------:R-:W-:Y:S01]  /*3a2a0*/  STSM.16.M88.4 [R252], R4 ;  /* 0x00000004fc007844 */ /* 0x000fe20000000200 */
[----:B------:R-:W-:Y:S06]  /*3a2b0*/  BAR.SYNC.DEFER_BLOCKING 0x0 ;  /* 0x0000000000007b1d */ /* 0x000fec0000010000 */
[----:B------:R-:W0:Y:S02]  /*3a2c0*/  LDS.128 R4, [R0] ;  /* 0x0000000000047984 */ /* 0x000e240000000c00 */
[----:B------:R-:W-:Y:S06]  /*3a2d0*/  BAR.SYNC.DEFER_BLOCKING 0x0 ;  /* 0x0000000000007b1d */ /* 0x000fec0000010000 */
[----:B------:R-:W-:Y:S02]  /*3a2e0*/  STSM.16.M88.4 [R252], R244 ;  /* 0x000000f4fc007844 */ /* 0x000fe40000000200 */
[----:B------:R-:W-:Y:S06]  /*3a2f0*/  BAR.SYNC.DEFER_BLOCKING 0x0 ;  /* 0x0000000000007b1d */ /* 0x000fec0000010000 */
[----:B------:R-:W0:Y:S02]  /*3a300*/  LDS.128 R244, [R0] ;  /* 0x0000000000f47984 */ /* 0x000e240000000c00 */
[----:B------:R-:W-:Y:S01]  /*3a310*/  BAR.SYNC.DEFER_BLOCKING 0x0 ;  /* 0x0000000000007b1d */ /* 0x000fe20000010000 */
[----:B---3--:R-:W-:-:S05]  /*3a320*/  PRMT R217, R234, 0x7632, R217 ;  /* 0x00007632ead97816 */ /* 0x008fca00000000d9 */
[----:B------:R3:W-:Y:S02]  /*3a330*/  STSM.16.M88.4 [R252], R212 ;  /* 0x000000d4fc007844 */ /* 0x0007e40000000200 */
[----:B------:R-:W-:Y:S06]  /*3a340*/  BAR.SYNC.DEFER_BLOCKING 0x0 ;  /* 0x0000000000007b1d */ /* 0x000fec0000010000 */
[----:B---3--:R-:W3:Y:S01]  /*3a350*/  LDL.LU.64 R214, [R1+0xe10] ;  /* 0x000e100001d67983 */ /* 0x008ee20000300a00 */
[----:B------:R-:W-:-:S03]  /*3a360*/  PRMT R252, R235, 0x7632, R252 ;  /* 0x00007632ebfc7816 */ /* 0x000fc600000000fc */
[----:B------:R-:W3:Y:S04]  /*3a370*/  LDL.LU.64 R212, [R1+0xe08] ;  /* 0x000e080001d47983 */ /* 0x000ee80000300a00 */
[----:B------:R-:W3:Y:S04]  /*3a380*/  LDL.LU.64 R228, [R1+0x3e0] ;  /* 0x0003e00001e47983 */ /* 0x000ee80000300a00 */
[----:B------:R-:W-:Y:S04]  /*3a390*/  STG.E.U16 desc[UR4][R2.64], R234 ;  /* 0x000000ea02007986 */ /* 0x000fe8000c101504 */
[----:B------:R-:W3:Y:S04]  /*3a3a0*/  LDL.LU.64 R238, [R1+0x3d8] ;  /* 0x0003d80001ee7983 */ /* 0x000ee80000300a00 */
[----:B------:R1:W-:Y:S04]  /*3a3b0*/  STG.E.U16 desc[UR4][R230.64], R217 ;  /* 0x000000d9e6007986 */ /* 0x0003e8000c101504 */
[----:B------:R0:W-:Y:S04]  /*3a3c0*/  STG.E.U16 desc[UR4][R240.64], R235 ;  /* 0x000000ebf0007986 */ /* 0x0001e8000c101504 */
[----:B------:R0:W-:Y:S04]  /*3a3d0*/  STG.E.U16 desc[UR4][R232.64], R252 ;  /* 0x000000fce8007986 */ /* 0x0001e8000c101504 */
[----:B-1----:R-:W3:Y:S04]  /*3a3e0*/  LDL.LU.64 R230, [R1+0x3d0] ;  /* 0x0003d00001e67983 */ /* 0x002ee80000300a00 */
[----:B0-----:R-:W3:Y:S04]  /*3a3f0*/  LDL.LU.64 R240, [R1+0xe00] ;  /* 0x000e000001f07983 */ /* 0x001ee80000300a00 */
[----:B------:R-:W3:Y:S04]  /*3a400*/  LDL.LU.64 R234, [R1+0x3c8] ;  /* 0x0003c80001ea7983 */ /* 0x000ee80000300a00 */
[----:B------:R-:W3:Y:S04]  /*3a410*/  LDL.LU.64 R232, [R1+0x3c0] ;  /* 0x0003c00001e87983 */ /* 0x000ee80000300a00 */
[----:B--2---:R0:W-:Y:S04]  /*3a420*/  STG.E.U16 desc[UR4][R248.64], R242 ;  /* 0x000000f2f8007986 */ /* 0x0041e8000c101504 */
[----:B0-----:R-:W2:Y:S01]  /*3a430*/  LDL.LU.64 R248, [R1+0xdf8] ;  /* 0x000df80001f87983 */ /* 0x001ea20000300a00 */
[----:B------:R-:W-:-:S02]  /*3a440*/  PRMT R216, R242, 0x7632, R216 ;  /* 0x00007632f2d87816 */ /* 0x000fc400000000d8 */
[----:B------:R-:W-:-:S03]  /*3a450*/  PRMT R252, R243, 0x7632, R252 ;  /* 0x00007632f3fc7816 */ /* 0x000fc600000000fc */
[----:B------:R0:W-:Y:S04]  /*3a460*/  STG.E.U16 desc[UR4][R218.64], R216 ;  /* 0x000000d8da007986 */ /* 0x0001e8000c101504 */
[----:B----4-:R1:W-:Y:S04]  /*3a470*/  STG.E.U16 desc[UR4][R224.64], R243 ;  /* 0x000000f3e0007986 */ /* 0x0103e8000c101504 */
[----:B------:R2:W-:Y:S04]  /*3a480*/  STG.E.U16 desc[UR4][R220.64], R252 ;  /* 0x000000fcdc007986 */ /* 0x0005e8000c101504 */
[----:B0-----:R-:W4:Y:S04]  /*3a490*/  LDL.LU.64 R216, [R1+0x3b8] ;  /* 0x0003b80001d87983 */ /* 0x001f280000300a00 */
[----:B-1----:R-:W4:Y:S04]  /*3a4a0*/  LDL.LU.64 R242, [R1+0x3b0] ;  /* 0x0003b00001f27983 */ /* 0x002f280000300a00 */
[----:B------:R-:W4:Y:S04]  /*3a4b0*/  LDL.LU.64 R224, [R1+0x3a8] ;  /* 0x0003a80001e07983 */ /* 0x000f280000300a00 */
[----:B------:R-:W4:Y:S01]  /*3a4c0*/  LDL.LU.64 R218, [R1+0x3a0] ;  /* 0x0003a00001da7983 */ /* 0x000f220000300a00 */
[----:B--2---:R-:W-:-:S03]  /*3a4d0*/  PRMT R252, R248, 0x7632, R252 ;  /* 0x00007632f8fc7816 */ /* 0x004fc600000000fc */
[----:B------:R0:W-:Y:S04]  /*3a4e0*/  STG.E.U16 desc[UR4][R236.64], R248 ;  /* 0x000000f8ec007986 */ /* 0x0001e8000c101504 */
[----:B------:R1:W-:Y:S04]  /*3a4f0*/  STG.E.U16 desc[UR4][R250.64], R252 ;  /* 0x000000fcfa007986 */ /* 0x0003e8000c101504 */
[----:B0-----:R-:W2:Y:S04]  /*3a500*/  LDL.LU.64 R236, [R1+0x398] ;  /* 0x0003980001ec7983 */ /* 0x001ea80000300a00 */
[----:B------:R-:W2:Y:S04]  /*3a510*/  LDL.LU.64 R220, [R1+0x390] ;  /* 0x0003900001dc7983 */ /* 0x000ea80000300a00 */
[----:B-1----:R-:W3:Y:S01]  /*3a520*/  LDL.LU.64 R250, [R1+0xdf0] ;  /* 0x000df00001fa7983 */ /* 0x002ee20000300a00 */
[----:B------:R-:W-:-:S03]  /*3a530*/  PRMT R248, R249, 0x7632, R248 ;  /* 0x00007632f9f87816 */ /* 0x000fc600000000f8 */
[----:B------:R-:W-:Y:S04]  /*3a540*/  STG.E.U16 desc[UR4][R222.64], R249 ;  /* 0x000000f9de007986 */ /* 0x000fe8000c101504 */
[----:B------:R0:W-:Y:S04]  /*3a550*/  STG.E.U16 desc[UR4][R226.64], R248 ;  /* 0x000000f8e2007986 */ /* 0x0001e8000c101504 */
[----:B0-----:R-:W2:Y:S01]  /*3a560*/  LDL.LU.64 R226, [R1+0x380] ;  /* 0x0003800001e27983 */ /* 0x001ea20000300a00 */
[----:B---3--:R-:W-:Y:S02]  /*3a570*/  PRMT R249, R250, 0x7632, R249 ;  /* 0x00007632faf97816 */ /* 0x008fe400000000f9 */
[----:B------:R-:W-:Y:S01]  /*3a580*/  PRMT R248, R251, 0x7632, R248 ;  /* 0x00007632fbf87816 */ /* 0x000fe200000000f8 */
[----:B------:R0:W-:Y:S04]  /*3a590*/  STG.E.U16 desc[UR4][R228.64], R250 ;  /* 0x000000fae4007986 */ /* 0x0001e8000c101504 */
[----:B------:R1:W-:Y:S04]  /*3a5a0*/  STG.E.U16 desc[UR4][R238.64], R249 ;  /* 0x000000f9ee007986 */ /* 0x0003e8000c101504 */
[----:B------:R-:W-:Y:S04]  /*3a5b0*/  STG.E.U16 desc[UR4][R230.64], R251 ;  /* 0x000000fbe6007986 */ /* 0x000fe8000c101504 */
[----:B0-----:R-:W3:Y:S04]  /*3a5c0*/  LDL.LU.64 R228, [R1+0x378] ;  /* 0x0003780001e47983 */ /* 0x001ee80000300a00 */
[----:B------:R0:W-:Y:S04]  /*3a5d0*/  STG.E.U16 desc[UR4][R234.64], R248 ;  /* 0x000000f8ea007986 */ /* 0x0001e8000c101504 */
[----:B-1----:R-:W3:Y:S04]  /*3a5e0*/  LDL.LU.64 R238, [R1+0x370] ;  /* 0x0003700001ee7983 */ /* 0x002ee80000300a00 */
[----:B------:R-:W3:Y:S01]  /*3a5f0*/  LDL.LU.64 R222, [R1+0x368] ;  /* 0x0003680001de7983 */ /* 0x000ee20000300a00 */
[----:B0-----:R-:W-:-:S03]  /*3a600*/  PRMT R248, R240, 0x7632, R248 ;  /* 0x00007632f0f87816 */ /* 0x001fc600000000f8 */
[----:B------:R-:W3:Y:S04]  /*3a610*/  LDL.LU.64 R250, [R1+0x388] ;  /* 0x0003880001fa7983 */ /* 0x000ee80000300a00 */
[----:B------:R-:W3:Y:S04]  /*3a620*/  LDL.LU.64 R230, [R1+0x360] ;  /* 0x0003600001e67983 */ /* 0x000ee80000300a00 */
[----:B------:R0:W-:Y:S04]  /*3a630*/  STG.E.U16 desc[UR4][R232.64], R240 ;  /* 0x000000f0e8007986 */ /* 0x0001e8000c101504 */
[----:B----4-:R1:W-:Y:S04]  /*3a640*/  STG.E.U16 desc[UR4][R216.64], R248 ;  /* 0x000000f8d8007986 */ /* 0x0103e8000c101504 */
[----:B------:R4:W-:Y:S04]  /*3a650*/  STG.E.U16 desc[UR4][R242.64], R241 ;  /* 0x000000f1f2007986 */ /* 0x0009e8000c101504 */
[----:B0-----:R-:W3:Y:S04]  /*3a660*/  LDL.LU.64 R232, [R1+0x358] ;  /* 0x0003580001e87983 */ /* 0x001ee80000300a00 */
[----:B------:R-:W3:Y:S04]  /*3a670*/  LDL.LU.64 R234, [R1+0x350] ;  /* 0x0003500001ea7983 */ /* 0x000ee80000300a00 */
[----:B-1----:R-:W3:Y:S04]  /*3a680*/  LDL.LU.64 R216, [R1+0xde8] ;  /* 0x000de80001d87983 */ /* 0x002ee80000300a00 */
[----:B------:R-:W3:Y:S04]  /*3a690*/  LDL.LU.64 R248, [R1+0x340] ;  /* 0x0003400001f87983 */ /* 0x000ee80000300a00 */
[----:B----4-:R-:W4:Y:S01]  /*3a6a0*/  LDL.LU.64 R242, [R1+0xde0] ;  /* 0x000de00001f27983 */ /* 0x010f220000300a00 */
[----:B------:R-:W-:-:S05]  /*3a6b0*/  PRMT R240, R241, 0x7632, R240 ;  /* 0x00007632f1f07816 */ /* 0x000fca00000000f0 */
[----:B------:R0:W-:Y:S04]  /*3a6c0*/  STG.E.U16 desc[UR4][R224.64], R240 ;  /* 0x000000f0e0007986 */ /* 0x0001e8000c101504 */
[----:B0-----:R-:W3:Y:S01]  /*3a6d0*/  LDL.LU.64 R224, [R1+0x338] ;  /* 0x0003380001e07983 */ /* 0x001ee20000300a00 */
[----:B----4-:R-:W-:-:S03]  /*3a6e0*/  PRMT R241, R242, 0x7632, R241 ;  /* 0x00007632f2f17816 */ /* 0x010fc600000000f1 */
[----:B------:R0:W-:Y:S04]  /*3a6f0*/  STG.E.U16 desc[UR4][R218.64], R242 ;  /* 0x000000f2da007986 */ /* 0x0001e8000c101504 */
[----:B--2---:R1:W-:Y:S04]  /*3a700*/  STG.E.U16 desc[UR4][R236.64], R241 ;  /* 0x000000f1ec007986 */ /* 0x0043e8000c101504 */
[----:B0-----:R-:W2:Y:S04]  /*3a710*/  LDL.LU.64 R218, [R1+0x328] ;  /* 0x0003280001da7983 */ /* 0x001ea80000300a00 */
[----:B-1----:R-:W4:Y:S01]  /*3a720*/  LDL.LU.64 R236, [R1+0xdd8] ;  /* 0x000dd80001ec7983 */ /* 0x002f220000300a00 */
[----:B------:R-:W-:-:S03]  /*3a730*/  PRMT R240, R243, 0x7632, R240 ;  /* 0x00007632f3f07816 */ /* 0x000fc600000000f0 */
[----:B------:R0:W-:Y:S04]  /*3a740*/  STG.E.U16 desc[UR4][R220.64], R243 ;  /* 0x000000f3dc007986 */ /* 0x0001e8000c101504 */
[----:B---3--:R4:W-:Y:S04]  /*3a750*/  STG.E.U16 desc[UR4][R250.64], R240 ;  /* 0x000000f0fa007986 */ /* 0x0089e8000c101504 */
[----:B0-----:R-:W3:Y:S04]  /*3a760*/  LDL.LU.64 R242, [R1+0x330] ;  /* 0x0003300001f27983 */ /* 0x001ee80000300a00 */
[----:B------:R-:W2:Y:S01]  /*3a770*/  LDL.LU.64 R220, [R1+0x320] ;  /* 0x0003200001dc7983 */ /* 0x000ea20000300a00 */
[----:B----4-:R-:W-:-:S03]  /*3a780*/  PRMT R240, R236, 0x7632, R240 ;  /* 0x00007632ecf07816 */ /* 0x010fc600000000f0 */
[----:B------:R0:W-:Y:S04]  /*3a790*/  STG.E.U16 desc[UR4][R226.64], R236 ;  /* 0x000000ece2007986 */ /* 0x0001e8000c101504 */
[----:B------:R1:W-:Y:S04]  /*3a7a0*/  STG.E.U16 desc[UR4][R228.64], R240 ;  /* 0x000000f0e4007986 */ /* 0x0003e8000c101504 */
[----:B------:R4:W-:Y:S04]  /*3a7b0*/  STG.E.U16 desc[UR4][R238.64], R237 ;  /* 0x000000edee007986 */ /* 0x0009e8000c101504 */
[----:B0-----:R-:W2:Y:S04]  /*3a7c0*/  LDL.LU.64 R226, [R1+0x318] ;  /* 0x0003180001e27983 */ /* 0x001ea80000300a00 */
[----:B------:R-:W2:Y:S04]  /*3a7d0*/  LDL.LU.64 R250, [R1+0x310] ;  /* 0x0003100001fa7983 */ /* 0x000ea80000300a00 */
[----:B-1----:R-:W2:Y:S04]  /*3a7e0*/  LDL.LU.64 R228, [R1+0xdd0] ;  /* 0x000dd00001e47983 */ /* 0x002ea80000300a00 */
[----:B------:R-:W3:Y:S04]  /*3a7f0*/  LDL.LU.64 R240, [R1+0x348] ;  /* 0x0003480001f07983 */ /* 0x000ee80000300a00 */
[----:B----4-:R-:W4:Y:S01]  /*3a800*/  LDL.LU.64 R238, [R1+0xdc8] ;  /* 0x000dc80001ee7983 */ /* 0x010f220000300a00 */
[----:B------:R-:W-:-:S05]  /*3a810*/  PRMT R236, R237, 0x7632, R236 ;  /* 0x00007632edec7816 */ /* 0x000fca00000000ec */
[----:B------:R0:W-:Y:S04]  /*3a820*/  STG.E.U16 desc[UR4][R222.64], R236 ;  /* 0x000000ecde007986 */ /* 0x0001e8000c101504 */
[----:B0-----:R-:W2:Y:S01]  /*3a830*/  LDL.LU.64 R222, [R1+0x300] ;  /* 0x0003000001de7983 */ /* 0x001ea20000300a00 */
[----:B----4-:R-:W-:-:S03]  /*3a840*/  PRMT R237, R238, 0x7632, R237 ;  /* 0x00007632eeed7816 */ /* 0x010fc600000000ed */
[----:B------:R0:W-:Y:S04]  /*3a850*/  STG.E.U16 desc[UR4][R230.64], R238 ;  /* 0x000000eee6007986 */ /* 0x0001e8000c101504 */
[----:B------:R1:W-:Y:S04]  /*3a860*/  STG.E.U16 desc[UR4][R232.64], R237 ;  /* 0x000000ede8007986 */ /* 0x0003e8000c101504 */
[----:B0-----:R-:W4:Y:S04]  /*3a870*/  LDL.LU.64 R230, [R1+0x2f8] ;  /* 0x0002f80001e67983 */ /* 0x001f280000300a00 */
[----:B-1----:R-:W2:Y:S01]  /*3a880*/  LDL.LU.64 R232, [R1+0xdc0] ;  /* 0x000dc00001e87983 */ /* 0x002ea20000300a00 */
[----:B------:R-:W-:-:S03]  /*3a890*/  PRMT R236, R239, 0x7632, R236 ;  /* 0x00007632efec7816 */ /* 0x000fc600000000ec */
[----:B------:R0:W-:Y:S04]  /*3a8a0*/  STG.E.U16 desc[UR4][R234.64], R239 ;  /* 0x000000efea007986 */ /* 0x0001e8000c101504 */
[----:B---3--:R2:W-:Y:S04]  /*3a8b0*/  STG.E.U16 desc[UR4][R240.64], R236 ;  /* 0x000000ecf0007986 */ /* 0x0085e8000c101504 */
[----:B0-----:R-:W3:Y:S04]  /*3a8c0*/  LDL.LU.64 R234, [R1+0xdb8] ;  /* 0x000db80001ea7983 */ /* 0x001ee80000300a00 */
[----:B------:R-:W4:Y:S01]  /*3a8d0*/  LDL.LU.64 R238, [R1+0x2e0] ;  /* 0x0002e00001ee7983 */ /* 0x000f220000300a00 */
[----:B--2---:R-:W-:-:S03]  /*3a8e0*/  PRMT R236, R232, 0x7632, R236 ;  /* 0x00007632e8ec7816 */ /* 0x004fc600000000ec */
[----:B------:R0:W-:Y:S04]  /*3a8f0*/  STG.E.U16 desc[UR4][R248.64], R232 ;  /* 0x000000e8f8007986 */ /* 0x0001e8000c101504 */
[----:B------:R1:W-:Y:S04]  /*3a900*/  STG.E.U16 desc[UR4][R224.64], R236 ;  /* 0x000000ece0007986 */ /* 0x0003e8000c101504 */
[----:B0-----:R-:W2:Y:S04]  /*3a910*/  LDL.LU.64 R248, [R1+0x2d8] ;  /* 0x0002d80001f87983 */ /* 0x001ea80000300a00 */
[----:B-1----:R-:W4:Y:S01]  /*3a920*/  LDL.LU.64 R236, [R1+0x308] ;  /* 0x0003080001ec7983 */ /* 0x002f220000300a00 */
[----:B------:R-:W-:-:S03]  /*3a930*/  PRMT R232, R233, 0x7632, R232 ;  /* 0x00007632e9e87816 */ /* 0x000fc600000000e8 */
[----:B------:R3:W-:Y:S04]  /*3a940*/  STG.E.U16 desc[UR4][R242.64], R233 ;  /* 0x000000e9f2007986 */ /* 0x0007e8000c101504 */
[----:B------:R0:W-:Y:S04]  /*3a950*/  STG.E.U16 desc[UR4][R218.64], R232 ;  /* 0x000000e8da007986 */ /* 0x0001e8000c101504 */
[----:B------:R-:W2:Y:S01]  /*3a960*/  LDL.LU.64 R224, [R1+0x2d0] ;  /* 0x0002d00001e07983 */ /* 0x000ea20000300a00 */
[----:B---3--:R-:W-:-:S03]  /*3a970*/  PRMT R233, R234, 0x7632, R233 ;  /* 0x00007632eae97816 */ /* 0x008fc600000000e9 */
[----:B------:R1:W-:Y:S01]  /*3a980*/  STG.E.U16 desc[UR4][R220.64], R234 ;  /* 0x000000eadc007986 */ /* 0x0003e2000c101504 */
[----:B0-----:R-:W-:-:S03]  /*3a990*/  PRMT R232, R235, 0x7632, R232 ;  /* 0x00007632ebe87816 */ /* 0x001fc600000000e8 */
[----:B------:R-:W3:Y:S04]  /*3a9a0*/  LDL.LU.64 R240, [R1+0x2c8] ;  /* 0x0002c80001f07983 */ /* 0x000ee80000300a00 */
[----:B------:R0:W-:Y:S04]  /*3a9b0*/  STG.E.U16 desc[UR4][R226.64], R233 ;  /* 0x000000e9e2007986 */ /* 0x0001e8000c101504 */
[----:B------:R-:W3:Y:S04]  /*3a9c0*/  LDL.LU.64 R218, [R1+0x2c0] ;  /* 0x0002c00001da7983 */ /* 0x000ee80000300a00 */
[----:B------:R0:W-:Y:S04]  /*3a9d0*/  STG.E.U16 desc[UR4][R250.64], R235 ;  /* 0x000000ebfa007986 */ /* 0x0001e8000c101504 */
[----:B-1----:R-:W3:Y:S04]  /*3a9e0*/  LDL.LU.64 R220, [R1+0x2b8] ;  /* 0x0002b80001dc7983 */ /* 0x002ee80000300a00 */
[----:B------:R-:W3:Y:S04]  /*3a9f0*/  LDL.LU.64 R242, [R1+0x2b0] ;  /* 0x0002b00001f27983 */ /* 0x000ee80000300a00 */
[----:B0-----:R-:W3:Y:S04]  /*3aa00*/  LDL.LU.64 R226, [R1+0x2a8] ;  /* 0x0002a80001e27983 */ /* 0x001ee80000300a00 */
[----:B------:R-:W2:Y:S04]  /*3aa10*/  LDL.LU.64 R234, [R1+0x2e8] ;  /* 0x0002e80001ea7983 */ /* 0x000ea80000300a00 */
[----:B------:R-:W3:Y:S04]  /*3aa20*/  LDL.LU.64 R250, [R1+0x2a0] ;  /* 0x0002a00001fa7983 */ /* 0x000ee80000300a00 */
[----:B----4-:R0:W-:Y:S04]  /*3aa30*/  STG.E.U16 desc[UR4][R236.64], R232 ;  /* 0x000000e8ec007986 */ /* 0x0101e8000c101504 */
[----:B------:R1:W-:Y:S01]  /*3aa40*/  STG.E.U16 desc[UR4][R222.64], R228 ;  /* 0x000000e4de007986 */ /* 0x0003e2000c101504 */
[----:B0-----:R-:W-:-:S03]  /*3aa50*/  PRMT R232, R228, 0x7632, R232 ;  /* 0x00007632e4e87816 */ /* 0x001fc600000000e8 */
[----:B-1----:R-:W4:Y:S04]  /*3aa60*/  LDL.LU.64 R222, [R1+0x290] ;  /* 0x0002900001de7983 */ /* 0x002f280000300a00 */
[----:B------:R-:W4:Y:S04]  /*3aa70*/  LDL.LU.64 R236, [R1+0x288] ;  /* 0x0002880001ec7983 */ /* 0x000f280000300a00 */
[----:B------:R0:W-:Y:S04]  /*3aa80*/  STG.E.U16 desc[UR4][R230.64], R232 ;  /* 0x000000e8e6007986 */ /* 0x0001e8000c101504 */
[----:B0-----:R-:W3:Y:S04]  /*3aa90*/  LDL.LU.64 R230, [R1+0xdb0] ;  /* 0x000db00001e67983 */ /* 0x001ee80000300a00 */
[----:B------:R-:W2:Y:S01]  /*3aaa0*/  LDL.LU.64 R232, [R1+0x2f0] ;  /* 0x0002f00001e87983 */ /* 0x000ea20000300a00 */
[----:B------:R-:W-:-:S03]  /*3aab0*/  PRMT R228, R229, 0x7632, R228 ;  /* 0x00007632e5e47816 */ /* 0x000fc600000000e4 */
[----:B--2---:R0:W-:Y:S04]  /*3aac0*/  STG.E.U16 desc[UR4][R232.64], R229 ;  /* 0x000000e5e8007986 */ /* 0x0041e8000c101504 */
[----:B------:R1:W-:Y:S04]  /*3aad0*/  STG.E.U16 desc[UR4][R234.64], R228 ;  /* 0x000000e4ea007986 */ /* 0x0003e8000c101504 */
[----:B---3--:R2:W-:Y:S01]  /*3aae0*/  STG.E.U16 desc[UR4][R238.64], R230 ;  /* 0x000000e6ee007986 */ /* 0x0085e2000c101504 */
[----:B0-----:R-:W-:-:S03]  /*3aaf0*/  PRMT R229, R230, 0x7632, R229 ;  /* 0x00007632e6e57816 */ /* 0x001fc600000000e5 */
[----:B------:R-:W3:Y:S04]  /*3ab00*/  LDL.LU.64 R232, [R1+0x280] ;  /* 0x0002800001e87983 */ /* 0x000ee80000300a00 */
[----:B-1----:R-:W3:Y:S04]  /*3ab10*/  LDL.LU.64 R234, [R1+0x278] ;  /* 0x0002780001ea7983 */ /* 0x002ee80000300a00 */
[----:B--2---:R-:W2:Y:S04]  /*3ab20*/  LDL.LU.64 R238, [R1+0x270] ;  /* 0x0002700001ee7983 */ /* 0x004ea80000300a00 */
[----:B------:R0:W-:Y:S04]  /*3ab30*/  STG.E.U16 desc[UR4][R248.64], R229 ;  /* 0x000000e5f8007986 */ /* 0x0001e8000c101504 */
[----:B------:R1:W-:Y:S04]  /*3ab40*/  STG.E.U16 desc[UR4][R224.64], R231 ;  /* 0x000000e7e0007986 */ /* 0x0003e8000c101504 */
[----:B0-----:R-:W2:Y:S04]  /*3ab50*/  LDL.LU.64 R248, [R1+0x268] ;  /* 0x0002680001f87983 */ /* 0x001ea80000300a00 */
[----:B-1----:R-:W4:Y:S01]  /*3ab60*/  LDL.LU.64 R224, [R1+0xda8] ;  /* 0x000da80001e07983 */ /* 0x002f220000300a00 */
[----:B------:R-:W-:-:S03]  /*3ab70*/  PRMT R228, R231, 0x7632, R228 ;  /* 0x00007632e7e47816 */ /* 0x000fc600000000e4 */
[----:B------:R-:W3:Y:S04]  /*3ab80*/  LDL.LU.64 R230, [R1+0x298] ;  /* 0x0002980001e67983 */ /* 0x000ee80000300a00 */
[----:B------:R0:W-:Y:S04]  /*3ab90*/  STG.E.U16 desc[UR4][R240.64], R228 ;  /* 0x000000e4f0007986 */ /* 0x0001e8000c101504 */
[----:B0-----:R-:W2:Y:S01]  /*3aba0*/  LDL.LU.64 R240, [R1+0x250] ;  /* 0x0002500001f07983 */ /* 0x001ea20000300a00 */
[----:B----4-:R-:W-:-:S03]  /*3abb0*/  PRMT R228, R224, 0x7632, R228 ;  /* 0x00007632e0e47816 */ /* 0x010fc600000000e4 */
[----:B------:R0:W-:Y:S04]  /*3abc0*/  STG.E.U16 desc[UR4][R218.64], R224 ;  /* 0x000000e0da007986 */ /* 0x0001e8000c101504 */
[----:B------:R1:W-:Y:S04]  /*3abd0*/  STG.E.U16 desc[UR4][R220.64], R228 ;  /* 0x000000e4dc007986 */ /* 0x0003e8000c101504 */
[----:B------:R4:W-:Y:S01]  /*3abe0*/  STG.E.U16 desc[UR4][R242.64], R225 ;  /* 0x000000e1f2007986 */ /* 0x0009e2000c101504 */
[----:B0-----:R-:W-:-:S03]  /*3abf0*/  PRMT R224, R225, 0x7632, R224 ;  /* 0x00007632e1e07816 */ /* 0x001fc600000000e0 */
[----:B------:R-:W2:Y:S04]  /*3ac00*/  LDL.LU.64 R218, [R1+0xda0] ;  /* 0x000da00001da7983 */ /* 0x000ea80000300a00 */
[----:B-1----:R-:W2:Y:S04]  /*3ac10*/  LDL.LU.64 R220, [R1+0xd98] ;  /* 0x000d980001dc7983 */ /* 0x002ea80000300a00 */
[----:B------:R-:W2:Y:S04]  /*3ac20*/  LDL.LU.64 R228, [R1+0x258] ;  /* 0x0002580001e47983 */ /* 0x000ea80000300a00 */
[----:B----4-:R-:W4:Y:S04]  /*3ac30*/  LDL.LU.64 R242, [R1+0x248] ;  /* 0x0002480001f27983 */ /* 0x010f280000300a00 */
[----:B------:R0:W-:Y:S04]  /*3ac40*/  STG.E.U16 desc[UR4][R226.64], R224 ;  /* 0x000000e0e2007986 */ /* 0x0001e8000c101504 */
[----:B0-----:R-:W3:Y:S02]  /*3ac50*/  LDL.LU.64 R226, [R1+0xd90] ;  /* 0x000d900001e27983 */ /* 0x001ee40000300a00 */
[----:B---3--:R-:W-:-:S02]  /*3ac60*/  PRMT R225, R226, 0x7632, R225 ;  /* 0x00007632e2e17816 */ /* 0x008fc400000000e1 */
[----:B------:R-:W-:Y:S01]  /*3ac70*/  PRMT R224, R227, 0x7632, R224 ;  /* 0x00007632e3e07816 */ /* 0x000fe200000000e0 */
[----:B------:R0:W-:Y:S04]  /*3ac80*/  STG.E.U16 desc[UR4][R250.64], R226 ;  /* 0x000000e2fa007986 */ /* 0x0001e8000c101504 */
[----:B------:R1:W-:Y:S04]  /*3ac90*/  STG.E.U16 desc[UR4][R230.64], R225 ;  /* 0x000000e1e6007986 */ /* 0x0003e8000c101504 */
[----:B------:R-:W-:Y:S04]  /*3aca0*/  STG.E.U16 desc[UR4][R222.64], R227 ;  /* 0x000000e3de007986 */ /* 0x000fe8000c101504 */
[----:B------:R2:W-:Y:S04]  /*3acb0*/  STG.E.U16 desc[UR4][R236.64], R224 ;  /* 0x000000e0ec007986 */ /* 0x0005e8000c101504 */
[----:B0-----:R-:W3:Y:S04]  /*3acc0*/  LDL.LU.64 R250, [R1+0x230] ;  /* 0x0002300001fa7983 */ /* 0x001ee80000300a00 */
[----:B-1----:R-:W3:Y:S01]  /*3acd0*/  LDL.LU.64 R230, [R1+0x228] ;  /* 0x0002280001e67983 */ /* 0x002ee20000300a00 */
[----:B--2---:R-:W-:-:S03]  /*3ace0*/  PRMT R224, R220, 0x7632, R224 ;  /* 0x00007632dce07816 */ /* 0x004fc600000000e0 */
[----:B------:R-:W2:Y:S04]  /*3acf0*/  LDL.LU.64 R222, [R1+0xd88] ;  /* 0x000d880001de7983 */ /* 0x000ea80000300a00 */
[----:B------:R-:W3:Y:S04]  /*3ad00*/  LDL.LU.64 R226, [R1+0x238] ;  /* 0x0002380001e27983 */ /* 0x000ee80000300a00 */
[----:B------:R-:W3:Y:S04]  /*3ad10*/  LDL.LU.64 R236, [R1+0x220] ;  /* 0x0002200001ec7983 */ /* 0x000ee80000300a00 */
[----:B------:R0:W-:Y:S04]  /*3ad20*/  STG.E.U16 desc[UR4][R232.64], R220 ;  /* 0x000000dce8007986 */ /* 0x0001e8000c101504 */
[----:B------:R1:W-:Y:S04]  /*3ad30*/  STG.E.U16 desc[UR4][R234.64], R224 ;  /* 0x000000e0ea007986 */ /* 0x0003e8000c101504 */
[----:B0-----:R-:W3:Y:S04]  /*3ad40*/  LDL.LU.64 R232, [R1+0x218] ;  /* 0x0002180001e87983 */ /* 0x001ee80000300a00 */
[----:B-1----:R-:W4:Y:S01]  /*3ad50*/  LDL.LU.64 R224, [R1+0x260] ;  /* 0x0002600001e07983 */ /* 0x002f220000300a00 */
[----:B------:R-:W-:-:S03]  /*3ad60*/  PRMT R220, R221, 0x7632, R220 ;  /* 0x00007632dddc7816 */ /* 0x000fc600000000dc */
[----:B------:R0:W-:Y:S04]  /*3ad70*/  STG.E.U16 desc[UR4][R238.64], R221 ;  /* 0x000000ddee007986 */ /* 0x0001e8000c101504 */
[----:B------:R1:W-:Y:S04]  /*3ad80*/  STG.E.U16 desc[UR4][R248.64], R220 ;  /* 0x000000dcf8007986 */ /* 0x0003e8000c101504 */
[----:B------:R-:W3:Y:S04]  /*3ad90*/  LDL.LU.64 R234, [R1+0x210] ;  /* 0x0002100001ea7983 */ /* 0x000ee80000300a00 */
[----:B0-----:R-:W3:Y:S04]  /*3ada0*/  LDL.LU.64 R238, [R1+0x208] ;  /* 0x0002080001ee7983 */ /* 0x001ee80000300a00 */
[----:B-1----:R-:W3:Y:S01]  /*3adb0*/  LDL.LU.64 R248, [R1+0x200] ;  /* 0x0002000001f87983 */ /* 0x002ee20000300a00 */
[----:B--2---:R-:W-:-:S02]  /*3adc0*/  PRMT R221, R222, 0x7632, R221 ;  /* 0x00007632dedd7816 */ /* 0x004fc400000000dd */
[----:B------:R-:W-:Y:S01]  /*3add0*/  PRMT R220, R223, 0x7632, R220 ;  /* 0x00007632dfdc7816 */ /* 0x000fe200000000dc */
[----:B----4-:R-:W-:Y:S04]  /*3ade0*/  STG.E.U16 desc[UR4][R224.64], R222 ;  /* 0x000000dee0007986 */ /* 0x010fe8000c101504 */
[----:B------:R-:W-:Y:S04]  /*3adf0*/  STG.E.U16 desc[UR4][R228.64], R221 ;  /* 0x000000dde4007986 */ /* 0x000fe8000c101504 */
[----:B------:R0:W-:Y:S04]  /*3ae00*/  STG.E.U16 desc[UR4][R240.64], R223 ;  /* 0x000000dff0007986 */ /* 0x0001e8000c101504 */
[----:B0-----:R-:W2:Y:S04]  /*3ae10*/  LDL.LU.64 R222, [R1+0x240] ;  /* 0x0002400001de7983 */ /* 0x001ea80000300a00 */
[----:B------:R0:W-:Y:S04]  /*3ae20*/  STG.E.U16 desc[UR4][R242.64], R220 ;  /* 0x000000dcf2007986 */ /* 0x0001e8000c101504 */
[----:B------:R-:W4:Y:S04]  /*3ae30*/  LDL.LU.64 R224, [R1+0x1f8] ;  /* 0x0001f80001e07983 */ /* 0x000f280000300a00 */
[----:B------:R-:W4:Y:S01]  /*3ae40*/  LDL.LU.64 R228, [R1+0x1f0] ;  /* 0x0001f00001e47983 */ /* 0x000f220000300a00 */
[----:B0-----:R-:W-:-:S03]  /*3ae50*/  PRMT R220, R216, 0x7632, R220 ;  /* 0x00007632d8dc7816 */ /* 0x001fc600000000dc */
[----:B------:R-:W4:Y:S04]  /*3ae60*/  LDL.LU.64 R240, [R1+0x1e8] ;  /* 0x0001e80001f07983 */ /* 0x000f280000300a00 */
[----:B------:R-:W4:Y:S04]  /*3ae70*/  LDL.LU.64 R242, [R1+0x1e0] ;  /* 0x0001e00001f27983 */ /* 0x000f280000300a00 */
[----:B--2---:R0:W-:Y:S04]  /*3ae80*/  STG.E.U16 desc[UR4][R222.64], R216 ;  /* 0x000000d8de007986 */ /* 0x0041e8000c101504 */
[----:B---3--:R1:W-:Y:S04]  /*3ae90*/  STG.E.U16 desc[UR4][R226.64], R220 ;  /* 0x000000dce2007986 */ /* 0x0083e8000c101504 */
[----:B------:R2:W-:Y:S01]  /*3aea0*/  STG.E.U16 desc[UR4][R250.64], R217 ;  /* 0x000000d9fa007986 */ /* 0x0005e2000c101504 */
[----:B0-----:R-:W-:-:S03]  /*3aeb0*/  PRMT R216, R217, 0x7632, R216 ;  /* 0x00007632d9d87816 */ /* 0x001fc600000000d8 */
[----:B-1----:R-:W3:Y:S01]  /*3aec0*/  LDL.LU.64 R220, [R1+0x1d0] ;  /* 0x0001d00001dc7983 */ /* 0x002ee20000300a00 */
[----:B--2---:R-:W-:-:S03]  /*3aed0*/  PRMT R217, R218, 0x7632, R217 ;  /* 0x00007632dad97816 */ /* 0x004fc600000000d9 */
[----:B------:R-:W2:Y:S04]  /*3aee0*/  LDL.LU.64 R250, [R1+0x1c8] ;  /* 0x0001c80001fa7983 */ /* 0x000ea80000300a00 */
[----:B------:R0:W-:Y:S04]  /*3aef0*/  STG.E.U16 desc[UR4][R230.64], R216 ;  /* 0x000000d8e6007986 */ /* 0x0001e8000c101504 */
[----:B------:R1:W-:Y:S04]  /*3af00*/  STG.E.U16 desc[UR4][R236.64], R218 ;  /* 0x000000daec007986 */ /* 0x0003e8000c101504 */
[----:B------:R4:W-:Y:S04]  /*3af10*/  STG.E.U16 desc[UR4][R232.64], R217 ;  /* 0x000000d9e8007986 */ /* 0x0009e8000c101504 */
[----:B0-----:R-:W2:Y:S01]  /*3af20*/  LDL.LU.64 R230, [R1+0x1c0] ;  /* 0x0001c00001e67983 */ /* 0x001ea20000300a00 */
[----:B------:R-:W-:-:S03]  /*3af30*/  PRMT R216, R219, 0x7632, R216 ;  /* 0x00007632dbd87816 */ /* 0x000fc600000000d8 */
[----:B------:R-:W2:Y:S04]  /*3af40*/  LDL.LU.64 R226, [R1+0x1b8] ;  /* 0x0001b80001e27983 */ /* 0x000ea80000300a00 */
[----:B-1----:R-:W2:Y:S04]  /*3af50*/  LDL.LU.64 R236, [R1+0x1b0] ;  /* 0x0001b00001ec7983 */ /* 0x002ea80000300a00 */
[----:B----4-:R-:W4:Y:S04]  /*3af60*/  LDL.LU.64 R232, [R1+0x1a8] ;  /* 0x0001a80001e87983 */ /* 0x010f280000300a00 */
[----:B------:R0:W-:Y:S04]  /*3af70*/  STG.E.U16 desc[UR4][R234.64], R219 ;  /* 0x000000dbea007986 */ /* 0x0001e8000c101504 */
[----:B0-----:R-:W3:Y:S04]  /*3af80*/  LDL.LU.64 R218, [R1+0x1d8] ;  /* 0x0001d80001da7983 */ /* 0x001ee80000300a00 */
[----:B------:R-:W-:Y:S04]  /*3af90*/  STG.E.U16 desc[UR4][R238.64], R216 ;  /* 0x000000d8ee007986 */ /* 0x000fe8000c101504 */
[----:B------:R-:W4:Y:S04]  /*3afa0*/  LDL.LU.64 R222, [R1+0x1a0] ;  /* 0x0001a00001de7983 */ /* 0x000f280000300a00 */
[----:B------:R0:W-:Y:S04]  /*3afb0*/  STG.E.U16 desc[UR4][R248.64], R212 ;  /* 0x000000d4f8007986 */ /* 0x0001e8000c101504 */
[----:B------:R-:W4:Y:S04]  /*3afc0*/  LDL.LU.64 R234, [R1+0x198] ;  /* 0x0001980001ea7983 */ /* 0x000f280000300a00 */
[----:B0-----:R-:W4:Y:S01]  /*3afd0*/  LDL.LU.64 R248, [R1+0x190] ;  /* 0x0001900001f87983 */ /* 0x001f220000300a00 */
[----:B------:R-:W-:-:S02]  /*3afe0*/  PRMT R216, R212, 0x7632, R216 ;  /* 0x00007632d4d87816 */ /* 0x000fc400000000d8 */
[----:B------:R-:W-:Y:S01]  /*3aff0*/  PRMT R212, R213, 0x7632, R212 ;  /* 0x00007632d5d47816 */ /* 0x000fe200000000d4 */
[----:B------:R-:W4:Y:S04]  /*3b000*/  LDL.LU.64 R238, [R1+0x188] ;  /* 0x0001880001ee7983 */ /* 0x000f280000300a00 */
[----:B------:R-:W-:Y:S04]  /*3b010*/  STG.E.U16 desc[UR4][R224.64], R216 ;  /* 0x000000d8e0007986 */ /* 0x000fe8000c101504 */
[----:B------:R0:W-:Y:S04]  /*3b020*/  STG.E.U16 desc[UR4][R228.64], R213 ;  /* 0x000000d5e4007986 */ /* 0x0001e8000c101504 */
[----:B------:R1:W-:Y:S04]  /*3b030*/  STG.E.U16 desc[UR4][R240.64], R212 ;  /* 0x000000d4f0007986 */ /* 0x0003e8000c101504 */
[----:B------:R1:W-:Y:S01]  /*3b040*/  STG.E.U16 desc[UR4][R242.64], R214 ;  /* 0x000000d6f2007986 */ /* 0x0003e2000c101504 */
[----:B0-----:R-:W-:-:S03]  /*3b050*/  PRMT R213, R214, 0x7632, R213 ;  /* 0x00007632d6d57816 */ /* 0x001fc600000000d5 */
[----:B-1----:R-:W4:Y:S01]  /*3b060*/  LDL.LU.64 R240, [R1+0x180] ;  /* 0x0001800001f07983 */ /* 0x002f220000300a00 */
[----:B------:R-:W-:-:S03]  /*3b070*/  PRMT R212, R215, 0x7632, R212 ;  /* 0x00007632d7d47816 */ /* 0x000fc600000000d4 */
[----:B------:R-:W4:Y:S04]  /*3b080*/  LDL.LU.64 R224, [R1+0x178] ;  /* 0x0001780001e07983 */ /* 0x000f280000300a00 */
[----:B------:R-:W4:Y:S04]  /*3b090*/  LDL.LU.64 R228, [R1+0x170] ;  /* 0x0001700001e47983 */ /* 0x000f280000300a00 */
[----:B------:R-:W4:Y:S04]  /*3b0a0*/  LDL.LU.64 R242, [R1+0x168] ;  /* 0x0001680001f27983 */ /* 0x000f280000300a00 */
[----:B---3--:R-:W-:Y:S04]  /*3b0b0*/  STG.E.U16 desc[UR4][R218.64], R213 ;  /* 0x000000d5da007986 */ /* 0x008fe8000c101504 */
[----:B------:R-:W-:Y:S04]  /*3b0c0*/  STG.E.U16 desc[UR4][R220.64], R215 ;  /* 0x000000d7dc007986 */ /* 0x000fe8000c101504 */
[----:B--2---:R0:W-:Y:S04]  /*3b0d0*/  STG.E.U16 desc[UR4][R250.64], R212 ;  /* 0x000000d4fa007986 */ /* 0x0041e8000c101504 */
[----:B------:R1:W-:Y:S04]  /*3b0e0*/  STG.E.U16 desc[UR4][R230.64], R208 ;  /* 0x000000d0e6007986 */ /* 0x0003e8000c101504 */
[----:B0-----:R-:W2:Y:S01]  /*3b0f0*/  LDL.LU.64 R250, [R1+0x160] ;  /* 0x0001600001fa7983 */ /* 0x001ea20000300a00 */
[----:B------:R-:W-:-:S03]  /*3b100*/  PRMT R212, R208, 0x7632, R212 ;  /* 0x00007632d0d47816 */ /* 0x000fc600000000d4 */
[----:B-1----:R-:W3:Y:S04]  /*3b110*/  LDL.LU.64 R230, [R1+0x158] ;  /* 0x0001580001e67983 */ /* 0x002ee80000300a00 */
[----:B------:R-:W-:Y:S04]  /*3b120*/  STG.E.U16 desc[UR4][R226.64], R212 ;  /* 0x000000d4e2007986 */ /* 0x000fe8000c101504 */
[----:B------:R0:W-:Y:S01]  /*3b130*/  STG.E.U16 desc[UR4][R236.64], R209 ;  /* 0x000000d1ec007986 */ /* 0x0001e2000c101504 */
[----:B------:R-:W-:-:S03]  /*3b140*/  PRMT R208, R209, 0x7632, R208 ;  /* 0x00007632d1d07816 */ /* 0x000fc600000000d0 */
[----:B0-----:R-:W3:Y:S01]  /*3b150*/  LDL.LU.64 R236, [R1+0x150] ;  /* 0x0001500001ec7983 */ /* 0x001ee20000300a00 */
[----:B------:R-:W-:-:S03]  /*3b160*/  PRMT R209, R210, 0x7632, R209 ;  /* 0x00007632d2d17816 */ /* 0x000fc600000000d1 */
[----:B------:R-:W3:Y:S04]  /*3b170*/  LDL.LU.64 R226, [R1+0x148] ;  /* 0x0001480001e27983 */ /* 0x000ee80000300a00 */
[----:B----4-:R0:W-:Y:S04]  /*3b180*/  STG.E.U16 desc[UR4][R232.64], R208 ;  /* 0x000000d0e8007986 */ /* 0x0101e8000c101504 */
[----:B------:R-:W-:Y:S04]  /*3b190*/  STG.E.U16 desc[UR4][R222.64], R210 ;  /* 0x000000d2de007986 */ /* 0x000fe8000c101504 */
[----:B------:R-:W-:Y:S04]  /*3b1a0*/  STG.E.U16 desc[UR4][R234.64], R209 ;  /* 0x000000d1ea007986 */ /* 0x000fe8000c101504 */
[----:B0-----:R-:W4:Y:S04]  /*3b1b0*/  LDL.LU.64 R232, [R1+0x140] ;  /* 0x0001400001e87983 */ /* 0x001f280000300a00 */
[----:B------:R0:W-:Y:S04]  /*3b1c0*/  STG.E.U16 desc[UR4][R248.64], R211 ;  /* 0x000000d3f8007986 */ /* 0x0001e8000c101504 */
[----:B0-----:R-:W4:Y:S01]  /*3b1d0*/  LDL.LU.64 R248, [R1+0x138] ;  /* 0x0001380001f87983 */ /* 0x001f220000300a00 */
[----:B------:R-:W-:-:S03]  /*3b1e0*/  PRMT R208, R211, 0x7632, R208 ;  /* 0x00007632d3d07816 */ /* 0x000fc600000000d0 */
[----:B------:R-:W4:Y:S04]  /*3b1f0*/  LDL.LU.64 R234, [R1+0x130] ;  /* 0x0001300001ea7983 */ /* 0x000f280000300a00 */
[----:B------:R0:W-:Y:S04]  /*3b200*/  STG.E.U16 desc[UR4][R238.64], R208 ;  /* 0x000000d0ee007986 */ /* 0x0001e8000c101504 */
[----:B------:R1:W-:Y:S01]  /*3b210*/  STG.E.U16 desc[UR4][R240.64], R204 ;  /* 0x000000ccf0007986 */ /* 0x0003e2000c101504 */
[----:B0-----:R-:W-:-:S03]  /*3b220*/  PRMT R208, R204, 0x7632, R208 ;  /* 0x00007632ccd07816 */ /* 0x001fc600000000d0 */
[----:B------:R-:W4:Y:S01]  /*3b230*/  LDL.LU.64 R238, [R1+0x128] ;  /* 0x0001280001ee7983 */ /* 0x000f220000300a00 */
[----:B-1----:R-:W-:-:S03]  /*3b240*/  PRMT R204, R205, 0x7632, R204 ;  /* 0x00007632cdcc7816 */ /* 0x002fc600000000cc */
[----:B------:R-:W-:Y:S04]  /*3b250*/  STG.E.U16 desc[UR4][R224.64], R208 ;  /* 0x000000d0e0007986 */ /* 0x000fe8000c101504 */
[----:B------:R0:W-:Y:S04]  /*3b260*/  STG.E.U16 desc[UR4][R228.64], R205 ;  /* 0x000000cde4007986 */ /* 0x0001e8000c101504 */
[----:B------:R-:W4:Y:S04]  /*3b270*/  LDL.LU.64 R240, [R1+0x120] ;  /* 0x0001200001f07983 */ /* 0x000f280000300a00 */
[----:B------:R1:W-:Y:S01]  /*3b280*/  STG.E.U16 desc[UR4][R242.64], R204 ;  /* 0x000000ccf2007986 */ /* 0x0003e2000c101504 */
[----:B0-----:R-:W-:-:S03]  /*3b290*/  PRMT R205, R206, 0x7632, R205 ;  /* 0x00007632cecd7816 */ /* 0x001fc600000000cd */
[----:B-1----:R-:W4:Y:S04]  /*3b2a0*/  LDL.LU.64 R242, [R1+0x118] ;  /* 0x0001180001f27983 */ /* 0x002f280000300a00 */
[----:B------:R-:W4:Y:S04]  /*3b2b0*/  LDL.LU.64 R216, [R1+0x110] ;  /* 0x0001100001d87983 */ /* 0x000f280000300a00 */
[----:B------:R-:W4:Y:S01]  /*3b2c0*/  LDL.LU.64 R218, [R1+0x108] ;  /* 0x0001080001da7983 */ /* 0x000f220000300a00 */
[----:B------:R-:W-:-:S03]  /*3b2d0*/  PRMT R204, R207, 0x7632, R204 ;  /* 0x00007632cfcc7816 */ /* 0x000fc600000000cc */
[----:B--2---:R0:W-:Y:S04]  /*3b2e0*/  STG.E.U16 desc[UR4][R250.64], R206 ;  /* 0x000000cefa007986 */ /* 0x0041e8000c101504 */
[----:B---3--:R1:W-:Y:S04]  /*3b2f0*/  STG.E.U16 desc[UR4][R230.64], R205 ;  /* 0x000000cde6007986 */ /* 0x0083e8000c101504 */
[----:B0-----:R-:W2:Y:S04]  /*3b300*/  LDL.LU.64 R250, [R1+0x100] ;  /* 0x0001000001fa7983 */ /* 0x001ea80000300a00 */
[----:B------:R-:W3:Y:S04]  /*3b310*/  LDL.LU.64 R220, [R1+0xf8] ;  /* 0x0000f80001dc7983 */ /* 0x000ee80000300a00 */
[----:B------:R-:W3:Y:S04]  /*3b320*/  LDL.LU.64 R228, [R1+0xf0] ;  /* 0x0000f00001e47983 */ /* 0x000ee80000300a00 */
[----:B-1----:R-:W3:Y:S04]  /*3b330*/  LDL.LU.64 R230, [R1+0xe8] ;  /* 0x0000e80001e67983 */ /* 0x002ee80000300a00 */
[----:B------:R0:W-:Y:S04]  /*3b340*/  STG.E.U16 desc[UR4][R236.64], R207 ;  /* 0x000000cfec007986 */ /* 0x0001e8000c101504 */
[----:B------:R1:W-:Y:S04]  /*3b350*/  STG.E.U16 desc[UR4][R226.64], R204 ;  /* 0x000000cce2007986 */ /* 0x0003e8000c101504 */
[----:B0-----:R-:W3:Y:S01]  /*3b360*/  LDL.LU.64 R236, [R1+0xe0] ;  /* 0x0000e00001ec7983 */ /* 0x001ee20000300a00 */
[----:B-1----:R-:W-:-:S03]  /*3b370*/  PRMT R204, R200, 0x7632, R204 ;  /* 0x00007632c8cc7816 */ /* 0x002fc600000000cc */
[----:B------:R-:W3:Y:S04]  /*3b380*/  LDL.LU.64 R222, [R1+0xd8] ;  /* 0x0000d80001de7983 */ /* 0x000ee80000300a00 */
[----:B----4-:R0:W-:Y:S04]  /*3b390*/  STG.E.U16 desc[UR4][R232.64], R200 ;  /* 0x000000c8e8007986 */ /* 0x0101e8000c101504 */
[----:B------:R-:W4:Y:S04]  /*3b3a0*/  LDL.LU.64 R224, [R1+0xd0] ;  /* 0x0000d00001e07983 */ /* 0x000f280000300a00 */
[----:B------:R1:W-:Y:S04]  /*3b3b0*/  STG.E.U16 desc[UR4][R248.64], R204 ;  /* 0x000000ccf8007986 */ /* 0x0003e8000c101504 */
[----:B0-----:R-:W4:Y:S04]  /*3b3c0*/  LDL.LU.64 R232, [R1+0xc8] ;  /* 0x0000c80001e87983 */ /* 0x001f280000300a00 */
[----:B-1----:R-:W4:Y:S01]  /*3b3d0*/  LDL.LU.64 R248, [R1+0xc0] ;  /* 0x0000c00001f87983 */ /* 0x002f220000300a00 */
[----:B------:R-:W-:-:S03]  /*3b3e0*/  PRMT R200, R201, 0x7632, R200 ;  /* 0x00007632c9c87816 */ /* 0x000fc600000000c8 */
[----:B------:R-:W4:Y:S04]  /*3b3f0*/  LDL.LU.64 R226, [R1+0x4d0] ;  /* 0x0004d00001e27983 */ /* 0x000f280000300a00 */
[----:B------:R0:W-:Y:S04]  /*3b400*/  STG.E.U16 desc[UR4][R234.64], R201 ;  /* 0x000000c9ea007986 */ /* 0x0001e8000c101504 */
[----:B------:R1:W-:Y:S01]  /*3b410*/  STG.E.U16 desc[UR4][R238.64], R200 ;  /* 0x000000c8ee007986 */ /* 0x0003e2000c101504 */
[----:B0-----:R-:W-:-:S03]  /*3b420*/  PRMT R201, R202, 0x7632, R201 ;  /* 0x00007632cac97816 */ /* 0x001fc600000000c9 */
[----:B------:R-:W4:Y:S01]  /*3b430*/  LDL.LU.64 R234, [R1+0x4c8] ;  /* 0x0004c80001ea7983 */ /* 0x000f220000300a00 */
[----:B-1----:R-:W-:-:S03]  /*3b440*/  PRMT R200, R203, 0x7632, R200 ;  /* 0x00007632cbc87816 */ /* 0x002fc600000000c8 */
[----:B------:R-:W4:Y:S04]  /*3b450*/  LDL.LU.64 R238, [R1+0x4c0] ;  /* 0x0004c00001ee7983 */ /* 0x000f280000300a00 */
[----:B------:R0:W-:Y:S04]  /*3b460*/  STG.E.U16 desc[UR4][R240.64], R202 ;  /* 0x000000caf0007986 */ /* 0x0001e8000c101504 */
[----:B------:R1:W-:Y:S04]  /*3b470*/  STG.E.U16 desc[UR4][R242.64], R201 ;  /* 0x000000c9f2007986 */ /* 0x0003e8000c101504 */
[----:B------:R-:W-:Y:S04]  /*3b480*/  STG.E.U16 desc[UR4][R216.64], R203 ;  /* 0x000000cbd8007986 */ /* 0x000fe8000c101504 */
[----:B0-----:R-:W4:Y:S04]  /*3b490*/  LDL.LU.64 R240, [R1+0x4b8] ;  /* 0x0004b80001f07983 */ /* 0x001f280000300a00 */
[----:B------:R0:W-:Y:S04]  /*3b4a0*/  STG.E.U16 desc[UR4][R218.64], R200 ;  /* 0x000000c8da007986 */ /* 0x0001e8000c101504 */
[----:B-1----:R-:W4:Y:S01]  /*3b4b0*/  LDL.LU.64 R242, [R1+0x4b0] ;  /* 0x0004b00001f27983 */ /* 0x002f220000300a00 */
[----:B0-----:R-:W-:-:S03]  /*3b4c0*/  PRMT R200, R196, 0x7632, R200 ;  /* 0x00007632c4c87816 */ /* 0x001fc600000000c8 */
[----:B--2---:R0:W-:Y:S04]  /*3b4d0*/  STG.E.U16 desc[UR4][R250.64], R196 ;  /* 0x000000c4fa007986 */ /* 0x0041e8000c101504 */
[----:B---3--:R-:W-:Y:S04]  /*3b4e0*/  STG.E.U16 desc[UR4][R220.64], R200 ;  /* 0x000000c8dc007986 */ /* 0x008fe8000c101504 */
[----:B------:R1:W-:Y:S01]  /*3b4f0*/  STG.E.U16 desc[UR4][R228.64], R197 ;  /* 0x000000c5e4007986 */ /* 0x0003e2000c101504 */
[----:B0-----:R-:W-:-:S03]  /*3b500*/  PRMT R196, R197, 0x7632, R196 ;  /* 0x00007632c5c47816 */ /* 0x001fc600000000c4 */
[----:B------:R-:W2:Y:S04]  /*3b510*/  LDL.LU.64 R250, [R1+0x4a8] ;  /* 0x0004a80001fa7983 */ /* 0x000ea80000300a00 */
[----:B------:R0:W-:Y:S04]  /*3b520*/  STG.E.U16 desc[UR4][R230.64], R196 ;  /* 0x000000c4e6007986 */ /* 0x0001e8000c101504 */
[----:B-1----:R-:W3:Y:S01]  /*3b530*/  LDL.LU.64 R228, [R1+0x4a0] ;  /* 0x0004a00001e47983 */ /* 0x002ee20000300a00 */
[----:B------:R-:W-:-:S03]  /*3b540*/  PRMT R197, R198, 0x7632, R197 ;  /* 0x00007632c6c57816 */ /* 0x000fc600000000c5 */
[----:B------:R1:W-:Y:S04]  /*3b550*/  STG.E.U16 desc[UR4][R236.64], R198 ;  /* 0x000000c6ec007986 */ /* 0x0003e8000c101504 */
[----:B0-----:R-:W3:Y:S01]  /*3b560*/  LDL.LU.64 R230, [R1+0x498] ;  /* 0x0004980001e67983 */ /* 0x001ee20000300a00 */
[----:B------:R-:W-:-:S03]  /*3b570*/  PRMT R196, R199, 0x7632, R196 ;  /* 0x00007632c7c47816 */ /* 0x000fc600000000c4 */
[----:B-1----:R-:W3:Y:S04]  /*3b580*/  LDL.LU.64 R236, [R1+0x490] ;  /* 0x0004900001ec7983 */ /* 0x002ee80000300a00 */
[----:B------:R-:W-:Y:S04]  /*3b590*/  STG.E.U16 desc[UR4][R222.64], R197 ;  /* 0x000000c5de007986 */ /* 0x000fe8000c101504 */
[----:B----4-:R-:W-:Y:S04]  /*3b5a0*/  STG.E.U16 desc[UR4][R224.64], R199 ;  /* 0x000000c7e0007986 */ /* 0x010fe8000c101504 */
[----:B------:R0:W-:Y:S04]  /*3b5b0*/  STG.E.U16 desc[UR4][R232.64], R196 ;  /* 0x000000c4e8007986 */ /* 0x0001e8000c101504 */
[----:B------:R1:W-:Y:S04]  /*3b5c0*/  STG.E.U16 desc[UR4][R248.64], R192 ;  /* 0x000000c0f8007986 */ /* 0x0003e8000c101504 */
[----:B0-----:R-:W4:Y:S01]  /*3b5d0*/  LDL.LU.64 R232, [R1+0x488] ;  /* 0x0004880001e87983 */ /* 0x001f220000300a00 */
[----:B------:R-:W-:Y:S01]  /*3b5e0*/  PRMT R198, R192, 0x7632, R198 ;  /* 0x00007632c0c67816 */ /* 0x000fe200000000c6 */
[----:B------:R-:W0:Y:S02]  /*3b5f0*/  LDC.64 R196, c[0x0][0x270] ;  /* 0x00009c00ffc47b82 */ /* 0x000e240000000a00 */
[----:B-1----:R-:W4:Y:S04]  /*3b600*/  LDL.LU.64 R248, [R1+0x480] ;  /* 0x0004800001f87983 */ /* 0x002f280000300a00 */
[----:B------:R1:W-:Y:S01]  /*3b610*/  STG.E.U16 desc[UR4][R226.64], R198 ;  /* 0x000000c6e2007986 */ /* 0x0003e2000c101504 */
[----:B------:R-:W-:-:S03]  /*3b620*/  PRMT R192, R194, 0x7632, R192 ;  /* 0x00007632c2c07816 */ /* 0x000fc600000000c0 */
[----:B------:R1:W-:Y:S02]  /*3b630*/  STG.E.U16 desc[UR4][R234.64], R193 ;  /* 0x000000c1ea007986 */ /* 0x0003e4000c101504 */
[----:B-1----:R-:W-:-:S05]  /*3b640*/  PRMT R198, R193, 0x7632, R198 ;  /* 0x00007632c1c67816 */ /* 0x002fca00000000c6 */
[----:B------:R1:W-:Y:S01]  /*3b650*/  STG.E.U16 desc[UR4][R238.64], R198 ;  /* 0x000000c6ee007986 */ /* 0x0003e2000c101504 */
[----:B------:R-:W-:-:S03]  /*3b660*/  PRMT R193, R195, 0x7632, R193 ;  /* 0x00007632c3c17816 */ /* 0x000fc600000000c1 */
[----:B-1----:R-:W4:Y:S01]  /*3b670*/  LDL.LU.64 R238, [R1+0x478] ;  /* 0x0004780001ee7983 */ /* 0x002f220000300a00 */
[----:B------:R-:W1:Y:S03]  /*3b680*/  LDC R198, c[0x0][0x228] ;  /* 0x00008a00ffc67b82 */ /* 0x000e660000000800 */
[----:B------:R0:W-:Y:S04]  /*3b690*/  STG.E.U16 desc[UR4][R240.64], R194 ;  /* 0x000000c2f0007986 */ /* 0x0001e8000c101504 */
[----:B------:R0:W-:Y:S04]  /*3b6a0*/  STG.E.U16 desc[UR4][R242.64], R192 ;  /* 0x000000c0f2007986 */ /* 0x0001e8000c101504 */
[----:B0-----:R-:W4:Y:S01]  /*3b6b0*/  LDL.LU.64 R240, [R1+0x948] ;  /* 0x0009480001f07983 */ /* 0x001f220000300a00 */
[----:B------:R-:W0:Y:S03]  /*3b6c0*/  LDC R194, c[0x0][0x278] ;  /* 0x00009e00ffc27b82 */ /* 0x000e260000000800 */
[----:B------:R-:W0:Y:S01]  /*3b6d0*/  LDL.LU.64 R234, [R1+0x930] ;  /* 0x0009300001ea7983 */ /* 0x000e220000300a00 */
[----:B------:R-:W-:-:S03]  /*3b6e0*/  PRMT R192, R188, 0x7632, R192 ;  /* 0x00007632bcc07816 */ /* 0x000fc600000000c0 */
[----:B------:R-:W4:Y:S04]  /*3b6f0*/  LDL.LU.64 R242, [R1+0x940] ;  /* 0x0009400001f27983 */ /* 0x000f280000300a00 */
[----:B------:R-:W4:Y:S04]  /*3b700*/  LDL.LU.64 R224, [R1+0x938] ;  /* 0x0009380001e07983 */ /* 0x000f280000300a00 */
[----:B------:R-:W4:Y:S04]  /*3b710*/  LDL.LU.64 R226, [R1+0x928] ;  /* 0x0009280001e27983 */ /* 0x000f280000300a00 */
[----:B--2---:R-:W-:Y:S04]  /*3b720*/  STG.E.U16 desc[UR4][R250.64], R195 ;  /* 0x000000c3fa007986 */ /* 0x004fe8000c101504 */
[----:B---3--:R-:W-:Y:S04]  /*3b730*/  STG.E.U16 desc[UR4][R228.64], R193 ;  /* 0x000000c1e4007986 */ /* 0x008fe8000c101504 */
[----:B------:R-:W-:Y:S04]  /*3b740*/  STG.E.U16 desc[UR4][R230.64], R188 ;  /* 0x000000bce6007986 */ /* 0x000fe8000c101504 */
[----:B------:R2:W-:Y:S04]  /*3b750*/  STG.E.U16 desc[UR4][R236.64], R192 ;  /* 0x000000c0ec007986 */ /* 0x0005e8000c101504 */
[----:B--2---:R-:W2:Y:S01]  /*3b760*/  LDL.LU.64 R236, [R1+0x920] ;  /* 0x0009200001ec7983 */ /* 0x004ea20000300a00 */
[----:B------:R-:W-:-:S03]  /*3b770*/  PRMT R192, R189, 0x7632, R192 ;  /* 0x00007632bdc07816 */ /* 0x000fc600000000c0 */
[----:B------:R-:W3:Y:S04]  /*3b780*/  LDL.LU.64 R220, [R1+0x918] ;  /* 0x0009180001dc7983 */ /* 0x000ee80000300a00 */
[----:B------:R-:W3:Y:S04]  /*3b790*/  LDL.LU.64 R228, [R1+0x910] ;  /* 0x0009100001e47983 */ /* 0x000ee80000300a00 */
[----:B----4-:R-:W-:Y:S04]  /*3b7a0*/  STG.E.U16 desc[UR4][R232.64], R189 ;  /* 0x000000bde8007986 */ /* 0x010fe8000c101504 */
[----:B------:R-:W4:Y:S04]  /*3b7b0*/  LDL.LU.64 R230, [R1+0x908] ;  /* 0x0009080001e67983 */ /* 0x000f280000300a00 */
[----:B------:R1:W-:Y:S04]  /*3b7c0*/  STG.E.U16 desc[UR4][R248.64], R192 ;  /* 0x000000c0f8007986 */ /* 0x0003e8000c101504 */
[----:B-1----:R-:W4:Y:S01]  /*3b7d0*/  LDL.LU.64 R248, [R1+0x900] ;  /* 0x0009000001f87983 */ /* 0x002f220000300a00 */
[----:B------:R-:W1:Y:S01]  /*3b7e0*/  S2R R252, SR_TID.X ;  /* 0x0000000000fc7919 */ /* 0x000e620000002100 */
[----:B------:R-:W1:Y:S01]  /*3b7f0*/  S2R R251, SR_CTAID.X ;  /* 0x0000000000fb7919 */ /* 0x000e620000002500 */
[----:B------:R-:W1:Y:S01]  /*3b800*/  S2R R250, SR_CTAID.Y ;  /* 0x0000000000fa7919 */ /* 0x000e620000002600 */
[----:B------:R-:W-:Y:S01]  /*3b810*/  PRMT R192, R190, 0x7632, R192 ;  /* 0x00007632bec07816 */ /* 0x000fe200000000c0 */
[----:B------:R-:W4:Y:S04]  /*3b820*/  LDL.LU.64 R232, [R1+0x8f8] ;  /* 0x0008f80001e87983 */ /* 0x000f280000300a00 */
[----:B------:R1:W-:Y:S04]  /*3b830*/  STG.E.U16 desc[UR4][R238.64], R190 ;  /* 0x000000beee007986 */ /* 0x0003e8000c101504 */
[----:B-1----:R-:W4:Y:S01]  /*3b840*/  LDL.LU.64 R238, [R1+0x8f0] ;  /* 0x0008f00001ee7983 */ /* 0x002f220000300a00 */
[----:B------:R-:W-:Y:S01]  /*3b850*/  PRMT R252, R252, 0x6540, R251 ;  /* 0x00006540fcfc7816 */ /* 0x000fe200000000fb */
[----:B------:R-:W-:-:S02]  /*3b860*/  IMAD R196, R250, R196, RZ ;  /* 0x000000c4fac47224 */ /* 0x000fc400078e02ff */
[----:B------:R1:W-:Y:S02]  /*3b870*/  STG.E.U16 desc[UR4][R240.64], R192 ;  /* 0x000000c0f0007986 */ /* 0x0003e4000c101504 */
[----:B------:R-:W-:Y:S01]  /*3b880*/  IMAD R188, R252, R197, RZ ;  /* 0x000000c5fcbc7224 */ /* 0x000fe200078e02ff */
[----:B------:R-:W4:Y:S01]  /*3b890*/  LDC R251, c[0x0][0x278] ;  /* 0x00009e00fffb7b82 */ /* 0x000f220000000800 */
[----:B------:R-:W-:-:S03]  /*3b8a0*/  SHF.L.U32 R189, R196, 0x1, RZ ;  /* 0x00000001c4bd7819 */ /* 0x000fc600000006ff */
[----:B------:R-:W-:-:S04]  /*3b8b0*/  SHF.L.U32 R188, R188, 0x1, RZ ;  /* 0x00000001bcbc7819 */ /* 0x000fc800000006ff */
[--C-:B------:R-:W-:Y:S02]  /*3b8c0*/  IADD3 R188, R188, R198, R189.reuse ;  /* 0x000000c6bcbc7210 */ /* 0x100fe40007ffe0bd */
[----:B------:R-:W-:Y:S01]  /*3b8d0*/  PRMT R189, R191, 0x7632, R189 ;  /* 0x00007632bfbd7816 */ /* 0x000fe200000000bd */
[----:B-1----:R-:W4:Y:S01]  /*3b8e0*/  LDL.LU.64 R240, [R1+0x8e8] ;  /* 0x0008e80001f07983 */ /* 0x002f220000300a00 */
[----:B0-----:R-:W-:-:S03]  /*3b8f0*/  LEA R234, R194, R188, 0x8 ;  /* 0x000000bcc2ea7211 */ /* 0x001fc600078e40ff */
[----:B------:R-:W4:Y:S04]  /*3b900*/  LDL.LU.64 R222, [R1+0x8e0] ;  /* 0x0008e00001de7983 */ /* 0x000f280000300a00 */
[----:B------:R0:W-:Y:S04]  /*3b910*/  STG.E.U16 desc[UR4][R242.64], R191 ;  /* 0x000000bff2007986 */ /* 0x0001e8000c101504 */
[----:B------:R1:W-:Y:S04]  /*3b920*/  STG.E.U16 desc[UR4][R224.64], R189 ;  /* 0x000000bde0007986 */ /* 0x0003e8000c101504 */
[----:B0-----:R-:W4:Y:S01]  /*3b930*/  LDL.LU.64 R242, [R1+0x8d8] ;  /* 0x0008d80001f27983 */ /* 0x001f220000300a00 */
[----:B-1----:R-:W-:-:S03]  /*3b940*/  PRMT R189, R184, 0x7632, R189 ;  /* 0x00007632b8bd7816 */ /* 0x002fc600000000bd */
[----:B------:R-:W4:Y:S04]  /*3b950*/  LDL.LU.64 R224, [R1+0x8d0] ;  /* 0x0008d00001e07983 */ /* 0x000f280000300a00 */
[----:B------:R0:W-:Y:S04]  /*3b960*/  STG.E.U16 desc[UR4][R234.64], R184 ;  /* 0x000000b8ea007986 */ /* 0x0001e8000c101504 */
[----:B------:R1:W-:Y:S04]  /*3b970*/  STG.E.U16 desc[UR4][R226.64], R189 ;  /* 0x000000bde2007986 */ /* 0x0003e8000c101504 */
[----:B0-----:R-:W4:Y:S01]  /*3b980*/  LDL.LU.64 R234, [R1+0x8c8] ;  /* 0x0008c80001ea7983 */ /* 0x001f220000300a00 */
[----:B------:R-:W-:-:S03]  /*3b990*/  PRMT R184, R185, 0x7632, R184 ;  /* 0x00007632b9b87816 */ /* 0x000fc600000000b8 */
[----:B-1----:R-:W4:Y:S01]  /*3b9a0*/  LDL.LU.64 R226, [R1+0x8c0] ;  /* 0x0008c00001e27983 */ /* 0x002f220000300a00 */
[----:B------:R-:W0:Y:S03]  /*3b9b0*/  LDC R189, c[0x0][0x278] ;  /* 0x00009e00ffbd7b82 */ /* 0x000e260000000800 */
[----:B--2---:R1:W-:Y:S04]  /*3b9c0*/  STG.E.U16 desc[UR4][R236.64], R185 ;  /* 0x000000b9ec007986 */ /* 0x0043e8000c101504 */
[----:B---3--:R2:W-:Y:S04]  /*3b9d0*/  STG.E.U16 desc[UR4][R220.64], R184 ;  /* 0x000000b8dc007986 */ /* 0x0085e8000c101504 */
[----:B-1----:R-:W3:Y:S01]  /*3b9e0*/  LDL.LU.64 R236, [R1+0x8b8] ;  /* 0x0008b80001ec7983 */ /* 0x002ee20000300a00 */
[----:B------:R-:W-:-:S03]  /*3b9f0*/  PRMT R185, R186, 0x7632, R185 ;  /* 0x00007632bab97816 */ /* 0x000fc600000000b9 */
[----:B--2---:R-:W2:Y:S04]  /*3ba00*/  LDL.LU.64 R220, [R1+0x8b0] ;  /* 0x0008b00001dc7983 */ /* 0x004ea80000300a00 */
[----:B------:R1:W-:Y:S04]  /*3ba10*/  STG.E.U16 desc[UR4][R228.64], R186 ;  /* 0x000000bae4007986 */ /* 0x0003e8000c101504 */
[----:B----4-:R4:W-:Y:S04]  /*3ba20*/  STG.E.U16 desc[UR4][R230.64], R185 ;  /* 0x000000b9e6007986 */ /* 0x0109e8000c101504 */
[----:B-1----:R-:W2:Y:S04]  /*3ba30*/  LDL.LU.64 R228, [R1+0x8a8] ;  /* 0x0008a80001e47983 */ /* 0x002ea80000300a00 */
[----:B----4-:R-:W4:Y:S04]  /*3ba40*/  LDL.LU.64 R230, [R1+0x8a0] ;  /* 0x0008a00001e67983 */ /* 0x010f280000300a00 */
[----:B------:R1:W-:Y:S04]  /*3ba50*/  STG.E.U16 desc[UR4][R248.64], R187 ;  /* 0x000000bbf8007986 */ /* 0x0003e8000c101504 */
[----:B-1----:R-:W4:Y:S01]  /*3ba60*/  LDL.LU.64 R248, [R1+0x898] ;  /* 0x0008980001f87983 */ /* 0x002f220000300a00 */
[----:B------:R-:W-:-:S05]  /*3ba70*/  PRMT R184, R187, 0x7632, R184 ;  /* 0x00007632bbb87816 */ /* 0x000fca00000000b8 */
[----:B------:R1:W-:Y:S04]  /*3ba80*/  STG.E.U16 desc[UR4][R232.64], R184 ;  /* 0x000000b8e8007986 */ /* 0x0003e8000c101504 */
[----:B------:R0:W-:Y:S04]  /*3ba90*/  STG.E.U16 desc[UR4][R238.64], R180 ;  /* 0x000000b4ee007986 */ /* 0x0001e8000c101504 */
[----:B-1----:R-:W4:Y:S01]  /*3baa0*/  LDL.LU.64 R232, [R1+0x890] ;  /* 0x0008900001e87983 */ /* 0x002f220000300a00 */
[----:B------:R-:W-:-:S03]  /*3bab0*/  PRMT R184, R180, 0x7632, R184 ;  /* 0x00007632b4b87816 */ /* 0x000fc600000000b8 */
[----:B0-----:R-:W4:Y:S01]  /*3bac0*/  LDL.LU.64 R238, [R1+0x888] ;  /* 0x0008880001ee7983 */ /* 0x001f220000300a00 */
[----:B------:R-:W-:-:S03]  /*3bad0*/  PRMT R180, R181, 0x7632, R180 ;  /* 0x00007632b5b47816 */ /* 0x000fc600000000b4 */
[----:B------:R0:W-:Y:S04]  /*3bae0*/  STG.E.U16 desc[UR4][R240.64], R184 ;  /* 0x000000b8f0007986 */ /* 0x0001e8000c101504 */
[----:B------:R1:W-:Y:S04]  /*3baf0*/  STG.E.U16 desc[UR4][R222.64], R181 ;  /* 0x000000b5de007986 */ /* 0x0003e8000c101504 */
[----:B0-----:R-:W4:Y:S04]  /*3bb00*/  LDL.LU.64 R240, [R1+0x880] ;  /* 0x0008800001f07983 */ /* 0x001f280000300a00 */
[----:B-1----:R-:W4:Y:S01]  /*3bb10*/  LDL.LU.64 R222, [R1+0x878] ;  /* 0x0008780001de7983 */ /* 0x002f220000300a00 */
[----:B------:R-:W-:-:S03]  /*3bb20*/  PRMT R181, R182, 0x7632, R181 ;  /* 0x00007632b6b57816 */ /* 0x000fc600000000b5 */
[----:B------:R0:W-:Y:S04]  /*3bb30*/  STG.E.U16 desc[UR4][R242.64], R180 ;  /* 0x000000b4f2007986 */ /* 0x0001e8000c101504 */
[----:B------:R1:W-:Y:S04]  /*3bb40*/  STG.E.U16 desc[UR4][R224.64], R182 ;  /* 0x000000b6e0007986 */ /* 0x0003e8000c101504 */
[----:B0-----:R-:W4:Y:S01]  /*3bb50*/  LDL.LU.64 R242, [R1+0x870] ;  /* 0x0008700001f27983 */ /* 0x001f220000300a00 */
[----:B------:R-:W-:-:S03]  /*3bb60*/  PRMT R180, R183, 0x7632, R180 ;  /* 0x00007632b7b47816 */ /* 0x000fc600000000b4 */
[----:B-1----:R-:W4:Y:S04]  /*3bb70*/  LDL.LU.64 R224, [R1+0x868] ;  /* 0x0008680001e07983 */ /* 0x002f280000300a00 */
[----:B------:R0:W-:Y:S04]  /*3bb80*/  STG.E.U16 desc[UR4][R234.64], R181 ;  /* 0x000000b5ea007986 */ /* 0x0001e8000c101504 */
[----:B------:R1:W-:Y:S04]  /*3bb90*/  STG.E.U16 desc[UR4][R226.64], R183 ;  /* 0x000000b7e2007986 */ /* 0x0003e8000c101504 */
[----:B0-----:R-:W4:Y:S04]  /*3bba0*/  LDL.LU.64 R234, [R1+0x860] ;  /* 0x0008600001ea7983 */ /* 0x001f280000300a00 */
[----:B-1----:R-:W4:Y:S04]  /*3bbb0*/  LDL.LU.64 R226, [R1+0x858] ;  /* 0x0008580001e27983 */ /* 0x002f280000300a00 */
[----:B---3--:R0:W-:Y:S04]  /*3bbc0*/  STG.E.U16 desc[UR4][R236.64], R180 ;  /* 0x000000b4ec007986 */ /* 0x0081e8000c101504 */
[----:B--2---:R1:W-:Y:S01]  /*3bbd0*/  STG.E.U16 desc[UR4][R220.64], R176 ;  /* 0x000000b0dc007986 */ /* 0x0043e2000c101504 */
[----:B0-----:R-:W-:-:S03]  /*3bbe0*/  PRMT R180, R176, 0x7632, R180 ;  /* 0x00007632b0b47816 */ /* 0x001fc600000000b4 */
[----:B------:R-:W2:Y:S01]  /*3bbf0*/  LDL.LU.64 R236, [R1+0x850] ;  /* 0x0008500001ec7983 */ /* 0x000ea20000300a00 */
[----:B-1----:R-:W-:-:S03]  /*3bc00*/  PRMT R176, R177, 0x7632, R176 ;  /* 0x00007632b1b07816 */ /* 0x002fc600000000b0 */
[----:B------:R-:W3:Y:S04]  /*3bc10*/  LDL.LU.64 R220, [R1+0x848] ;  /* 0x0008480001dc7983 */ /* 0x000ee80000300a00 */
[----:B------:R0:W-:Y:S04]  /*3bc20*/  STG.E.U16 desc[UR4][R228.64], R180 ;  /* 0x000000b4e4007986 */ /* 0x0001e8000c101504 */
[----:B----4-:R1:W-:Y:S04]  /*3bc30*/  STG.E.U16 desc[UR4][R230.64], R177 ;  /* 0x000000b1e6007986 */ /* 0x0103e8000c101504 */
[----:B0-----:R-:W4:Y:S04]  /*3bc40*/  LDL.LU.64 R228, [R1+0x840] ;  /* 0x0008400001e47983 */ /* 0x001f280000300a00 */
[----:B-1----:R-:W4:Y:S04]  /*3bc50*/  LDL.LU.64 R230, [R1+0x838] ;  /* 0x0008380001e67983 */ /* 0x002f280000300a00 */
[----:B------:R0:W-:Y:S04]  /*3bc60*/  STG.E.U16 desc[UR4][R248.64], R176 ;  /* 0x000000b0f8007986 */ /* 0x0001e8000c101504 */
[----:B0-----:R-:W4:Y:S01]  /*3bc70*/  LDL.LU.64 R248, [R1+0x830] ;  /* 0x0008300001f87983 */ /* 0x001f220000300a00 */
[----:B------:R-:W-:-:S02]  /*3bc80*/  PRMT R177, R178, 0x7632, R177 ;  /* 0x00007632b2b17816 */ /* 0x000fc400000000b1 */
[----:B------:R-:W-:Y:S01]  /*3bc90*/  PRMT R176, R179, 0x7632, R176 ;  /* 0x00007632b3b07816 */ /* 0x000fe200000000b0 */
[----:B------:R0:W-:Y:S04]  /*3bca0*/  STG.E.U16 desc[UR4][R232.64], R178 ;  /* 0x000000b2e8007986 */ /* 0x0001e8000c101504 */
[----:B------:R1:W-:Y:S04]  /*3bcb0*/  STG.E.U16 desc[UR4][R238.64], R177 ;  /* 0x000000b1ee007986 */ /* 0x0003e8000c101504 */
[----:B0-----:R-:W4:Y:S04]  /*3bcc0*/  LDL.LU.64 R232, [R1+0x828] ;  /* 0x0008280001e87983 */ /* 0x001f280000300a00 */
[----:B-1----:R-:W4:Y:S04]  /*3bcd0*/  LDL.LU.64 R238, [R1+0x820] ;  /* 0x0008200001ee7983 */ /* 0x002f280000300a00 */
        /* <DEDUP_REMOVED lines=12> */
[----:B0-----:R-:W4:Y:S01]  /*3bda0*/  LDL.LU.64 R234, [R1+0x7f8] ;  /* 0x0007f80001ea7983 */ /* 0x001f220000300a00 */
[----:B------:R-:W-:-:S03]  /*3bdb0*/  PRMT R173, R174, 0x7632, R173 ;  /* 0x00007632aead7816 */ /* 0x000fc600000000ad */
[----:B-1----:R-:W4:Y:S01]  /*3bdc0*/  LDL.LU.64 R226, [R1+0x7f0] ;  /* 0x0007f00001e27983 */ /* 0x002f220000300a00 */
[----:B------:R-:W-:-:S03]  /*3bdd0*/  PRMT R172, R175, 0x7632, R172 ;  /* 0x00007632afac7816 */ /* 0x000fc600000000ac */
[----:B--2---:R0:W-:Y:S04]  /*3bde0*/  STG.E.U16 desc[UR4][R236.64], R174 ;  /* 0x000000aeec007986 */ /* 0x0041e8000c101504 */
[----:B---3--:R1:W-:Y:S04]  /*3bdf0*/  STG.E.U16 desc[UR4][R220.64], R173 ;  /* 0x000000addc007986 */ /* 0x0083e8000c101504 */
[----:B0-----:R-:W2:Y:S04]  /*3be00*/  LDL.LU.64 R236, [R1+0x7e8] ;  /* 0x0007e80001ec7983 */ /* 0x001ea80000300a00 */
[----:B-1----:R-:W3:Y:S04]  /*3be10*/  LDL.LU.64 R220, [R1+0x7e0] ;  /* 0x0007e00001dc7983 */ /* 0x002ee80000300a00 */
[----:B----4-:R0:W-:Y:S04]  /*3be20*/  STG.E.U16 desc[UR4][R228.64], R175 ;  /* 0x000000afe4007986 */ /* 0x0101e8000c101504 */
[----:B------:R1:W-:Y:S04]  /*3be30*/  STG.E.U16 desc[UR4][R230.64], R172 ;  /* 0x000000ace6007986 */ /* 0x0003e8000c101504 */
[----:B0-----:R-:W4:Y:S04]  /*3be40*/  LDL.LU.64 R228, [R1+0x7d8] ;  /* 0x0007d80001e47983 */ /* 0x001f280000300a00 */
[----:B-1----:R-:W4:Y:S04]  /*3be50*/  LDL.LU.64 R230, [R1+0x7d0] ;  /* 0x0007d00001e67983 */ /* 0x002f280000300a00 */
[----:B------:R0:W-:Y:S04]  /*3be60*/  STG.E.U16 desc[UR4][R248.64], R168 ;  /* 0x000000a8f8007986 */ /* 0x0001e8000c101504 */
[----:B0-----:R-:W4:Y:S01]  /*3be70*/  LDL.LU.64 R248, [R1+0x7c8] ;  /* 0x0007c80001f87983 */ /* 0x001f220000300a00 */
[----:B------:R-:W-:-:S02]  /*3be80*/  PRMT R172, R168, 0x7632, R172 ;  /* 0x00007632a8ac7816 */ /* 0x000fc400000000ac */
        /* <DEDUP_REMOVED lines=24> */
[----:B-1----:R-:W3:Y:S01]  /*3c010*/  LDL.LU.64 R220, [R1+0x778] ;  /* 0x0007780001dc7983 */ /* 0x002ee20000300a00 */
[----:B------:R-:W-:-:S03]  /*3c020*/  PRMT R165, R166, 0x7632, R165 ;  /* 0x00007632a6a57816 */ /* 0x000fc600000000a5 */
[----:B----4-:R0:W-:Y:S04]  /*3c030*/  STG.E.U16 desc[UR4][R228.64], R164 ;  /* 0x000000a4e4007986 */ /* 0x0101e8000c101504 */
[----:B------:R1:W-:Y:S04]  /*3c040*/  STG.E.U16 desc[UR4][R230.64], R166 ;  /* 0x000000a6e6007986 */ /* 0x0003e8000c101504 */
[----:B0-----:R-:W4:Y:S04]  /*3c050*/  LDL.LU.64 R228, [R1+0x770] ;  /* 0x0007700001e47983 */ /* 0x001f280000300a00 */
[----:B-1----:R-:W4:Y:S04]  /*3c060*/  LDL.LU.64 R230, [R1+0x768] ;  /* 0x0007680001e67983 */ /* 0x002f280000300a00 */
[----:B------:R0:W-:Y:S04]  /*3c070*/  STG.E.U16 desc[UR4][R248.64], R165 ;  /* 0x000000a5f8007986 */ /* 0x0001e8000c101504 */
[----:B0-----:R-:W4:Y:S01]  /*3c080*/  LDL.LU.64 R248, [R1+0x760] ;  /* 0x0007600001f87983 */ /* 0x001f220000300a00 */
[----:B------:R-:W-:-:S03]  /*3c090*/  PRMT R164, R167, 0x7632, R164 ;  /* 0x00007632a7a47816 */ /* 0x000fc600000000a4 */
        /* <DEDUP_REMOVED lines=16> */
[----:B------:R0:W-:Y:S04]  /*3c1a0*/  STG.E.U16 desc[UR4][R234.64], R162 ;  /* 0x000000a2ea007986 */ /* 0x0001e8000c101504 */
[----:B------:R1:W-:Y:S04]  /*3c1b0*/  STG.E.U16 desc[UR4][R226.64], R161 ;  /* 0x000000a1e2007986 */ /* 0x0003e8000c101504 */
[----:B0-----:R-:W4:Y:S04]  /*3c1c0*/  LDL.LU.64 R234, [R1+0x728] ;  /* 0x0007280001ea7983 */ /* 0x001f280000300a00 */
[----:B-1----:R-:W4:Y:S04]  /*3c1d0*/  LDL.LU.64 R226, [R1+0x720] ;  /* 0x0007200001e27983 */ /* 0x002f280000300a00 */
        /* <DEDUP_REMOVED lines=14> */
[----:B------:R1:W-:Y:S01]  /*3c2c0*/  STG.E.U16 desc[UR4][R238.64], R158 ;  /* 0x0000009eee007986 */ /* 0x0003e2000c101504 */
[----:B0-----:R-:W-:-:S03]  /*3c2d0*/  PRMT R156, R159, 0x7632, R156 ;  /* 0x000076329f9c7816 */ /* 0x001fc6000000009c */
[----:B------:R-:W4:Y:S04]  /*3c2e0*/  LDL.LU.64 R232, [R1+0x6f0] ;  /* 0x0006f00001e87983 */ /* 0x000f280000300a00 */
[----:B-1----:R-:W4:Y:S04]  /*3c2f0*/  LDL.LU.64 R238, [R1+0x6e8] ;  /* 0x0006e80001ee7983 */ /* 0x002f280000300a00 */
[----:B------:R0:W-:Y:S04]  /*3c300*/  STG.E.U16 desc[UR4][R240.64], R157 ;  /* 0x0000009df0007986 */ /* 0x0001e8000c101504 */
[----:B------:R1:W-:Y:S04]  /*3c310*/  STG.E.U16 desc[UR4][R222.64], R159 ;  /* 0x0000009fde007986 */ /* 0x0003e8000c101504 */
[----:B0-----:R-:W4:Y:S04]  /*3c320*/  LDL.LU.64 R240, [R1+0x6e0] ;  /* 0x0006e00001f07983 */ /* 0x001f280000300a00 */
[----:B-1----:R-:W4:Y:S04]  /*3c330*/  LDL.LU.64 R222, [R1+0x6d8] ;  /* 0x0006d80001de7983 */ /* 0x002f280000300a00 */
[----:B------:R0:W-:Y:S04]  /*3c340*/  STG.E.U16 desc[UR4][R242.64], R156 ;  /* 0x0000009cf2007986 */ /* 0x0001e8000c101504 */
[----:B------:R1:W-:Y:S01]  /*3c350*/  STG.E.U16 desc[UR4][R224.64], R152 ;  /* 0x00000098e0007986 */ /* 0x0003e2000c101504 */
[----:B0-----:R-:W-:-:S03]  /*3c360*/  PRMT R156, R152, 0x7632, R156 ;  /* 0x00007632989c7816 */ /* 0x001fc6000000009c */
[----:B------:R-:W4:Y:S04]  /*3c370*/  LDL.LU.64 R242, [R1+0x6d0] ;  /* 0x0006d00001f27983 */ /* 0x000f280000300a00 */
[----:B-1----:R-:W4:Y:S01]  /*3c380*/  LDL.LU.64 R224, [R1+0x6c8] ;  /* 0x0006c80001e07983 */ /* 0x002f220000300a00 */
[----:B------:R-:W-:-:S03]  /*3c390*/  PRMT R152, R153, 0x7632, R152 ;  /* 0x0000763299987816 */ /* 0x000fc60000000098 */
[----:B------:R0:W-:Y:S04]  /*3c3a0*/  STG.E.U16 desc[UR4][R234.64], R156 ;  /* 0x0000009cea007986 */ /* 0x0001e8000c101504 */
[----:B------:R1:W-:Y:S04]  /*3c3b0*/  STG.E.U16 desc[UR4][R226.64], R153 ;  /* 0x00000099e2007986 */ /* 0x0003e8000c101504 */
[----:B0-----:R-:W4:Y:S04]  /*3c3c0*/  LDL.LU.64 R234, [R1+0x6c0] ;  /* 0x0006c00001ea7983 */ /* 0x001f280000300a00 */
[----:B-1----:R-:W4:Y:S01]  /*3c3d0*/  LDL.LU.64 R226, [R1+0x6b8] ;  /* 0x0006b80001e27983 */ /* 0x002f220000300a00 */
[----:B------:R-:W-:-:S03]  /*3c3e0*/  PRMT R153, R154, 0x7632, R153 ;  /* 0x000076329a997816 */ /* 0x000fc60000000099 */
[----:B--2---:R0:W-:Y:S04]  /*3c3f0*/  STG.E.U16 desc[UR4][R236.64], R152 ;  /* 0x00000098ec007986 */ /* 0x0041e8000c101504 */
[----:B---3--:R-:W-:Y:S04]  /*3c400*/  STG.E.U16 desc[UR4][R220.64], R154 ;  /* 0x0000009adc007986 */ /* 0x008fe8000c101504 */
[----:B0-----:R-:W2:Y:S01]  /*3c410*/  LDL.LU.64 R236, [R1+0x6b0] ;  /* 0x0006b00001ec7983 */ /* 0x001ea20000300a00 */
[----:B------:R-:W-:-:S03]  /*3c420*/  PRMT R152, R155, 0x7632, R152 ;  /* 0x000076329b987816 */ /* 0x000fc60000000098 */
[----:B------:R-:W3:Y:S04]  /*3c430*/  LDL.LU.64 R218, [R1+0x6a8] ;  /* 0x0006a80001da7983 */ /* 0x000ee80000300a00 */
        /* <DEDUP_REMOVED lines=14> */
[----:B0-----:R-:W4:Y:S01]  /*3c520*/  LDL.LU.64 R240, [R1+0x678] ;  /* 0x0006780001f07983 */ /* 0x001f220000300a00 */
[----:B------:R-:W-:-:S02]  /*3c530*/  PRMT R149, R150, 0x7632, R149 ;  /* 0x0000763296957816 */ /* 0x000fc40000000095 */
[----:B-1----:R-:W-:Y:S01]  /*3c540*/  PRMT R148, R151, 0x7632, R148 ;  /* 0x0000763297947816 */ /* 0x002fe20000000094 */
[----:B------:R-:W4:Y:S04]  /*3c550*/  LDL.LU.64 R220, [R1+0x670] ;  /* 0x0006700001dc7983 */ /* 0x000f280000300a00 */
[----:B------:R0:W-:Y:S04]  /*3c560*/  STG.E.U16 desc[UR4][R242.64], R150 ;  /* 0x00000096f2007986 */ /* 0x0001e8000c101504 */
[----:B------:R-:W-:Y:S04]  /*3c570*/  STG.E.U16 desc[UR4][R224.64], R149 ;  /* 0x00000095e0007986 */ /* 0x000fe8000c101504 */
[----:B------:R-:W4:Y:S04]  /*3c580*/  LDL.LU.64 R222, [R1+0x668] ;  /* 0x0006680001de7983 */ /* 0x000f280000300a00 */
[----:B0-----:R-:W4:Y:S04]  /*3c590*/  LDL.LU.64 R242, [R1+0x660] ;  /* 0x0006600001f27983 */ /* 0x001f280000300a00 */
[----:B------:R0:W-:Y:S04]  /*3c5a0*/  STG.E.U16 desc[UR4][R234.64], R151 ;  /* 0x00000097ea007986 */ /* 0x0001e8000c101504 */
[----:B------:R1:W-:Y:S04]  /*3c5b0*/  STG.E.U16 desc[UR4][R226.64], R148 ;  /* 0x00000094e2007986 */ /* 0x0003e8000c101504 */
[----:B0-----:R-:W4:Y:S01]  /*3c5c0*/  LDL.LU.64 R234, [R1+0x658] ;  /* 0x0006580001ea7983 */ /* 0x001f220000300a00 */
[----:B-1----:R-:W-:-:S03]  /*3c5d0*/  PRMT R148, R144, 0x7632, R148 ;  /* 0x0000763290947816 */ /* 0x002fc60000000094 */
[----:B------:R-:W4:Y:S04]  /*3c5e0*/  LDL.LU.64 R224, [R1+0x650] ;  /* 0x0006500001e07983 */ /* 0x000f280000300a00 */
[----:B------:R-:W4:Y:S04]  /*3c5f0*/  LDL.LU.64 R226, [R1+0x648] ;  /* 0x0006480001e27983 */ /* 0x000f280000300a00 */
[----:B--2---:R0:W-:Y:S04]  /*3c600*/  STG.E.U16 desc[UR4][R236.64], R144 ;  /* 0x00000090ec007986 */ /* 0x0041e8000c101504 */
[----:B---3--:R-:W-:Y:S04]  /*3c610*/  STG.E.U16 desc[UR4][R218.64], R148 ;  /* 0x00000094da007986 */ /* 0x008fe8000c101504 */
[----:B0-----:R-:W2:Y:S01]  /*3c620*/  LDL.LU.64 R236, [R1+0x640] ;  /* 0x0006400001ec7983 */ /* 0x001ea20000300a00 */
[----:B------:R-:W-:-:S03]  /*3c630*/  PRMT R144, R145, 0x7632, R144 ;  /* 0x0000763291907816 */ /* 0x000fc60000000090 */
[----:B----4-:R0:W-:Y:S04]  /*3c640*/  STG.E.U16 desc[UR4][R228.64], R145 ;  /* 0x00000091e4007986 */ /* 0x0101e8000c101504 */
[----:B------:R1:W-:Y:S04]  /*3c650*/  STG.E.U16 desc[UR4][R230.64], R144 ;  /* 0x00000090e6007986 */ /* 0x0003e8000c101504 */
[----:B0-----:R-:W3:Y:S04]  /*3c660*/  LDL.LU.64 R228, [R1+0x638] ;  /* 0x0006380001e47983 */ /* 0x001ee80000300a00 */
        /* <DEDUP_REMOVED lines=8> */
[----:B-1----:R-:W4:Y:S04]  /*3c6f0*/  LDL.LU.64 R238, [R1+0x618] ;  /* 0x0006180001ee7983 */ /* 0x002f280000300a00 */
[----:B------:R0:W-:Y:S04]  /*3c700*/  STG.E.U16 desc[UR4][R240.64], R144 ;  /* 0x00000090f0007986 */ /* 0x0001e8000c101504 */
[----:B------:R1:W-:Y:S01]  /*3c710*/  STG.E.U16 desc[UR4][R220.64], R140 ;  /* 0x0000008cdc007986 */ /* 0x0003e2000c101504 */
[----:B0-----:R-:W-:-:S03]  /*3c720*/  PRMT R144, R140, 0x7632, R144 ;  /* 0x000076328c907816 */ /* 0x001fc60000000090 */
[----:B------:R-:W4:Y:S01]  /*3c730*/  LDL.LU.64 R240, [R1+0x610] ;  /* 0x0006100001f07983 */ /* 0x000f220000300a00 */
[----:B-1----:R-:W-:-:S03]  /*3c740*/  PRMT R140, R141, 0x7632, R140 ;  /* 0x000076328d8c7816 */ /* 0x002fc6000000008c */
[----:B------:R0:W-:Y:S04]  /*3c750*/  STG.E.U16 desc[UR4][R222.64], R144 ;  /* 0x00000090de007986 */ /* 0x0001e8000c101504 */
[----:B------:R-:W4:Y:S04]  /*3c760*/  LDL.LU.64 R220, [R1+0x608] ;  /* 0x0006080001dc7983 */ /* 0x000f280000300a00 */
[----:B------:R1:W-:Y:S04]  /*3c770*/  STG.E.U16 desc[UR4][R242.64], R141 ;  /* 0x0000008df2007986 */ /* 0x0003e8000c101504 */
[----:B0-----:R-:W4:Y:S04]  /*3c780*/  LDL.LU.64 R222, [R1+0x600] ;  /* 0x0006000001de7983 */ /* 0x001f280000300a00 */
[----:B-1----:R-:W4:Y:S01]  /*3c790*/  LDL.LU.64 R242, [R1+0x5f8] ;  /* 0x0005f80001f27983 */ /* 0x002f220000300a00 */
[----:B------:R-:W-:-:S03]  /*3c7a0*/  PRMT R141, R142, 0x7632, R141 ;  /* 0x000076328e8d7816 */ /* 0x000fc6000000008d */
[----:B------:R0:W-:Y:S04]  /*3c7b0*/  STG.E.U16 desc[UR4][R234.64], R140 ;  /* 0x0000008cea007986 */ /* 0x0001e8000c101504 */
[----:B------:R1:W-:Y:S04]  /*3c7c0*/  STG.E.U16 desc[UR4][R224.64], R142 ;  /* 0x0000008ee0007986 */ /* 0x0003e8000c101504 */
[----:B------:R-:W-:Y:S04]  /*3c7d0*/  STG.E.U16 desc[UR4][R226.64], R141 ;  /* 0x0000008de2007986 */ /* 0x000fe8000c101504 */
[----:B0-----:R-:W4:Y:S01]  /*3c7e0*/  LDL.LU.64 R234, [R1+0x5f0] ;  /* 0x0005f00001ea7983 */ /* 0x001f220000300a00 */
[----:B------:R-:W-:-:S03]  /*3c7f0*/  PRMT R140, R143, 0x7632, R140 ;  /* 0x000076328f8c7816 */ /* 0x000fc6000000008c */
[----:B------:R-:W4:Y:S04]  /*3c800*/  LDL.LU.64 R216, [R1+0x5e8] ;  /* 0x0005e80001d87983 */ /* 0x000f280000300a00 */
[----:B-1----:R-:W4:Y:S04]  /*3c810*/  LDL.LU.64 R224, [R1+0x5e0] ;  /* 0x0005e00001e07983 */ /* 0x002f280000300a00 */
[----:B--2---:R0:W-:Y:S04]  /*3c820*/  STG.E.U16 desc[UR4][R236.64], R143 ;  /* 0x0000008fec007986 */ /* 0x0041e8000c101504 */
[----:B0-----:R-:W2:Y:S04]  /*3c830*/  LDL.LU.64 R236, [R1+0x5d8] ;  /* 0x0005d80001ec7983 */ /* 0x001ea80000300a00 */
[----:B---3--:R0:W-:Y:S04]  /*3c840*/  STG.E.U16 desc[UR4][R228.64], R140 ;  /* 0x0000008ce4007986 */ /* 0x0081e8000c101504 */
[----:B----4-:R-:W-:Y:S01]  /*3c850*/  STG.E.U16 desc[UR4][R230.64], R136 ;  /* 0x00000088e6007986 */ /* 0x010fe2000c101504 */
[----:B0-----:R-:W-:-:S03]  /*3c860*/  PRMT R140, R136, 0x7632, R140 ;  /* 0x00007632888c7816 */ /* 0x001fc6000000008c */
[----:B------:R-:W3:Y:S04]  /*3c870*/  LDL.LU.64 R228, [R1+0x5d0] ;  /* 0x0005d00001e47983 */ /* 0x000ee80000300a00 */
[----:B------:R-:W4:Y:S04]  /*3c880*/  LDL.LU.64 R218, [R1+0x5c8] ;  /* 0x0005c80001da7983 */ /* 0x000f280000300a00 */
[----:B------:R0:W-:Y:S04]  /*3c890*/  STG.E.U16 desc[UR4][R248.64], R140 ;  /* 0x0000008cf8007986 */ /* 0x0001e8000c101504 */
[----:B0-----:R-:W4:Y:S01]  /*3c8a0*/  LDL.LU.64 R248, [R1+0x5c0] ;  /* 0x0005c00001f87983 */ /* 0x001f220000300a00 */
[----:B------:R-:W-:-:S03]  /*3c8b0*/  PRMT R136, R137, 0x7632, R136 ;  /* 0x0000763289887816 */ /* 0x000fc60000000088 */
[----:B------:R-:W4:Y:S04]  /*3c8c0*/  LDL.LU.64 R226, [R1+0x5b8] ;  /* 0x0005b80001e27983 */ /* 0x000f280000300a00 */
[----:B------:R0:W-:Y:S04]  /*3c8d0*/  STG.E.U16 desc[UR4][R232.64], R137 ;  /* 0x00000089e8007986 */ /* 0x0001e8000c101504 */
[----:B------:R1:W-:Y:S01]  /*3c8e0*/  STG.E.U16 desc[UR4][R238.64], R136 ;  /* 0x00000088ee007986 */ /* 0x0003e2000c101504 */
[----:B0-----:R-:W-:-:S03]  /*3c8f0*/  PRMT R137, R138, 0x7632, R137 ;  /* 0x000076328a897816 */ /* 0x001fc60000000089 */
[----:B-1----:R-:W4:Y:S01]  /*3c900*/  LDL.LU.64 R238, [R1+0x950] ;  /* 0x0009500001ee7983 */ /* 0x002f220000300a00 */
[----:B------:R-:W-:-:S03]  /*3c910*/  PRMT R136, R139, 0x7632, R136 ;  /* 0x000076328b887816 */ /* 0x000fc60000000088 */
[----:B------:R-:W4:Y:S04]  /*3c920*/  LDL.LU.64 R230, [R1+0x970] ;  /* 0x0009700001e67983 */ /* 0x000f280000300a00 */
[----:B------:R-:W4:Y:S04]  /*3c930*/  LDL.LU.64 R232, [R1+0x968] ;  /* 0x0009680001e87983 */ /* 0x000f280000300a00 */
[----:B------:R0:W-:Y:S04]  /*3c940*/  STG.E.U16 desc[UR4][R240.64], R138 ;  /* 0x0000008af0007986 */ /* 0x0001e8000c101504 */
[----:B------:R-:W-:Y:S04]  /*3c950*/  STG.E.U16 desc[UR4][R220.64], R137 ;  /* 0x00000089dc007986 */ /* 0x000fe8000c101504 */
[----:B0-----:R-:W4:Y:S04]  /*3c960*/  LDL.LU.64 R240, [R1+0x960] ;  /* 0x0009600001f07983 */ /* 0x001f280000300a00 */
[----:B------:R-:W-:Y:S04]  /*3c970*/  STG.E.U16 desc[UR4][R222.64], R139 ;  /* 0x0000008bde007986 */ /* 0x000fe8000c101504 */
[----:B------:R0:W-:Y:S02]  /*3c980*/  STG.E.U16 desc[UR4][R242.64], R136 ;  /* 0x00000088f2007986 */ /* 0x0001e4000c101504 */
[----:B0-----:R-:W-:-:S02]  /*3c990*/  PRMT R136, R132, 0x7632, R136 ;  /* 0x0000763284887816 */ /* 0x001fc40000000088 */
[----:B------:R-:W4:Y:S04]  /*3c9a0*/  LDL.LU.64 R242, [R1+0x978] ;  /* 0x0009780001f27983 */ /* 0x000f280000300a00 */
[----:B------:R0:W-:Y:S04]  /*3c9b0*/  STG.E.U16 desc[UR4][R234.64], R132 ;  /* 0x00000084ea007986 */ /* 0x0001e8000c101504 */
[----:B------:R-:W4:Y:S04]  /*3c9c0*/  LDL.LU.64 R220, [R1+0x998] ;  /* 0x0009980001dc7983 */ /* 0x000f280000300a00 */
[----:B------:R-:W-:Y:S01]  /*3c9d0*/  STG.E.U16 desc[UR4][R216.64], R136 ;  /* 0x00000088d8007986 */ /* 0x000fe2000c101504 */
[----:B0-----:R-:W-:-:S03]  /*3c9e0*/  PRMT R132, R133, 0x7632, R132 ;  /* 0x0000763285847816 */ /* 0x001fc60000000084 */
[----:B------:R-:W4:Y:S04]  /*3c9f0*/  LDL.LU.64 R222, [R1+0x990] ;  /* 0x0009900001de7983 */ /* 0x000f280000300a00 */
[----:B------:R0:W-:Y:S04]  /*3ca00*/  STG.E.U16 desc[UR4][R224.64], R133 ;  /* 0x00000085e0007986 */ /* 0x0001e8000c101504 */
[----:B------:R-:W4:Y:S01]  /*3ca10*/  LDL.LU.64 R234, [R1+0x988] ;  /* 0x0009880001ea7983 */ /* 0x000f220000300a00 */
[----:B0-----:R-:W-:-:S03]  /*3ca20*/  PRMT R133, R134, 0x7632, R133 ;  /* 0x0000763286857816 */ /* 0x001fc60000000085 */
[----:B--2---:R0:W-:Y:S04]  /*3ca30*/  STG.E.U16 desc[UR4][R236.64], R132 ;  /* 0x00000084ec007986 */ /* 0x0041e8000c101504 */
[----:B0-----:R-:W2:Y:S04]  /*3ca40*/  LDL.LU.64 R236, [R1+0x9a8] ;  /* 0x0009a80001ec7983 */ /* 0x001ea80000300a00 */
[----:B------:R-:W2:Y:S04]  /*3ca50*/  LDL.LU.64 R224, [R1+0x9a0] ;  /* 0x0009a00001e07983 */ /* 0x000ea80000300a00 */
[----:B---3--:R0:W-:Y:S04]  /*3ca60*/  STG.E.U16 desc[UR4][R228.64], R134 ;  /* 0x00000086e4007986 */ /* 0x0081e8000c101504 */
[----:B----4-:R-:W-:Y:S04]  /*3ca70*/  STG.E.U16 desc[UR4][R218.64], R133 ;  /* 0x00000085da007986 */ /* 0x010fe8000c101504 */
[----:B0-----:R-:W3:Y:S04]  /*3ca80*/  LDL.LU.64 R228, [R1+0x9c0] ;  /* 0x0009c00001e47983 */ /* 0x001ee80000300a00 */
[----:B------:R0:W-:Y:S04]  /*3ca90*/  STG.E.U16 desc[UR4][R248.64], R135 ;  /* 0x00000087f8007986 */ /* 0x0001e8000c101504 */
[----:B0-----:R-:W4:Y:S01]  /*3caa0*/  LDL.LU.64 R248, [R1+0x9b8] ;  /* 0x0009b80001f87983 */ /* 0x001f220000300a00 */
[----:B------:R-:W-:-:S05]  /*3cab0*/  PRMT R132, R135, 0x7632, R132 ;  /* 0x0000763287847816 */ /* 0x000fca0000000084 */
        /* <DEDUP_REMOVED lines=8> */
[----:B------:R1:W-:Y:S01]  /*3cb40*/  STG.E.U16 desc[UR4][R240.64], R128 ;  /* 0x00000080f0007986 */ /* 0x0003e2000c101504 */
[----:B0-----:R-:W0:Y:S03]  /*3cb50*/  LDC R132, c[0x0][0x278] ;  /* 0x00009e00ff847b82 */ /* 0x001e260000000800 */
[----:B------:R-:W4:Y:S01]  /*3cb60*/  LDL.LU.64 R230, [R1+0x9b0] ;  /* 0x0009b00001e67983 */ /* 0x000f220000300a00 */
[----:B-1----:R-:W-:-:S02]  /*3cb70*/  PRMT R129, R131, 0x7632, R129 ;  /* 0x0000763283817816 */ /* 0x002fc40000000081 */
[----:B------:R-:W-:Y:S01]  /*3cb80*/  PRMT R128, R130, 0x7632, R128 ;  /* 0x0000763282807816 */ /* 0x000fe20000000080 */
[----:B------:R-:W4:Y:S04]  /*3cb90*/  LDL.LU.64 R240, [R1+0x980] ;  /* 0x0009800001f07983 */ /* 0x000f280000300a00 */
[----:B------:R-:W0:Y:S04]  /*3cba0*/  LDL.LU.64 R232, [R1+0x958] ;  /* 0x0009580001e87983 */ /* 0x000e280000300a00 */
[----:B------:R1:W-:Y:S04]  /*3cbb0*/  STG.E.U16 desc[UR4][R242.64], R130 ;  /* 0x00000082f2007986 */ /* 0x0003e8000c101504 */
[----:B------:R1:W-:Y:S04]  /*3cbc0*/  STG.E.U16 desc[UR4][R220.64], R128 ;  /* 0x00000080dc007986 */ /* 0x0003e8000c101504 */
[----:B-1----:R-:W4:Y:S01]  /*3cbd0*/  LDL.LU.64 R242, [R1+0x5b0] ;  /* 0x0005b00001f27983 */ /* 0x002f220000300a00 */
[----:B------:R-:W1:Y:S03]  /*3cbe0*/  LDC R130, c[0x0][0x278] ;  /* 0x00009e00ff827b82 */ /* 0x000e660000000800 */
[----:B------:R1:W-:Y:S01]  /*3cbf0*/  STG.E.U16 desc[UR4][R222.64], R131 ;  /* 0x00000083de007986 */ /* 0x0003e2000c101504 */
[----:B------:R-:W-:-:S03]  /*3cc00*/  PRMT R128, R124, 0x7632, R128 ;  /* 0x000076327c807816 */ /* 0x000fc60000000080 */
[----:B------:R1:W-:Y:S02]  /*3cc10*/  STG.E.U16 desc[UR4][R234.64], R129 ;  /* 0x00000081ea007986 */ /* 0x0003e4000c101504 */
[----:B-1----:R-:W1:Y:S02]  /*3cc20*/  LDC R131, c[0x0][0x278] ;  /* 0x00009e00ff837b82 */ /* 0x002e640000000800 */
[----:B------:R-:W4:Y:S06]  /*3cc30*/  LDL.LU.64 R234, [R1+0x5a8] ;  /* 0x0005a80001ea7983 */ /* 0x000f2c0000300a00 */
[----:B------:R-:W1:Y:S01]  /*3cc40*/  LDC R129, c[0x0][0x278] ;  /* 0x00009e00ff817b82 */ /* 0x000e620000000800 */
[----:B--2---:R2:W-:Y:S04]  /*3cc50*/  STG.E.U16 desc[UR4][R236.64], R124 ;  /* 0x0000007cec007986 */ /* 0x0045e8000c101504 */
[----:B------:R1:W-:Y:S04]  /*3cc60*/  STG.E.U16 desc[UR4][R224.64], R128 ;  /* 0x00000080e0007986 */ /* 0x0003e8000c101504 */
[----:B--2---:R-:W2:Y:S01]  /*3cc70*/  LDL.LU.64 R236, [R1+0x5a0] ;  /* 0x0005a00001ec7983 */ /* 0x004ea20000300a00 */
[----:B------:R-:W-:Y:S01]  /*3cc80*/  PRMT R124, R125, 0x7632, R124 ;  /* 0x000076327d7c7816 */ /* 0x000fe2000000007c */
[----:B-1----:R-:W1:Y:S02]  /*3cc90*/  LDC R128, c[0x0][0x278] ;  /* 0x00009e00ff807b82 */ /* 0x002e640000000800 */
[----:B---3--:R3:W-:Y:S04]  /*3cca0*/  STG.E.U16 desc[UR4][R228.64], R125 ;  /* 0x0000007de4007986 */ /* 0x0087e8000c101504 */
[----:B---3--:R-:W3:Y:S02]  /*3ccb0*/  LDL.LU.64 R228, [R1+0x598] ;  /* 0x0005980001e47983 */ /* 0x008ee40000300a00 */
[----:B------:R-:W3:Y:S02]  /*3ccc0*/  LDC R125, c[0x0][0x278] ;  /* 0x00009e00ff7d7b82 */ /* 0x000ee40000000800 */
[----:B----4-:R4:W-:Y:S04]  /*3ccd0*/  STG.E.U16 desc[UR4][R248.64], R124 ;  /* 0x0000007cf8007986 */ /* 0x0109e8000c101504 */
[----:B----4-:R-:W4:Y:S01]  /*3cce0*/  LDL.LU.64 R248, [R1+0x590] ;  /* 0x0005900001f87983 */ /* 0x010f220000300a00 */
[----:B------:R-:W-:-:S03]  /*3ccf0*/  PRMT R124, R126, 0x7632, R124 ;  /* 0x000076327e7c7816 */ /* 0x000fc6000000007c */
[----:B------:R1:W-:Y:S04]  /*3cd00*/  STG.E.U16 desc[UR4][R226.64], R126 ;  /* 0x0000007ee2007986 */ /* 0x0003e8000c101504 */
[----:B------:R1:W-:Y:S02]  /*3cd10*/  STG.E.U16 desc[UR4][R238.64], R124 ;  /* 0x0000007cee007986 */ /* 0x0003e4000c101504 */
[----:B-1----:R-:W4:Y:S02]  /*3cd20*/  LDC R126, c[0x0][0x278] ;  /* 0x00009e00ff7e7b82 */ /* 0x002f240000000800 */
[----:B------:R-:W4:Y:S01]  /*3cd30*/  LDL.LU.64 R238, [R1+0x588] ;  /* 0x0005880001ee7983 */ /* 0x000f220000300a00 */
[----:B------:R-:W-:-:S03]  /*3cd40*/  PRMT R124, R127, 0x7632, R124 ;  /* 0x000076327f7c7816 */ /* 0x000fc6000000007c */
[----:B------:R1:W-:Y:S04]  /*3cd50*/  STG.E.U16 desc[UR4][R230.64], R127 ;  /* 0x0000007fe6007986 */ /* 0x0003e8000c101504 */
[----:B------:R0:W-:Y:S01]  /*3cd60*/  STG.E.U16 desc[UR4][R240.64], R124 ;  /* 0x0000007cf0007986 */ /* 0x0001e2000c101504 */
[----:B-1----:R-:W1:Y:S01]  /*3cd70*/  LDC R127, c[0x0][0x278] ;  /* 0x00009e00ff7f7b82 */ /* 0x002e620000000800 */
[----:B0-----:R-:W-:Y:S02]  /*3cd80*/  LEA R232, R132, R188, 0x9 ;  /* 0x000000bc84e87211 */ /* 0x001fe400078e48ff */
[----:B------:R-:W4:Y:S01]  /*3cd90*/  LDL.LU.64 R230, [R1+0x580] ;  /* 0x0005800001e67983 */ /* 0x000f220000300a00 */
[----:B------:R-:W-:-:S03]  /*3cda0*/  PRMT R124, R120, 0x7632, R124 ;  /* 0x00007632787c7816 */ /* 0x000fc6000000007c */
[----:B------:R0:W-:Y:S04]  /*3cdb0*/  STG.E.U16 desc[UR4][R232.64], R120 ;  /* 0x00000078e8007986 */ /* 0x0001e8000c101504 */
[----:B------:R-:W1:Y:S01]  /*3cdc0*/  LDL.LU.64 R240, [R1+0x578] ;  /* 0x0005780001f07983 */ /* 0x000e620000300a00 */
[----:B------:R-:W-:Y:S01]  /*3cdd0*/  IMAD R242, R131, 0x202, R188 ;  /* 0x0000020283f27824 */ /* 0x000fe200078e02bc */
[----:B0-----:R-:W0:Y:S04]  /*3cde0*/  LDC R120, c[0x0][0x278] ;  /* 0x00009e00ff787b82 */ /* 0x001e280000000800 */
[----:B------:R0:W-:Y:S02]  /*3cdf0*/  STG.E.U16 desc[UR4][R242.64], R124 ;  /* 0x0000007cf2007986 */ /* 0x0001e4000c101504 */
[----:B0-----:R-:W-:-:S02]  /*3ce00*/  PRMT R124, R121, 0x7632, R124 ;  /* 0x00007632797c7816 */ /* 0x001fc4000000007c */
[----:B------:R-:W4:Y:S04]  /*3ce10*/  LDL.LU.64 R242, [R1+0x570] ;  /* 0x0005700001f27983 */ /* 0x000f280000300a00 */
[----:B------:R-:W4:Y:S01]  /*3ce20*/  LDL.LU.64 R232, [R1+0x568] ;  /* 0x0005680001e87983 */ /* 0x000f220000300a00 */
[--C-:B------:R-:W-:Y:S02]  /*3ce30*/  IMAD R234, R128, 0x204, R188.reuse ;  /* 0x0000020480ea7824 */ /* 0x100fe400078e02bc */
[----:B------:R-:W0:Y:S03]  /*3ce40*/  LDC R128, c[0x0][0x278] ;  /* 0x00009e00ff807b82 */ /* 0x000e260000000800 */
[----:B------:R0:W-:Y:S04]  /*3ce50*/  STG.E.U16 desc[UR4][R234.64], R121 ;  /* 0x00000079ea007986 */ /* 0x0001e8000c101504 */
[----:B0-----:R-:W4:Y:S01]  /*3ce60*/  LDL.LU.64 R234, [R1+0x560] ;  /* 0x0005600001ea7983 */ /* 0x001f220000300a00 */
[----:B------:R-:W0:Y:S01]  /*3ce70*/  LDC R121, c[0x0][0x278] ;  /* 0x00009e00ff797b82 */ /* 0x000e220000000800 */
[----:B--2---:R-:W-:-:S05]  /*3ce80*/  IMAD R236, R130, 0x206, R188 ;  /* 0x0000020682ec7824 */ /* 0x004fca00078e02bc */
[----:B------:R2:W-:Y:S02]  /*3ce90*/  STG.E.U16 desc[UR4][R236.64], R124 ;  /* 0x0000007cec007986 */ /* 0x0005e4000c101504 */
[----:B--2---:R-:W-:Y:S02]  /*3cea0*/  PRMT R124, R122, 0x7632, R124 ;  /* 0x000076327a7c7816 */ /* 0x004fe4000000007c */
[----:B------:R-:W2:Y:S01]  /*3ceb0*/  LDL.LU.64 R236, [R1+0x558] ;  /* 0x0005580001ec7983 */ /* 0x000ea20000300a00 */
[----:B---3--:R-:W-:-:S05]  /*3cec0*/  IMAD R228, R129, 0x208, R188 ;  /* 0x0000020881e47824 */ /* 0x008fca00078e02bc */
[----:B------:R3:W-:Y:S02]  /*3ced0*/  STG.E.U16 desc[UR4][R228.64], R122 ;  /* 0x0000007ae4007986 */ /* 0x0007e4000c101504 */
[----:B---3--:R-:W3:Y:S01]  /*3cee0*/  LDC R122, c[0x0][0x278] ;  /* 0x00009e00ff7a7b82 */ /* 0x008ee20000000800 */
[----:B----4-:R-:W-:-:S05]  /*3cef0*/  IMAD R248, R126, 0x20a, R188 ;  /* 0x0000020a7ef87824 */ /* 0x010fca00078e02bc */
[----:B------:R4:W-:Y:S04]  /*3cf00*/  STG.E.U16 desc[UR4][R248.64], R124 ;  /* 0x0000007cf8007986 */ /* 0x0009e8000c101504 */
[----:B----4-:R-:W4:Y:S01]  /*3cf10*/  LDL.LU.64 R248, [R1+0x550] ;  /* 0x0005500001f87983 */ /* 0x010f220000300a00 */
[----:B------:R-:W2:Y:S01]  /*3cf20*/  LDC R124, c[0x0][0x278] ;  /* 0x00009e00ff7c7b82 */ /* 0x000ea20000000800 */
[----:B------:R-:W-:-:S07]  /*3cf30*/  IMAD R238, R125, 0x20c, R188 ;  /* 0x0000020c7dee7824 */ /* 0x000fce00078e02bc */
[----:B------:R-:W4:Y:S01]  /*3cf40*/  LDC R125, c[0x0][0x278] ;  /* 0x00009e00ff7d7b82 */ /* 0x000f220000000800 */
[----:B------:R0:W-:Y:S04]  /*3cf50*/  STG.E.U16 desc[UR4][R238.64], R123 ;  /* 0x0000007bee007986 */ /* 0x0001e8000c101504 */
[----:B0-----:R-:W4:Y:S01]  /*3cf60*/  LDL.LU.64 R238, [R1+0x548] ;  /* 0x0005480001ee7983 */ /* 0x001f220000300a00 */
[----:B------:R-:W-:Y:S01]  /*3cf70*/  IMAD R230, R120, 0x20e, R188 ;  /* 0x0000020e78e67824 */ /* 0x000fe200078e02bc */
[----:B------:R-:W-:Y:S02]  /*3cf80*/  PRMT R120, R123, 0x7632, R120 ;  /* 0x000076327b787816 */ /* 0x000fe40000000078 */
[----:B------:R-:W4:Y:S01]  /*3cf90*/  LDL.LU.64 R228, [R1+0x540] ;  /* 0x0005400001e47983 */ /* 0x000f220000300a00 */
[----:B------:R-:W-:-:S03]  /*3cfa0*/  PRMT R123, R116, 0x7632, R123 ;  /* 0x00007632747b7816 */ /* 0x000fc6000000007b */
[----:B------:R0:W-:Y:S01]  /*3cfb0*/  STG.E.U16 desc[UR4][R230.64], R120 ;  /* 0x00000078e6007986 */ /* 0x0001e2000c101504 */
[----:B-1----:R-:W-:-:S05]  /*3cfc0*/  IMAD R240, R127, 0x210, R188 ;  /* 0x000002107ff07824 */ /* 0x002fca00078e02bc */
[----:B------:R1:W-:Y:S01]  /*3cfd0*/  STG.E.U16 desc[UR4][R240.64], R116 ;  /* 0x00000074f0007986 */ /* 0x0003e2000c101504 */
[----:B0-----:R-:W0:Y:S03]  /*3cfe0*/  LDC R120, c[0x0][0x278] ;  /* 0x00009e00ff787b82 */ /* 0x001e260000000800 */
[----:B------:R-:W4:Y:S04]  /*3cff0*/  LDL.LU.64 R230, [R1+0x538] ;  /* 0x0005380001e67983 */ /* 0x000f280000300a00 */
[----:B-1----:R-:W4:Y:S01]  /*3d000*/  LDL.LU.64 R240, [R1+0x530] ;  /* 0x0005300001f07983 */ /* 0x002f220000300a00 */
[----:B------:R-:W1:Y:S01]  /*3d010*/  LDC R116, c[0x0][0x278] ;  /* 0x00009e00ff747b82 */ /* 0x000e620000000800 */
[----:B------:R-:W-:-:S02]  /*3d020*/  IMAD R242, R128, 0x212, R188 ;  /* 0x0000021280f27824 */ /* 0x000fc400078e02bc */
[----:B------:R-:W-:-:S03]  /*3d030*/  IMAD R232, R121, 0x214, R188 ;  /* 0x0000021479e87824 */ /* 0x000fc600078e02bc */
[----:B------:R3:W-:Y:S02]  /*3d040*/  STG.E.U16 desc[UR4][R242.64], R123 ;  /* 0x0000007bf2007986 */ /* 0x0007e4000c101504 */
[----:B------:R-:W1:Y:S02]  /*3d050*/  LDC R121, c[0x0][0x278] ;  /* 0x00009e00ff797b82 */ /* 0x000e640000000800 */
[----:B------:R3:W-:Y:S04]  /*3d060*/  STG.E.U16 desc[UR4][R232.64], R117 ;  /* 0x00000075e8007986 */ /* 0x0007e8000c101504 */
[----:B---3--:R-:W3:Y:S02]  /*3d070*/  LDL.LU.64 R242, [R1+0x528] ;  /* 0x0005280001f27983 */ /* 0x008ee40000300a00 */
[----:B------:R-:W1:Y:S02]  /*3d080*/  LDC R123, c[0x0][0x278] ;  /* 0x00009e00ff7b7b82 */ /* 0x000e640000000800 */
[----:B------:R-:W3:Y:S01]  /*3d090*/  LDL.LU.64 R232, [R1+0x520] ;  /* 0x0005200001e87983 */ /* 0x000ee20000300a00 */
[----:B------:R-:W-:Y:S01]  /*3d0a0*/  IMAD R234, R122, 0x216, R188 ;  /* 0x000002167aea7824 */ /* 0x000fe200078e02bc */
[----:B------:R-:W-:-:S04]  /*3d0b0*/  PRMT R122, R117, 0x7632, R122 ;  /* 0x00007632757a7816 */ /* 0x000fc8000000007a */
[----:B------:R-:W3:Y:S01]  /*3d0c0*/  LDC R117, c[0x0][0x278] ;  /* 0x00009e00ff757b82 */ /* 0x000ee20000000800 */
[----:B------:R0:W-:Y:S02]  /*3d0d0*/  STG.E.U16 desc[UR4][R234.64], R122 ;  /* 0x0000007aea007986 */ /* 0x0001e4000c101504 */
[----:B0-----:R-:W-:Y:S02]  /*3d0e0*/  PRMT R122, R118, 0x7632, R122 ;  /* 0x00007632767a7816 */ /* 0x001fe4000000007a */
[----:B------:R-:W3:Y:S01]  /*3d0f0*/  LDL.LU.64 R234, [R1+0x518] ;  /* 0x0005180001ea7983 */ /* 0x000ee20000300a00 */
[----:B--2---:R-:W-:-:S05]  /*3d100*/  IMAD R236, R124, 0x218, R188 ;  /* 0x000002187cec7824 */ /* 0x004fca00078e02bc */
[----:B------:R0:W-:Y:S02]  /*3d110*/  STG.E.U16 desc[UR4][R236.64], R118 ;  /* 0x00000076ec007986 */ /* 0x0001e4000c101504 */
[----:B0-----:R-:W0:Y:S01]  /*3d120*/  LDC R118, c[0x0][0x278] ;  /* 0x00009e00ff767b82 */ /* 0x001e220000000800 */
[----:B----4-:R-:W-:-:S05]  /*3d130*/  IMAD R248, R125, 0x21a, R188 ;  /* 0x0000021a7df87824 */ /* 0x010fca00078e02bc */
[----:B------:R2:W-:Y:S04]  /*3d140*/  STG.E.U16 desc[UR4][R248.64], R122 ;  /* 0x0000007af8007986 */ /* 0x0005e8000c101504 */
[----:B--2---:R-:W2:Y:S01]  /*3d150*/  LDL.LU.64 R248, [R1+0x510] ;  /* 0x0005100001f87983 */ /* 0x004ea20000300a00 */
[----:B------:R-:W2:Y:S03]  /*3d160*/  LDC R122, c[0x0][0x278] ;  /* 0x00009e00ff7a7b82 */ /* 0x000ea60000000800 */
[----:B------:R-:W4:Y:S01]  /*3d170*/  LDL.LU.64 R236, [R1+0x508] ;  /* 0x0005080001ec7983 */ /* 0x000f220000300a00 */
[----:B------:R-:W-:-:S04]  /*3d180*/  IMAD R238, R120, 0x21c, R188 ;  /* 0x0000021c78ee7824 */ /* 0x000fc800078e02bc */
[----:B------:R-:W0:Y:S01]  /*3d190*/  LDC R120, c[0x0][0x278] ;  /* 0x00009e00ff787b82 */ /* 0x000e220000000800 */
[----:B-1----:R-:W-:Y:S01]  /*3d1a0*/  IMAD R228, R116, 0x21e, R188 ;  /* 0x0000021e74e47824 */ /* 0x002fe200078e02bc */
[----:B------:R-:W-:Y:S01]  /*3d1b0*/  PRMT R116, R119, 0x7632, R116 ;  /* 0x0000763277747816 */ /* 0x000fe20000000074 */
[----:B------:R1:W-:Y:S04]  /*3d1c0*/  STG.E.U16 desc[UR4][R238.64], R119 ;  /* 0x00000077ee007986 */ /* 0x0003e8000c101504 */
[----:B------:R1:W-:Y:S02]  /*3d1d0*/  STG.E.U16 desc[UR4][R228.64], R116 ;  /* 0x00000074e4007986 */ /* 0x0003e4000c101504 */
[----:B-1----:R-:W-:Y:S02]  /*3d1e0*/  PRMT R119, R112, 0x7632, R119 ;  /* 0x0000763270777816 */ /* 0x002fe40000000077 */
[----:B------:R-:W4:Y:S01]  /*3d1f0*/  LDL.LU.64 R238, [R1+0x500] ;  /* 0x0005000001ee7983 */ /* 0x000f220000300a00 */
[----:B------:R-:W4:Y:S01]  /*3d200*/  LDC R116, c[0x0][0x278] ;  /* 0x00009e00ff747b82 */ /* 0x000f220000000800 */
[----:B------:R-:W-:-:S02]  /*3d210*/  IMAD R230, R121, 0x220, R188 ;  /* 0x0000022079e67824 */ /* 0x000fc400078e02bc */
[----:B------:R-:W4:Y:S01]  /*3d220*/  LDL.LU.64 R228, [R1+0x4f8] ;  /* 0x0004f80001e47983 */ /* 0x000f220000300a00 */
[----:B------:R-:W-:-:S03]  /*3d230*/  IMAD R240, R123, 0x222, R188 ;  /* 0x000002227bf07824 */ /* 0x000fc600078e02bc */
[----:B------:R1:W-:Y:S04]  /*3d240*/  STG.E.U16 desc[UR4][R230.64], R112 ;  /* 0x00000070e6007986 */ /* 0x0003e8000c101504 */
[----:B------:R0:W-:Y:S01]  /*3d250*/  STG.E.U16 desc[UR4][R240.64], R119 ;  /* 0x00000077f0007986 */ /* 0x0001e2000c101504 */
[----:B-1----:R-:W1:Y:S03]  /*3d260*/  LDC R112, c[0x0][0x278] ;  /* 0x00009e00ff707b82 */ /* 0x002e660000000800 */
[----:B0-----:R-:W4:Y:S05]  /*3d270*/  LDL.LU.64 R240, [R1+0x4f0] ;  /* 0x0004f00001f07983 */ /* 0x001f2a0000300a00 */
[----:B------:R-:W0:Y:S01]  /*3d280*/  LDC R119, c[0x0][0x278] ;  /* 0x00009e00ff777b82 */ /* 0x000e220000000800 */
[----:B---3--:R-:W-:-:S02]  /*3d290*/  IMAD R242, R117, 0x224, R188 ;  /* 0x0000022475f27824 */ /* 0x008fc400078e02bc */
[----:B------:R-:W-:Y:S01]  /*3d2a0*/  IMAD R232, R118, 0x226, R188 ;  /* 0x0000022676e87824 */ /* 0x000fe200078e02bc */
[----:B------:R-:W-:Y:S02]  /*3d2b0*/  PRMT R118, R113, 0x7632, R118 ;  /* 0x0000763271767816 */ /* 0x000fe40000000076 */
[----:B------:R3:W-:Y:S02]  /*3d2c0*/  STG.E.U16 desc[UR4][R242.64], R113 ;  /* 0x00000071f2007986 */ /* 0x0007e4000c101504 */
[----:B------:R-:W0:Y:S02]  /*3d2d0*/  LDC R117, c[0x0][0x278] ;  /* 0x00009e00ff757b82 */ /* 0x000e240000000800 */
[----:B------:R3:W-:Y:S04]  /*3d2e0*/  STG.E.U16 desc[UR4][R232.64], R118 ;  /* 0x00000076e8007986 */ /* 0x0007e8000c101504 */
[----:B---3--:R-:W3:Y:S02]  /*3d2f0*/  LDL.LU.64 R242, [R1+0x4e8] ;  /* 0x0004e80001f27983 */ /* 0x008ee40000300a00 */
[----:B------:R-:W3:Y:S02]  /*3d300*/  LDC R113, c[0x0][0x278] ;  /* 0x00009e00ff717b82 */ /* 0x000ee40000000800 */
[----:B------:R-:W3:Y:S01]  /*3d310*/  LDL.LU.64 R230, [R1+0x4e0] ;  /* 0x0004e00001e67983 */ /* 0x000ee20000300a00 */
[----:B------:R-:W-:Y:S01]  /*3d320*/  PRMT R118, R114, 0x7632, R118 ;  /* 0x0000763272767816 */ /* 0x000fe20000000076 */
[----:B------:R-:W-:-:S02]  /*3d330*/  IMAD R234, R120, 0x228, R188 ;  /* 0x0000022878ea7824 */ /* 0x000fc400078e02bc */
[----:B------:R-:W3:Y:S04]  /*3d340*/  LDL.LU.64 R232, [R1+0x4d8] ;  /* 0x0004d80001e87983 */ /* 0x000ee80000300a00 */
[----:B------:R1:W-:Y:S02]  /*3d350*/  STG.E.U16 desc[UR4][R234.64], R114 ;  /* 0x00000072ea007986 */ /* 0x0003e4000c101504 */
[----:B-1----:R-:W1:Y:S01]  /*3d360*/  LDC R114, c[0x0][0x278] ;  /* 0x00009e00ff727b82 */ /* 0x002e620000000800 */
[----:B--2---:R-:W-:-:S05]  /*3d370*/  IMAD R248, R122, 0x22a, R188 ;  /* 0x0000022a7af87824 */ /* 0x004fca00078e02bc */
[----:B------:R2:W-:Y:S04]  /*3d380*/  STG.E.U16 desc[UR4][R248.64], R118 ;  /* 0x00000076f8007986 */ /* 0x0005e8000c101504 */
[----:B--2---:R-:W2:Y:S01]  /*3d390*/  LDL.LU.64 R248, [R1+0x470] ;  /* 0x0004700001f87983 */ /* 0x004ea20000300a00 */
[--C-:B----4-:R-:W-:Y:S01]  /*3d3a0*/  IMAD R236, R116, 0x22c, R188.reuse ;  /* 0x0000022c74ec7824 */ /* 0x110fe200078e02bc */
[----:B------:R-:W2:Y:S02]  /*3d3b0*/  LDC R118, c[0x0][0x278] ;  /* 0x00009e00ff767b82 */ /* 0x000ea40000000800 */
[----:B------:R-:W4:Y:S04]  /*3d3c0*/  LDL.LU.64 R234, [R1+0x468] ;  /* 0x0004680001ea7983 */ /* 0x000f280000300a00 */
[----:B------:R0:W-:Y:S02]  /*3d3d0*/  STG.E.U16 desc[UR4][R236.64], R115 ;  /* 0x00000073ec007986 */ /* 0x0001e4000c101504 */
[----:B------:R-:W1:Y:S02]  /*3d3e0*/  LDC R116, c[0x0][0x278] ;  /* 0x00009e00ff747b82 */ /* 0x000e640000000800 */
[----:B0-----:R-:W4:Y:S01]  /*3d3f0*/  LDL.LU.64 R236, [R1+0x460] ;  /* 0x0004600001ec7983 */ /* 0x001f220000300a00 */
[----:B------:R-:W-:Y:S01]  /*3d400*/  IMAD R238, R112, 0x22e, R188 ;  /* 0x0000022e70ee7824 */ /* 0x000fe200078e02bc */
[----:B------:R-:W-:Y:S01]  /*3d410*/  PRMT R112, R115, 0x7632, R112 ;  /* 0x0000763273707816 */ /* 0x000fe20000000070 */
[----:B------:R-:W-:Y:S01]  /*3d420*/  IMAD R228, R117, 0x230, R188 ;  /* 0x0000023075e47824 */ /* 0x000fe200078e02bc */
[----:B------:R-:W-:-:S02]  /*3d430*/  PRMT R115, R108, 0x7632, R115 ;  /* 0x000076326c737816 */ /* 0x000fc40000000073 */
[----:B------:R-:W0:Y:S01]  /*3d440*/  LDC R117, c[0x0][0x278] ;  /* 0x00009e00ff757b82 */ /* 0x000e220000000800 */
[----:B------:R1:W-:Y:S04]  /*3d450*/  STG.E.U16 desc[UR4][R238.64], R112 ;  /* 0x00000070ee007986 */ /* 0x0003e8000c101504 */
[----:B------:R1:W-:Y:S01]  /*3d460*/  STG.E.U16 desc[UR4][R228.64], R108 ;  /* 0x0000006ce4007986 */ /* 0x0003e2000c101504 */
[----:B------:R-:W-:-:S03]  /*3d470*/  IMAD R240, R119, 0x232, R188 ;  /* 0x0000023277f07824 */ /* 0x000fc600078e02bc */
[----:B-1----:R-:W4:Y:S01]  /*3d480*/  LDL.LU.64 R238, [R1+0x458] ;  /* 0x0004580001ee7983 */ /* 0x002f220000300a00 */
[----:B------:R-:W4:Y:S03]  /*3d490*/  LDC R112, c[0x0][0x278] ;  /* 0x00009e00ff707b82 */ /* 0x000f260000000800 */
[----:B------:R1:W-:Y:S04]  /*3d4a0*/  STG.E.U16 desc[UR4][R240.64], R115 ;  /* 0x00000073f0007986 */ /* 0x0003e8000c101504 */
[----:B------:R-:W4:Y:S01]  /*3d4b0*/  LDL.LU.64 R228, [R1+0x450] ;  /* 0x0004500001e47983 */ /* 0x000f220000300a00 */
[----:B------:R-:W0:Y:S03]  /*3d4c0*/  LDC R108, c[0x0][0x278] ;  /* 0x00009e00ff6c7b82 */ /* 0x000e260000000800 */
[----:B-1----:R-:W4:Y:S05]  /*3d4d0*/  LDL.LU.64 R240, [R1+0x448] ;  /* 0x0004480001f07983 */ /* 0x002f2a0000300a00 */
[----:B------:R-:W1:Y:S01]  /*3d4e0*/  LDC R115, c[0x0][0x278] ;  /* 0x00009e00ff737b82 */ /* 0x000e620000000800 */
[----:B---3--:R-:W-:-:S07]  /*3d4f0*/  IMAD R242, R113, 0x234, R188 ;  /* 0x0000023471f27824 */ /* 0x008fce00078e02bc */
[----:B------:R-:W3:Y:S01]  /*3d500*/  LDC R119, c[0x0][0x278] ;  /* 0x00009e00ff777b82 */ /* 0x000ee20000000800 */
[----:B------:R-:W-:Y:S01]  /*3d510*/  IMAD R230, R114, 0x236, R188 ;  /* 0x0000023672e67824 */ /* 0x000fe200078e02bc */
[----:B------:R-:W-:Y:S01]  /*3d520*/  PRMT R114, R109, 0x7632, R114 ;  /* 0x000076326d727816 */ /* 0x000fe20000000072 */
[----:B------:R0:W-:Y:S01]  /*3d530*/  STG.E.U16 desc[UR4][R242.64], R109 ;  /* 0x0000006df2007986 */ /* 0x0001e2000c101504 */
[----:B------:R-:W-:-:S03]  /*3d540*/  IMAD R232, R116, 0x238, R188 ;  /* 0x0000023874e87824 */ /* 0x000fc600078e02bc */
[----:B------:R0:W-:Y:S01]  /*3d550*/  STG.E.U16 desc[UR4][R230.64], R114 ;  /* 0x00000072e6007986 */ /* 0x0001e2000c101504 */
[----:B------:R-:W1:Y:S03]  /*3d560*/  LDC R113, c[0x0][0x278] ;  /* 0x00009e00ff717b82 */ /* 0x000e660000000800 */
[----:B0-----:R-:W3:Y:S05]  /*3d570*/  LDL.LU.64 R242, [R1+0x440] ;  /* 0x0004400001f27983 */ /* 0x001eea0000300a00 */
[----:B------:R-:W0:Y:S01]  /*3d580*/  LDC R109, c[0x0][0x278] ;  /* 0x00009e00ff6d7b82 */ /* 0x000e220000000800 */
[----:B------:R-:W-:Y:S01]  /*3d590*/  PRMT R114, R110, 0x7632, R114 ;  /* 0x000076326e727816 */ /* 0x000fe20000000072 */
[----:B------:R-:W3:Y:S04]  /*3d5a0*/  LDL.LU.64 R230, [R1+0xb8] ;  /* 0x0000b80001e67983 */ /* 0x000ee80000300a00 */
[----:B------:R1:W-:Y:S04]  /*3d5b0*/  STG.E.U16 desc[UR4][R232.64], R110 ;  /* 0x0000006ee8007986 */ /* 0x0003e8000c101504 */
[----:B-1----:R-:W3:Y:S01]  /*3d5c0*/  LDL.LU.64 R232, [R1+0xb0] ;  /* 0x0000b00001e87983 */ /* 0x002ee20000300a00 */
[----:B------:R-:W3:Y:S01]  /*3d5d0*/  LDC R110, c[0x0][0x278] ;  /* 0x00009e00ff6e7b82 */ /* 0x000ee20000000800 */
[----:B--2---:R-:W-:-:S05]  /*3d5e0*/  IMAD R248, R118, 0x23a, R188 ;  /* 0x0000023a76f87824 */ /* 0x004fca00078e02bc */
[----:B------:R1:W-:Y:S04]  /*3d5f0*/  STG.E.U16 desc[UR4][R248.64], R114 ;  /* 0x00000072f8007986 */ /* 0x0003e8000c101504 */
[----:B-1----:R-:W2:Y:S01]  /*3d600*/  LDL.LU.64 R248, [R1+0xa8] ;  /* 0x0000a80001f87983 */ /* 0x002ea20000300a00 */
[--C-:B----4-:R-:W-:Y:S01]  /*3d610*/  IMAD R234, R112, 0x23c, R188.reuse ;  /* 0x0000023c70ea7824 */ /* 0x110fe200078e02bc */
[----:B------:R-:W1:Y:S01]  /*3d620*/  LDC R114, c[0x0][0x278] ;  /* 0x00009e00ff727b82 */ /* 0x000e620000000800 */
[----:B------:R-:W-:Y:S01]  /*3d630*/  IMAD R236, R108, 0x23e, R188 ;  /* 0x0000023e6cec7824 */ /* 0x000fe200078e02bc */
[----:B------:R-:W-:Y:S02]  /*3d640*/  PRMT R108, R111, 0x7632, R108 ;  /* 0x000076326f6c7816 */ /* 0x000fe4000000006c */
[----:B------:R4:W-:Y:S04]  /*3d650*/  STG.E.U16 desc[UR4][R234.64], R111 ;  /* 0x0000006fea007986 */ /* 0x0009e8000c101504 */
[----:B------:R-:W1:Y:S01]  /*3d660*/  LDC R112, c[0x0][0x278] ;  /* 0x00009e00ff707b82 */ /* 0x000e620000000800 */
[----:B------:R0:W-:Y:S04]  /*3d670*/  STG.E.U16 desc[UR4][R236.64], R108 ;  /* 0x0000006cec007986 */ /* 0x0001e8000c101504 */
[----:B----4-:R-:W4:Y:S03]  /*3d680*/  LDL.LU.64 R234, [R1+0xa0] ;  /* 0x0000a00001ea7983 */ /* 0x010f260000300a00 */
[----:B0-----:R-:W2:Y:S01]  /*3d690*/  LDC R108, c[0x0][0x278] ;  /* 0x00009e00ff6c7b82 */ /* 0x001ea20000000800 */
[--C-:B------:R-:W-:Y:S01]  /*3d6a0*/  IMAD R238, R113, 0x240, R188.reuse ;  /* 0x0000024071ee7824 */ /* 0x100fe200078e02bc */
[----:B------:R-:W-:Y:S01]  /*3d6b0*/  PRMT R111, R104, 0x7632, R111 ;  /* 0x00007632686f7816 */ /* 0x000fe2000000006f */
[----:B------:R-:W4:Y:S01]  /*3d6c0*/  LDL.LU.64 R236, [R1+0x98] ;  /* 0x0000980001ec7983 */ /* 0x000f220000300a00 */
[----:B------:R-:W-:-:S03]  /*3d6d0*/  IMAD R228, R115, 0x242, R188 ;  /* 0x0000024273e47824 */ /* 0x000fc600078e02bc */
[----:B------:R0:W-:Y:S01]  /*3d6e0*/  STG.E.U16 desc[UR4][R238.64], R104 ;  /* 0x00000068ee007986 */ /* 0x0001e2000c101504 */
[----:B------:R-:W4:Y:S01]  /*3d6f0*/  LDC R113, c[0x0][0x278] ;  /* 0x00009e00ff717b82 */ /* 0x000f220000000800 */
[--C-:B------:R-:W-:Y:S02]  /*3d700*/  IMAD R240, R109, 0x244, R188.reuse ;  /* 0x000002446df07824 */ /* 0x100fe400078e02bc */
[----:B------:R-:W-:Y:S05]  /*3d710*/  STG.E.U16 desc[UR4][R228.64], R111 ;  /* 0x0000006fe4007986 */ /* 0x000fea000c101504 */
[----:B------:R-:W4:Y:S01]  /*3d720*/  LDC R109, c[0x0][0x278] ;  /* 0x00009e00ff6d7b82 */ /* 0x000f220000000800 */
[----:B------:R1:W-:Y:S04]  /*3d730*/  STG.E.U16 desc[UR4][R240.64], R105 ;  /* 0x00000069f0007986 */ /* 0x0003e8000c101504 */
[----:B0-----:R-:W4:Y:S03]  /*3d740*/  LDL.LU.64 R238, [R1+0x90] ;  /* 0x0000900001ee7983 */ /* 0x001f260000300a00 */
[----:B------:R-:W4:Y:S01]  /*3d750*/  LDC R104, c[0x0][0x278] ;  /* 0x00009e00ff687b82 */ /* 0x000f220000000800 */
[----:B-1----:R-:W4:Y:S07]  /*3d760*/  LDL.LU.64 R240, [R1+0x88] ;  /* 0x0000880001f07983 */ /* 0x002f2e0000300a00 */
[----:B------:R-:W0:Y:S08]  /*3d770*/  LDC R111, c[0x0][0x278] ;  /* 0x00009e00ff6f7b82 */ /* 0x000e300000000800 */
[----:B------:R-:W1:Y:S01]  /*3d780*/  LDC R115, c[0x0][0x278] ;  /* 0x00009e00ff737b82 */ /* 0x000e620000000800 */
[----:B---3--:R-:W-:Y:S01]  /*3d790*/  IMAD R242, R110, 0x246, R188 ;  /* 0x000002466ef27824 */ /* 0x008fe200078e02bc */
[----:B------:R-:W-:Y:S01]  /*3d7a0*/  PRMT R110, R105, 0x7632, R110 ;  /* 0x00007632696e7816 */ /* 0x000fe2000000006e */
[----:B------:R-:W-:-:S04]  /*3d7b0*/  IMAD R230, R112, 0x248, R188 ;  /* 0x0000024870e67824 */ /* 0x000fc800078e02bc */
[----:B------:R3:W-:Y:S01]  /*3d7c0*/  STG.E.U16 desc[UR4][R242.64], R110 ;  /* 0x0000006ef2007986 */ /* 0x0007e2000c101504 */
[----:B------:R-:W1:Y:S03]  /*3d7d0*/  LDC R105, c[0x0][0x278] ;  /* 0x00009e00ff697b82 */ /* 0x000e660000000800 */
[----:B------:R3:W-:Y:S02]  /*3d7e0*/  STG.E.U16 desc[UR4][R230.64], R106 ;  /* 0x0000006ae6007986 */ /* 0x0007e4000c101504 */
[----:B---3--:R-:W-:Y:S02]  /*3d7f0*/  PRMT R110, R106, 0x7632, R110 ;  /* 0x000076326a6e7816 */ /* 0x008fe4000000006e */
[----:B------:R-:W3:Y:S01]  /*3d800*/  LDL.LU.64 R242, [R1+0x80] ;  /* 0x0000800001f27983 */ /* 0x000ee20000300a00 */
[--C-:B------:R-:W-:Y:S01]  /*3d810*/  IMAD R232, R114, 0x24a, R188.reuse ;  /* 0x0000024a72e87824 */ /* 0x100fe200078e02bc */
[----:B------:R-:W3:Y:S02]  /*3d820*/  LDC R106, c[0x0][0x278] ;  /* 0x00009e00ff6a7b82 */ /* 0x000ee40000000800 */
[----:B------:R-:W3:Y:S04]  /*3d830*/  LDL.LU.64 R224, [R1+0x78] ;  /* 0x0000780001e07983 */ /* 0x000ee80000300a00 */
[----:B------:R0:W-:Y:S04]  /*3d840*/  STG.E.U16 desc[UR4][R232.64], R110 ;  /* 0x0000006ee8007986 */ /* 0x0001e8000c101504 */
[----:B------:R-:W3:Y:S01]  /*3d850*/  LDL.LU.64 R226, [R1+0x70] ;  /* 0x0000700001e27983 */ /* 0x000ee20000300a00 */
[----:B0-----:R-:W0:Y:S01]  /*3d860*/  LDC R110, c[0x0][0x278] ;  /* 0x00009e00ff6e7b82 */ /* 0x001e220000000800 */
[----:B--2---:R-:W-:-:S07]  /*3d870*/  IMAD R248, R108, 0x24c, R188 ;  /* 0x0000024c6cf87824 */ /* 0x004fce00078e02bc */
[----:B------:R-:W2:Y:S01]  /*3d880*/  LDC R108, c[0x0][0x278] ;  /* 0x00009e00ff6c7b82 */ /* 0x000ea20000000800 */
[----:B------:R1:W-:Y:S04]  /*3d890*/  STG.E.U16 desc[UR4][R248.64], R107 ;  /* 0x0000006bf8007986 */ /* 0x0003e8000c101504 */
[----:B-1----:R-:W2:Y:S01]  /*3d8a0*/  LDL.LU.64 R248, [R1+0x68] ;  /* 0x0000680001f87983 */ /* 0x002ea20000300a00 */
[----:B----4-:R-:W-:Y:S01]  /*3d8b0*/  IMAD R234, R104, 0x24e, R188 ;  /* 0x0000024e68ea7824 */ /* 0x010fe200078e02bc */
[----:B------:R-:W-:Y:S02]  /*3d8c0*/  PRMT R104, R107, 0x7632, R104 ;  /* 0x000076326b687816 */ /* 0x000fe40000000068 */
[----:B------:R-:W4:Y:S04]  /*3d8d0*/  LDL.LU.64 R228, [R1+0x60] ;  /* 0x0000600001e47983 */ /* 0x000f280000300a00 */
[----:B------:R1:W-:Y:S01]  /*3d8e0*/  STG.E.U16 desc[UR4][R234.64], R104 ;  /* 0x00000068ea007986 */ /* 0x0003e2000c101504 */
[--C-:B------:R-:W-:Y:S01]  /*3d8f0*/  IMAD R236, R109, 0x250, R188.reuse ;  /* 0x000002506dec7824 */ /* 0x100fe200078e02bc */
[----:B------:R-:W-:Y:S01]  /*3d900*/  PRMT R107, R100, 0x7632, R107 ;  /* 0x00007632646b7816 */ /* 0x000fe2000000006b */
[----:B------:R-:W4:Y:S01]  /*3d910*/  LDC R109, c[0x0][0x278] ;  /* 0x00009e00ff6d7b82 */ /* 0x000f220000000800 */
[----:B------:R-:W4:Y:S07]  /*3d920*/  LDL.LU.64 R230, [R1+0x58] ;  /* 0x0000580001e67983 */ /* 0x000f2e0000300a00 */
[----:B-1----:R-:W1:Y:S01]  /*3d930*/  LDC R104, c[0x0][0x278] ;  /* 0x00009e00ff687b82 */ /* 0x002e620000000800 */
[----:B------:R0:W-:Y:S04]  /*3d940*/  STG.E.U16 desc[UR4][R236.64], R100 ;  /* 0x00000064ec007986 */ /* 0x0001e8000c101504 */
[----:B------:R-:W4:Y:S04]  /*3d950*/  LDL.LU.64 R232, [R1+0x50] ;  /* 0x0000500001e87983 */ /* 0x000f280000300a00 */
[----:B------:R-:W4:Y:S01]  /*3d960*/  LDL.LU.64 R234, [R1+0x48] ;  /* 0x0000480001ea7983 */ /* 0x000f220000300a00 */
[----:B------:R-:W-:-:S03]  /*3d970*/  IMAD R238, R111, 0x252, R188 ;  /* 0x000002526fee7824 */ /* 0x000fc600078e02bc */
[----:B0-----:R-:W4:Y:S01]  /*3d980*/  LDL.LU.64 R236, [R1+0x40] ;  /* 0x0000400001ec7983 */ /* 0x001f220000300a00 */
[----:B------:R-:W4:Y:S01]  /*3d990*/  LDC R100, c[0x0][0x278] ;  /* 0x00009e00ff647b82 */ /* 0x000f220000000800 */
[--C-:B------:R-:W-:Y:S02]  /*3d9a0*/  IMAD R240, R105, 0x254, R188.reuse ;  /* 0x0000025469f07824 */ /* 0x100fe400078e02bc */
[----:B------:R0:W-:Y:S05]  /*3d9b0*/  STG.E.U16 desc[UR4][R238.64], R107 ;  /* 0x0000006bee007986 */ /* 0x0001ea000c101504 */
[----:B------:R-:W4:Y:S01]  /*3d9c0*/  LDC R105, c[0x0][0x278] ;  /* 0x00009e00ff697b82 */ /* 0x000f220000000800 */
[----:B------:R0:W-:Y:S07]  /*3d9d0*/  STG.E.U16 desc[UR4][R240.64], R101 ;  /* 0x00000065f0007986 */ /* 0x0001ee000c101504 */
[----:B------:R-:W4:Y:S01]  /*3d9e0*/  LDC R111, c[0x0][0x278] ;  /* 0x00009e00ff6f7b82 */ /* 0x000f220000000800 */
[----:B0-----:R-:W4:Y:S04]  /*3d9f0*/  LDL.LU.64 R238, [R1+0x38] ;  /* 0x0000380001ee7983 */ /* 0x001f280000300a00 */
[----:B------:R-:W4:Y:S03]  /*3da00*/  LDL.LU.64 R240, [R1+0x30] ;  /* 0x0000300001f07983 */ /* 0x000f260000300a00 */
[----:B------:R-:W0:Y:S01]  /*3da10*/  LDC R107, c[0x0][0x278] ;  /* 0x00009e00ff6b7b82 */ /* 0x000e220000000800 */
[----:B---3--:R-:W-:Y:S01]  /*3da20*/  IMAD R242, R106, 0x256, R188 ;  /* 0x000002566af27824 */ /* 0x008fe200078e02bc */
[----:B------:R-:W-:-:S02]  /*3da30*/  PRMT R106, R101, 0x7632, R106 ;  /* 0x00007632656a7816 */ /* 0x000fc4000000006a */
[----:B------:R-:W-:Y:S01]  /*3da40*/  PRMT R112, R99, 0x7632, R112 ;  /* 0x0000763263707816 */ /* 0x000fe20000000070 */
[----:B--2---:R-:W-:Y:S01]  /*3da50*/  IMAD R224, R108, 0x258, R188 ;  /* 0x000002586ce07824 */ /* 0x004fe200078e02bc */
[----:B------:R-:W-:Y:S01]  /*3da60*/  PRMT R108, R102, 0x7632, R108 ;  /* 0x00007632666c7816 */ /* 0x000fe2000000006c */
[----:B------:R2:W-:Y:S01]  /*3da70*/  STG.E.U16 desc[UR4][R242.64], R106 ;  /* 0x0000006af2007986 */ /* 0x0005e2000c101504 */
[----:B------:R-:W3:Y:S01]  /*3da80*/  LDC R101, c[0x0][0x278] ;  /* 0x00009e00ff657b82 */ /* 0x000ee20000000800 */
[----:B------:R-:W-:Y:S02]  /*3da90*/  IMAD R226, R110, 0x25a, R188 ;  /* 0x0000025a6ee27824 */ /* 0x000fe400078e02bc */
[----:B------:R-:W-:Y:S01]  /*3daa0*/  STG.E.U16 desc[UR4][R224.64], R102 ;  /* 0x00000066e0007986 */ /* 0x000fe2000c101504 */
[----:B------:R-:W-:-:S04]  /*3dab0*/  IMAD R251, R251, 0x138, RZ ;  /* 0x00000138fbfb7824 */ /* 0x000fc800078e02ff */
[----:B------:R-:W3:Y:S01]  /*3dac0*/  LDC R110, c[0x0][0x278] ;  /* 0x00009e00ff6e7b82 */ /* 0x000ee20000000800 */
[----:B------:R-:W-:Y:S04]  /*3dad0*/  STG.E.U16 desc[UR4][R226.64], R108 ;  /* 0x0000006ce2007986 */ /* 0x000fe8000c101504 */
[----:B--2---:R-:W2:Y:S03]  /*3dae0*/  LDL.LU.64 R242, [R1+0x28] ;  /* 0x0000280001f27983 */ /* 0x004ea60000300a00 */
[----:B------:R-:W3:Y:S01]  /*3daf0*/  LDC R106, c[0x0][0x278] ;  /* 0x00009e00ff6a7b82 */ /* 0x000ee20000000800 */
[----:B-1----:R-:W-:-:S05]  /*3db00*/  IMAD R248, R104, 0x25c, R188 ;  /* 0x0000025c68f87824 */ /* 0x002fca00078e02bc */
[----:B------:R1:W-:Y:S04]  /*3db10*/  STG.E.U16 desc[UR4][R248.64], R103 ;  /* 0x00000067f8007986 */ /* 0x0003e8000c101504 */
[----:B-1----:R-:W3:Y:S01]  /*3db20*/  LDL.LU.64 R248, [R1+0x20] ;  /* 0x0000200001f87983 */ /* 0x002ee20000300a00 */
[----:B----4-:R-:W-:Y:S01]  /*3db30*/  IMAD R228, R100, 0x25e, R188 ;  /* 0x0000025e64e47824 */ /* 0x010fe200078e02bc */
[----:B------:R-:W-:Y:S01]  /*3db40*/  PRMT R100, R103, 0x7632, R100 ;  /* 0x0000763267647816 */ /* 0x000fe20000000064 */
[----:B------:R-:W-:Y:S01]  /*3db50*/  IMAD R230, R105, 0x260, R188 ;  /* 0x0000026069e67824 */ /* 0x000fe200078e02bc */
[----:B------:R-:W-:Y:S01]  /*3db60*/  PRMT R102, R96, 0x7632, R102 ;  /* 0x0000763260667816 */ /* 0x000fe20000000066 */
[----:B------:R-:W1:Y:S01]  /*3db70*/  LDC R103, c[0x0][0x278] ;  /* 0x00009e00ff677b82 */ /* 0x000e620000000800 */
[----:B------:R-:W-:Y:S01]  /*3db80*/  PRMT R104, R97, 0x7632, R104 ;  /* 0x0000763261687816 */ /* 0x000fe20000000068 */
[--C-:B0-----:R-:W-:Y:S01]  /*3db90*/  IMAD R232, R107, 0x262, R188.reuse ;  /* 0x000002626be87824 */ /* 0x101fe200078e02bc */
[----:B------:R0:W-:Y:S01]  /*3dba0*/  STG.E.U16 desc[UR4][R228.64], R100 ;  /* 0x00000064e4007986 */ /* 0x0001e2000c101504 */
[----:B------:R-:W-:-:S03]  /*3dbb0*/  IMAD R234, R109, 0x264, R188 ;  /* 0x000002646dea7824 */ /* 0x000fc600078e02bc */
[----:B------:R4:W-:Y:S01]  /*3dbc0*/  STG.E.U16 desc[UR4][R230.64], R96 ;  /* 0x00000060e6007986 */ /* 0x0009e2000c101504 */
[----:B------:R-:W-:Y:S01]  /*3dbd0*/  PRMT R108, R98, 0x7632, R108 ;  /* 0x00007632626c7816 */ /* 0x000fe2000000006c */
[----:B------:R-:W4:Y:S01]  /*3dbe0*/  LDC R109, c[0x0][0x278] ;  /* 0x00009e00ff6d7b82 */ /* 0x000f220000000800 */
[--C-:B------:R-:W-:Y:S01]  /*3dbf0*/  IMAD R236, R111, 0x266, R188.reuse ;  /* 0x000002666fec7824 */ /* 0x100fe200078e02bc */
[----:B------:R-:W-:Y:S04]  /*3dc00*/  STG.E.U16 desc[UR4][R232.64], R102 ;  /* 0x00000066e8007986 */ /* 0x000fe8000c101504 */
[----:B------:R4:W-:Y:S02]  /*3dc10*/  STG.E.U16 desc[UR4][R234.64], R97 ;  /* 0x00000061ea007986 */ /* 0x0009e4000c101504 */
[----:B------:R-:W3:Y:S02]  /*3dc20*/  LDC R105, c[0x0][0x278] ;  /* 0x00009e00ff697b82 */ /* 0x000ee40000000800 */
[----:B------:R-:W-:Y:S01]  /*3dc30*/  STG.E.U16 desc[UR4][R236.64], R104 ;  /* 0x00000068ec007986 */ /* 0x000fe2000c101504 */
[----:B------:R-:W-:-:S05]  /*3dc40*/  IMAD R238, R113, 0x268, R188 ;  /* 0x0000026871ee7824 */ /* 0x000fca00078e02bc */
[----:B0-----:R-:W0:Y:S01]  /*3dc50*/  LDC R100, c[0x0][0x278] ;  /* 0x00009e00ff647b82 */ /* 0x001e220000000800 */
[--C-:B------:R-:W-:Y:S01]  /*3dc60*/  IMAD R240, R115, 0x26a, R188.reuse ;  /* 0x0000026a73f07824 */ /* 0x100fe200078e02bc */
[----:B------:R1:W-:Y:S04]  /*3dc70*/  STG.E.U16 desc[UR4][R238.64], R98 ;  /* 0x00000062ee007986 */ /* 0x0003e8000c101504 */
[----:B------:R3:W-:Y:S01]  /*3dc80*/  STG.E.U16 desc[UR4][R240.64], R108 ;  /* 0x0000006cf0007986 */ /* 0x0007e2000c101504 */
[--C-:B--2---:R-:W-:Y:S01]  /*3dc90*/  IMAD R242, R117, 0x26c, R188.reuse ;  /* 0x0000026c75f27824 */ /* 0x104fe200078e02bc */
[----:B------:R-:W2:Y:S01]  /*3dca0*/  LDC R107, c[0x0][0x278] ;  /* 0x00009e00ff6b7b82 */ /* 0x000ea20000000800 */
[--C-:B----4-:R-:W-:Y:S01]  /*3dcb0*/  IMAD R96, R109, 0x270, R188.reuse ;  /* 0x000002706d607824 */ /* 0x110fe200078e02bc */
[----:B------:R-:W-:Y:S01]  /*3dcc0*/  LEA.HI.X.SX32 R97, R251, R3, 0x1, P4 ;  /* 0x00000003fb617211 */ /* 0x000fe200020f0eff */
[----:B-1----:R-:W-:Y:S01]  /*3dcd0*/  IMAD R98, R103, 0x272, R188 ;  /* 0x0000027267627824 */ /* 0x002fe200078e02bc */
[----:B------:R1:W-:Y:S01]  /*3dce0*/  STG.E.U16 desc[UR4][R242.64], R99 ;  /* 0x00000063f2007986 */ /* 0x0003e2000c101504 */
[----:B---3--:R-:W-:Y:S01]  /*3dcf0*/  IMAD R101, R101, 0x139, RZ ;  /* 0x0000013965657824 */ /* 0x008fe200078e02ff */
[----:B------:R-:W-:-:S02]  /*3dd00*/  PRMT R113, R92, 0x7632, R113 ;  /* 0x000076325c717816 */ /* 0x000fc40000000071 */
[----:B------:R-:W3:Y:S01]  /*3dd10*/  LDC R108, c[0x0][0x278] ;  /* 0x00009e00ff6c7b82 */ /* 0x000ee20000000800 */
[----:B------:R-:W-:Y:S01]  /*3dd20*/  IMAD R111, R105, 0x276, RZ ;  /* 0x00000276696f7824 */ /* 0x000fe200078e02ff */
[----:B------:R-:W4:Y:S04]  /*3dd30*/  LDL.LU R239, [R1+0x9e4] ;  /* 0x0009e40001ef7983 */ /* 0x000f280000300800 */
[----:B------:R-:W4:Y:S01]  /*3dd40*/  LDL.LU R237, [R1+0x9e0] ;  /* 0x0009e00001ed7983 */ /* 0x000f220000300800 */
[----:B-1----:R-:W-:Y:S01]  /*3dd50*/  LEA.HI.X.SX32 R99, R101, R3, 0x1, P5 ;  /* 0x0000000365637211 */ /* 0x002fe200028f0eff */
[----:B0-----:R-:W-:Y:S01]  /*3dd60*/  IMAD R101, R100, 0x13b, RZ ;  /* 0x0000013b64657824 */ /* 0x001fe200078e02ff */
[----:B------:R-:W0:Y:S01]  /*3dd70*/  LDC R102, c[0x0][0x278] ;  /* 0x00009e00ff667b82 */ /* 0x000e220000000800 */
[----:B------:R-:W4:Y:S04]  /*3dd80*/  LDL.LU R238, [R1+0x9dc] ;  /* 0x0009dc0001ee7983 */ /* 0x000f280000300800 */
[----:B------:R-:W4:Y:S01]  /*3dd90*/  LDL.LU R240, [R1+0x9d8] ;  /* 0x0009d80001f07983 */ /* 0x000f220000300800 */
[----:B--2---:R-:W-:-:S02]  /*3dda0*/  IMAD R107, R107, 0x27a, RZ ;  /* 0x0000027a6b6b7824 */ /* 0x004fc400078e02ff */
[----:B------:R-:W1:Y:S01]  /*3ddb0*/  LDC R109, c[0x0][0x278] ;  /* 0x00009e00ff6d7b82 */ /* 0x000e620000000800 */
[----:B------:R-:W2:Y:S04]  /*3ddc0*/  LDL.LU R243, [R1+0xa28] ;  /* 0x000a280001f37983 */ /* 0x000ea80000300800 */
[----:B------:R-:W2:Y:S03]  /*3ddd0*/  LDL.LU R241, [R1+0xa24] ;  /* 0x000a240001f17983 */ /* 0x000ea60000300800 */
[----:B------:R-:W3:Y:S01]  /*3dde0*/  LDC R103, c[0x0][0x278] ;  /* 0x00009e00ff677b82 */ /* 0x000ee20000000800 */
[----:B------:R-:W2:Y:S07]  /*3ddf0*/  LDL.LU R242, [R1+0xa20] ;  /* 0x000a200001f27983 */ /* 0x000eae0000300800 */
[----:B------:R-:W0:Y:S01]  /*3de00*/  LDC R105, c[0x0][0x278] ;  /* 0x00009e00ff697b82 */ /* 0x000e220000000800 */
[----:B-1----:R-:W-:-:S07]  /*3de10*/  IMAD R109, R109, 0x27e, RZ ;  /* 0x0000027e6d6d7824 */ /* 0x002fce00078e02ff */
[----:B------:R-:W1:Y:S08]  /*3de20*/  LDC R104, c[0x0][0x278] ;  /* 0x00009e00ff687b82 */ /* 0x000e700000000800 */
[----:B------:R-:W1:Y:S01]  /*3de30*/  LDC R100, c[0x0][0x278] ;  /* 0x00009e00ff647b82 */ /* 0x000e620000000800 */
[----:B------:R-:W-:-:S07]  /*3de40*/  IMAD R248, R119, 0x26e, R188 ;  /* 0x0000026e77f87824 */ /* 0x000fce00078e02bc */
[----:B------:R-:W4:Y:S01]  /*3de50*/  LDC R251, c[0x0][0x278] ;  /* 0x00009e00fffb7b82 */ /* 0x000f220000000800 */
[----:B------:R0:W-:Y:S07]  /*3de60*/  STG.E.U16 desc[UR4][R248.64], R112 ;  /* 0x00000070f8007986 */ /* 0x0001ee000c101504 */
[----:B------:R-:W2:Y:S08]  /*3de70*/  LDC R234, c[0x0][0x278] ;  /* 0x00009e00ffea7b82 */ /* 0x000eb00000000800 */
[----:B0-----:R-:W0:Y:S01]  /*3de80*/  LDC R249, c[0x0][0x278] ;  /* 0x00009e00fff97b82 */ /* 0x001e220000000800 */
[----:B------:R-:W-:Y:S01]  /*3de90*/  IMAD R188, R189, 0x274, R188 ;  /* 0x00000274bdbc7824 */ /* 0x000fe200078e02bc */
[----:B------:R-:W-:Y:S01]  /*3dea0*/  PRMT R112, R93, 0x7632, R112 ;  /* 0x000076325d707816 */ /* 0x000fe20000000070 */
[----:B------:R-:W-:Y:S01]  /*3deb0*/  IMAD R105, R105, 0x282, RZ ;  /* 0x0000028269697824 */ /* 0x000fe200078e02ff */
[----:B------:R-:W2:Y:S04]  /*3dec0*/  LDL.LU R248, [R1+0xa18] ;  /* 0x000a180001f87983 */ /* 0x000ea80000300800 */
[----:B------:R-:W2:Y:S01]  /*3ded0*/  LDC R236, c[0x0][0x278] ;  /* 0x00009e00ffec7b82 */ /* 0x000ea20000000800 */
[----:B0-----:R-:W-:-:S05]  /*3dee0*/  IMAD R249, R249, 0x13a, RZ ;  /* 0x0000013af9f97824 */ /* 0x001fca00078e02ff */
[----:B------:R-:W-:Y:S02]  /*3def0*/  LEA.HI.X.SX32 R189, R249, R3, 0x1, P6 ;  /* 0x00000003f9bd7211 */ /* 0x000fe400030f0eff */
[----:B------:R-:W0:Y:S01]  /*3df00*/  LDC R249, c[0x0][0x278] ;  /* 0x00009e00fff97b82 */ /* 0x000e220000000800 */
[----:B------:R1:W-:Y:S04]  /*3df10*/  STG.E.U16 desc[UR4][R96.64], R92 ;  /* 0x0000005c60007986 */ /* 0x0003e8000c101504 */
[----:B------:R3:W-:Y:S01]  /*3df20*/  STG.E.U16 desc[UR4][R98.64], R113 ;  /* 0x0000007162007986 */ /* 0x0007e2000c101504 */
[----:B-1----:R-:W-:-:S03]  /*3df30*/  IMAD R97, R106, 0x278, RZ ;  /* 0x000002786a617824 */ /* 0x002fc600078e02ff */
[----:B------:R1:W-:Y:S01]  /*3df40*/  STG.E.U16 desc[UR4][R188.64], R93 ;  /* 0x0000005dbc007986 */ /* 0x0003e2000c101504 */
[----:B0-----:R-:W-:Y:S01]  /*3df50*/  IMAD R249, R249, 0x13c, RZ ;  /* 0x0000013cf9f97824 */ /* 0x001fe200078e02ff */
[-C--:B------:R-:W-:Y:S02]  /*3df60*/  IADD3 R92, P5, R97, R2.reuse, RZ ;  /* 0x00000002615c7210 */ /* 0x080fe40007fbe0ff */
[----:B------:R-:W-:Y:S01]  /*3df70*/  IADD3 R96, P4, R111, R2, RZ ;  /* 0x000000026f607210 */ /* 0x000fe20007f9e0ff */
[----:B---3--:R-:W-:Y:S01]  /*3df80*/  IMAD R99, R102, 0x13d, RZ ;  /* 0x0000013d66637824 */ /* 0x008fe200078e02ff */
[-C--:B-1----:R-:W-:Y:S01]  /*3df90*/  LEA.HI.X.SX32 R93, R249, R3.reuse, 0x1, P5 ;  /* 0x00000003f95d7211 */ /* 0x082fe200028f0eff */
[----:B------:R-:W-:Y:S01]  /*3dfa0*/  IMAD R111, R108, 0x27c, RZ ;  /* 0x0000027c6c6f7824 */ /* 0x000fe200078e02ff */
[----:B------:R-:W0:Y:S01]  /*3dfb0*/  LDC R249, c[0x0][0x278] ;  /* 0x00009e00fff97b82 */ /* 0x000e220000000800 */
[----:B------:R-:W-:-:S05]  /*3dfc0*/  LEA.HI.X.SX32 R97, R101, R3, 0x1, P4 ;  /* 0x0000000365617211 */ /* 0x000fca00020f0eff */
[----:B------:R-:W-:Y:S01]  /*3dfd0*/  STG.E.U16 desc[UR4][R96.64], R112 ;  /* 0x0000007060007986 */ /* 0x000fe2000c101504 */
[----:B------:R-:W-:Y:S01]  /*3dfe0*/  IADD3 R98, P6, R107, R2, RZ ;  /* 0x000000026b627210 */ /* 0x000fe20007fde0ff */
[----:B------:R-:W1:Y:S02]  /*3dff0*/  LDC R102, c[0x0][0x278] ;  /* 0x00009e00ff667b82 */ /* 0x000e640000000800 */
[----:B------:R3:W-:Y:S01]  /*3e000*/  STG.E.U16 desc[UR4][R92.64], R94 ;  /* 0x0000005e5c007986 */ /* 0x0007e2000c101504 */
[----:B------:R-:W-:-:S05]  /*3e010*/  PRMT R113, R94, 0x7632, R113 ;  /* 0x000076325e717816 */ /* 0x000fca0000000071 */
[----:B------:R-:W4:Y:S01]  /*3e020*/  LDC R106, c[0x0][0x278] ;  /* 0x00009e00ff6a7b82 */ /* 0x000f220000000800 */
[----:B---3--:R-:W-:Y:S01]  /*3e030*/  IADD3 R92, P5, R111, R2, RZ ;  /* 0x000000026f5c7210 */ /* 0x008fe20007fbe0ff */
[----:B0-----:R-:W-:Y:S02]  /*3e040*/  IMAD R249, R249, 0x13e, RZ ;  /* 0x0000013ef9f97824 */ /* 0x001fe400078e02ff */
[----:B------:R-:W-:Y:S01]  /*3e050*/  IMAD R97, R110, 0x280, RZ ;  /* 0x000002806e617824 */ /* 0x000fe200078e02ff */
[----:B------:R-:W-:Y:S01]  /*3e060*/  PRMT R108, R95, 0x7632, R108 ;  /* 0x000076325f6c7816 */ /* 0x000fe2000000006c */
[----:B------:R-:W-:Y:S01]  /*3e070*/  IMAD R101, R103, 0x13f, RZ ;  /* 0x0000013f67657824 */ /* 0x000fe200078e02ff */
[-C--:B------:R-:W-:Y:S01]  /*3e080*/  LEA.HI.X.SX32 R93, R249, R3.reuse, 0x1, P5 ;  /* 0x00000003f95d7211 */ /* 0x080fe200028f0eff */
[----:B------:R-:W0:Y:S08]  /*3e090*/  LDC R107, c[0x0][0x278] ;  /* 0x00009e00ff6b7b82 */ /* 0x000e300000000800 */
[----:B------:R-:W3:Y:S01]  /*3e0a0*/  LDC R249, c[0x0][0x278] ;  /* 0x00009e00fff97b82 */ /* 0x000ee20000000800 */
[----:B------:R-:W-:-:S02]  /*3e0b0*/  LEA.HI.X.SX32 R99, R99, R3, 0x1, P6 ;  /* 0x0000000363637211 */ /* 0x000fc400030f0eff */
[----:B------:R-:W-:-:S03]  /*3e0c0*/  IADD3 R94, P5, R97, R2, RZ ;  /* 0x00000002615e7210 */ /* 0x000fc60007fbe0ff */
[----:B------:R-:W-:Y:S01]  /*3e0d0*/  STG.E.U16 desc[UR4][R98.64], R113 ;  /* 0x0000007162007986 */ /* 0x000fe2000c101504 */
[----:B------:R-:W-:Y:S01]  /*3e0e0*/  IADD3 R96, P4, R109, R2, RZ ;  /* 0x000000026d607210 */ /* 0x000fe20007f9e0ff */
[----:B------:R-:W0:Y:S02]  /*3e0f0*/  LDC R103, c[0x0][0x278] ;  /* 0x00009e00ff677b82 */ /* 0x000e240000000800 */
[----:B------:R1:W-:Y:S01]  /*3e100*/  STG.E.U16 desc[UR4][R92.64], R95 ;  /* 0x0000005f5c007986 */ /* 0x0003e2000c101504 */
[----:B---3--:R-:W-:-:S05]  /*3e110*/  IMAD R249, R249, 0x140, RZ ;  /* 0x00000140f9f97824 */ /* 0x008fca00078e02ff */
[-C--:B-1----:R-:W-:Y:S02]  /*3e120*/  LEA.HI.X.SX32 R95, R249, R3.reuse, 0x1, P5 ;  /* 0x00000003f95f7211 */ /* 0x082fe400028f0eff */
[----:B------:R-:W1:Y:S01]  /*3e130*/  LDC R249, c[0x0][0x278] ;  /* 0x00009e00fff97b82 */ /* 0x000e620000000800 */
[----:B------:R-:W-:Y:S01]  /*3e140*/  IMAD R109, R102, 0x284, RZ ;  /* 0x00000284666d7824 */ /* 0x000fe200078e02ff */
[----:B------:R-:W-:Y:S01]  /*3e150*/  LEA.HI.X.SX32 R97, R101, R3, 0x1, P4 ;  /* 0x0000000365617211 */ /* 0x000fe200020f0eff */
[----:B----4-:R-:W-:-:S03]  /*3e160*/  IMAD R93, R106, 0x286, RZ ;  /* 0x000002866a5d7824 */ /* 0x010fc600078e02ff */
[-C--:B------:R-:W-:Y:S01]  /*3e170*/  IADD3 R92, P4, R109, R2.reuse, RZ ;  /* 0x000000026d5c7210 */ /* 0x080fe20007f9e0ff */
[----:B------:R-:W-:Y:S01]  /*3e180*/  STG.E.U16 desc[UR4][R96.64], R108 ;  /* 0x0000006c60007986 */ /* 0x000fe2000c101504 */
[----:B------:R-:W-:Y:S01]  /*3e190*/  IMAD R99, R104, 0x141, RZ ;  /* 0x0000014168637824 */ /* 0x000fe200078e02ff */
[-C--:B------:R-:W-:Y:S01]  /*3e1a0*/  IADD3 R98, P6, R105, R2.reuse, RZ ;  /* 0x0000000269627210 */ /* 0x080fe20007fde0ff */
[----:B0-----:R-:W-:Y:S01]  /*3e1b0*/  IMAD R107, R107, 0x288, RZ ;  /* 0x000002886b6b7824 */ /* 0x001fe200078e02ff */
[----:B------:R0:W-:Y:S01]  /*3e1c0*/  STG.E.U16 desc[UR4][R94.64], R88 ;  /* 0x000000585e007986 */ /* 0x0001e2000c101504 */
[----:B------:R-:W3:Y:S08]  /*3e1d0*/  LDC R101, c[0x0][0x278] ;  /* 0x00009e00ff657b82 */ /* 0x000ef00000000800 */
[----:B------:R-:W4:Y:S01]  /*3e1e0*/  LDC R105, c[0x0][0x278] ;  /* 0x00009e00ff697b82 */ /* 0x000f220000000800 */
[----:B-1----:R-:W-:Y:S01]  /*3e1f0*/  IMAD R249, R249, 0x142, RZ ;  /* 0x00000142f9f97824 */ /* 0x002fe200078e02ff */
[----:B0-----:R-:W-:-:S02]  /*3e200*/  IADD3 R94, P5, R93, R2, RZ ;  /* 0x000000025d5e7210 */ /* 0x001fc40007fbe0ff */
[----:B------:R-:W-:Y:S01]  /*3e210*/  PRMT R110, R88, 0x7632, R110 ;  /* 0x00007632586e7816 */ /* 0x000fe2000000006e */
[----:B------:R-:W-:Y:S01]  /*3e220*/  IMAD R109, R103, 0x28a, RZ ;  /* 0x0000028a676d7824 */ /* 0x000fe200078e02ff */
[-C--:B------:R-:W-:Y:S02]  /*3e230*/  LEA.HI.X.SX32 R93, R249, R3.reuse, 0x1, P4 ;  /* 0x00000003f95d7211 */ /* 0x080fe400020f0eff */
[----:B------:R-:W0:Y:S08]  /*3e240*/  LDC R104, c[0x0][0x278] ;  /* 0x00009e00ff687b82 */ /* 0x000e300000000800 */
[----:B------:R-:W1:Y:S01]  /*3e250*/  LDC R249, c[0x0][0x278] ;  /* 0x00009e00fff97b82 */ /* 0x000e620000000800 */
[----:B------:R-:W-:-:S02]  /*3e260*/  LEA.HI.X.SX32 R99, R99, R3, 0x1, P6 ;  /* 0x0000000363637211 */ /* 0x000fc400030f0eff */
[----:B------:R-:W-:Y:S01]  /*3e270*/  IADD3 R96, P6, R107, R2, RZ ;  /* 0x000000026b607210 */ /* 0x000fe20007fde0ff */
[----:B------:R-:W-:Y:S01]  /*3e280*/  IMAD R95, R100, 0x143, RZ ;  /* 0x00000143645f7824 */ /* 0x000fe200078e02ff */
[----:B------:R-:W-:-:S03]  /*3e290*/  PRMT R88, R89, 0x7632, R88 ;  /* 0x0000763259587816 */ /* 0x000fc60000000058 */
[----:B------:R-:W2:Y:S01]  /*3e2a0*/  LDC R102, c[0x0][0x278] ;  /* 0x00009e00ff667b82 */ /* 0x000ea20000000800 */
[----:B----4-:R-:W-:Y:S02]  /*3e2b0*/  IMAD R105, R105, 0x290, RZ ;  /* 0x0000029069697824 */ /* 0x010fe400078e02ff */
[----:B------:R-:W-:-:S05]  /*3e2c0*/  IMAD R251, R251, 0x146, RZ ;  /* 0x00000146fbfb7824 */ /* 0x000fca00078e02ff */
[----:B------:R-:W4:Y:S01]  /*3e2d0*/  LDC R106, c[0x0][0x278] ;  /* 0x00009e00ff6a7b82 */ /* 0x000f220000000800 */
[----:B-1----:R-:W-:Y:S01]  /*3e2e0*/  IMAD R249, R249, 0x144, RZ ;  /* 0x00000144f9f97824 */ /* 0x002fe200078e02ff */
[----:B------:R1:W-:Y:S06]  /*3e2f0*/  STG.E.U16 desc[UR4][R98.64], R110 ;  /* 0x0000006e62007986 */ /* 0x0003ec000c101504 */
[----:B------:R-:W4:Y:S01]  /*3e300*/  LDC R107, c[0x0][0x278] ;  /* 0x00009e00ff6b7b82 */ /* 0x000f220000000800 */
[----:B------:R-:W-:-:S07]  /*3e310*/  LEA.HI.X.SX32 R97, R249, R3, 0x1, P6 ;  /* 0x00000003f9617211 */ /* 0x000fce00030f0eff */
[----:B------:R-:W2:Y:S01]  /*3e320*/  LDC R249, c[0x0][0x278] ;  /* 0x00009e00fff97b82 */ /* 0x000ea20000000800 */
[----:B------:R-:W-:Y:S01]  /*3e330*/  LEA.HI.X.SX32 R95, R95, R3, 0x1, P5 ;  /* 0x000000035f5f7211 */ /* 0x000fe200028f0eff */
[----:B------:R3:W-:Y:S04]  /*3e340*/  STG.E.U16 desc[UR4][R92.64], R89 ;  /* 0x000000595c007986 */ /* 0x0007e8000c101504 */
[----:B------:R0:W-:Y:S02]  /*3e350*/  STG.E.U16 desc[UR4][R94.64], R88 ;  /* 0x000000585e007986 */ /* 0x0001e4000c101504 */
[----:B-1----:R-:W1:Y:S02]  /*3e360*/  LDC R98, c[0x0][0x278] ;  /* 0x00009e00ff627b82 */ /* 0x002e640000000800 */
[----:B------:R0:W-:Y:S01]  /*3e370*/  STG.E.U16 desc[UR4][R96.64], R90 ;  /* 0x0000005a60007986 */ /* 0x0001e2000c101504 */
[----:B---3--:R-:W-:-:S02]  /*3e380*/  IMAD R89, R101, 0x145, RZ ;  /* 0x0000014565597824 */ /* 0x008fc400078e02ff */
[----:B0-----:R-:W-:-:S03]  /*3e390*/  IMAD R111, R104, 0x28c, RZ ;  /* 0x0000028c686f7824 */ /* 0x001fc600078e02ff */
[----:B------:R-:W0:Y:S01]  /*3e3a0*/  LDC R99, c[0x0][0x278] ;  /* 0x00009e00ff637b82 */ /* 0x000e220000000800 */
[-C--:B------:R-:W-:Y:S02]  /*3e3b0*/  IADD3 R88, P5, R109, R2.reuse, RZ ;  /* 0x000000026d587210 */ /* 0x080fe40007fbe0ff */
[----:B------:R-:W-:Y:S02]  /*3e3c0*/  PRMT R97, R90, 0x7632, R97 ;  /* 0x000076325a617816 */ /* 0x000fe40000000061 */
[----:B------:R-:W-:Y:S01]  /*3e3d0*/  LEA.HI.X.SX32 R89, R89, R3, 0x1, P5 ;  /* 0x0000000359597211 */ /* 0x000fe200028f0eff */
[----:B--2---:R-:W-:Y:S01]  /*3e3e0*/  IMAD R249, R249, 0x148, RZ ;  /* 0x00000148f9f97824 */ /* 0x004fe200078e02ff */
[-C--:B------:R-:W-:Y:S01]  /*3e3f0*/  IADD3 R96, P6, R105, R2.reuse, RZ ;  /* 0x0000000269607210 */ /* 0x080fe20007fde0ff */
[----:B------:R-:W-:Y:S01]  /*3e400*/  IMAD R93, R102, 0x28e, RZ ;  /* 0x0000028e665d7824 */ /* 0x000fe200078e02ff */
[-C--:B------:R-:W-:Y:S01]  /*3e410*/  IADD3 R92, P4, R111, R2.reuse, RZ ;  /* 0x000000026f5c7210 */ /* 0x080fe20007f9e0ff */
[----:B------:R2:W-:Y:S01]  /*3e420*/  STG.E.U16 desc[UR4][R88.64], R97 ;  /* 0x0000006158007986 */ /* 0x0005e2000c101504 */
[----:B------:R-:W3:Y:S01]  /*3e430*/  LDC R103, c[0x0][0x278] ;  /* 0x00009e00ff677b82 */ /* 0x000ee20000000800 */
[----:B-1----:R-:W-:Y:S01]  /*3e440*/  IMAD R95, R98, 0x147, RZ ;  /* 0x00000147625f7824 */ /* 0x002fe200078e02ff */
[----:B------:R-:W-:Y:S01]  /*3e450*/  IADD3 R94, P5, R93, R2, RZ ;  /* 0x000000025d5e7210 */ /* 0x000fe20007fbe0ff */
[----:B----4-:R-:W-:Y:S01]  /*3e460*/  IMAD R107, R107, 0x294, RZ ;  /* 0x000002946b6b7824 */ /* 0x010fe200078e02ff */
[----:B------:R-:W-:-:S04]  /*3e470*/  PRMT R90, R91, 0x7632, R90 ;  /* 0x000076325b5a7816 */ /* 0x000fc8000000005a */
[----:B------:R-:W1:Y:S01]  /*3e480*/  LDC R101, c[0x0][0x278] ;  /* 0x00009e00ff657b82 */ /* 0x000e620000000800 */
[----:B--2---:R-:W-:-:S07]  /*3e490*/  LEA.HI.X.SX32 R97, R249, R3, 0x1, P6 ;  /* 0x00000003f9617211 */ /* 0x004fce00030f0eff */
[----:B------:R-:W2:Y:S01]  /*3e4a0*/  LDC R249, c[0x0][0x278] ;  /* 0x00009e00fff97b82 */ /* 0x000ea20000000800 */
[-C--:B------:R-:W-:Y:S02]  /*3e4b0*/  LEA.HI.X.SX32 R93, R251, R3.reuse, 0x1, P4 ;  /* 0x00000003fb5d7211 */ /* 0x080fe400020f0eff */
[----:B------:R-:W-:-:S03]  /*3e4c0*/  LEA.HI.X.SX32 R95, R95, R3, 0x1, P5 ;  /* 0x000000035f5f7211 */ /* 0x000fc600028f0eff */
[----:B------:R-:W-:Y:S01]  /*3e4d0*/  STG.E.U16 desc[UR4][R92.64], R91 ;  /* 0x0000005b5c007986 */ /* 0x000fe2000c101504 */
[----:B------:R-:W-:Y:S01]  /*3e4e0*/  IMAD R109, R106, 0x292, RZ ;  /* 0x000002926a6d7824 */ /* 0x000fe200078e02ff */
[----:B------:R-:W4:Y:S02]  /*3e4f0*/  LDC R104, c[0x0][0x278] ;  /* 0x00009e00ff687b82 */ /* 0x000f240000000800 */
[----:B------:R3:W-:Y:S01]  /*3e500*/  STG.E.U16 desc[UR4][R94.64], R90 ;  /* 0x0000005a5e007986 */ /* 0x0007e2000c101504 */
[----:B0-----:R-:W-:-:S05]  /*3e510*/  IMAD R89, R99, 0x149, RZ ;  /* 0x0000014963597824 */ /* 0x001fca00078e02ff */
[----:B------:R-:W0:Y:S01]  /*3e520*/  LDC R100, c[0x0][0x278] ;  /* 0x00009e00ff647b82 */ /* 0x000e220000000800 */
[-C--:B---3--:R-:W-:Y:S01]  /*3e530*/  IADD3 R90, P5, R107, R2.reuse, RZ ;  /* 0x000000026b5a7210 */ /* 0x088fe20007fbe0ff */
[----:B--2---:R-:W-:Y:S01]  /*3e540*/  IMAD R249, R249, 0x14a, RZ ;  /* 0x0000014af9f97824 */ /* 0x004fe200078e02ff */
[----:B------:R-:W-:Y:S01]  /*3e550*/  IADD3 R88, P4, R109, R2, RZ ;  /* 0x000000026d587210 */ /* 0x000fe20007f9e0ff */
[----:B------:R2:W-:Y:S04]  /*3e560*/  STG.E.U16 desc[UR4][R96.64], R84 ;  /* 0x0000005460007986 */ /* 0x0005e8000c101504 */
[----:B------:R-:W3:Y:S01]  /*3e570*/  LDC R102, c[0x0][0x278] ;  /* 0x00009e00ff667b82 */ /* 0x000ee20000000800 */
[----:B------:R-:W-:-:S07]  /*3e580*/  LEA.HI.X.SX32 R91, R249, R3, 0x1, P5 ;  /* 0x00000003f95b7211 */ /* 0x000fce00028f0eff */
[----:B------:R-:W4:Y:S01]  /*3e590*/  LDC R249, c[0x0][0x278] ;  /* 0x00009e00fff97b82 */ /* 0x000f220000000800 */
[----:B------:R-:W-:Y:S01]  /*3e5a0*/  LEA.HI.X.SX32 R89, R89, R3, 0x1, P4 ;  /* 0x0000000359597211 */ /* 0x000fe200020f0eff */
[----:B-1----:R-:W-:Y:S01]  /*3e5b0*/  IMAD R107, R101, 0x298, RZ ;  /* 0x00000298656b7824 */ /* 0x002fe200078e02ff */
[----:B--2---:R-:W-:-:S05]  /*3e5c0*/  PRMT R84, R84, 0x7632, R84 ;  /* 0x0000763254547816 */ /* 0x004fca0000000054 */
[----:B------:R1:W-:Y:S01]  /*3e5d0*/  STG.E.U16 desc[UR4][R88.64], R84 ;  /* 0x0000005458007986 */ /* 0x0003e2000c101504 */
[----:B------:R-:W2:Y:S08]  /*3e5e0*/  LDC R105, c[0x0][0x278] ;  /* 0x00009e00ff697b82 */ /* 0x000eb00000000800 */
[----:B------:R-:W2:Y:S01]  /*3e5f0*/  LDC R98, c[0x0][0x278] ;  /* 0x00009e00ff627b82 */ /* 0x000ea20000000800 */
[----:B-1----:R-:W-:Y:S01]  /*3e600*/  IADD3 R88, P5, R107, R2, RZ ;  /* 0x000000026b587210 */ /* 0x002fe20007fbe0ff */
[----:B----4-:R-:W-:-:S06]  /*3e610*/  IMAD R249, R249, 0x14c, RZ ;  /* 0x0000014cf9f97824 */ /* 0x010fcc00078e02ff */
[----:B------:R-:W1:Y:S01]  /*3e620*/  LDC R99, c[0x0][0x278] ;  /* 0x00009e00ff637b82 */ /* 0x000e620000000800 */
[----:B------:R-:W-:-:S07]  /*3e630*/  LEA.HI.X.SX32 R89, R249, R3, 0x1, P5 ;  /* 0x00000003f9597211 */ /* 0x000fce00028f0eff */
[----:B------:R-:W4:Y:S01]  /*3e640*/  LDC R249, c[0x0][0x278] ;  /* 0x00009e00fff97b82 */ /* 0x000f220000000800 */
[----:B------:R2:W-:Y:S01]  /*3e650*/  STG.E.U16 desc[UR4][R90.64], R85 ;  /* 0x000000555a007986 */ /* 0x0005e2000c101504 */
[----:B------:R-:W-:Y:S02]  /*3e660*/  IMAD R103, R103, 0x296, RZ ;  /* 0x0000029667677824 */ /* 0x000fe400078e02ff */
[----:B0-----:R-:W-:Y:S01]  /*3e670*/  IMAD R93, R100, 0x14b, RZ ;  /* 0x0000014b645d7824 */ /* 0x001fe200078e02ff */
[----:B------:R-:W-:Y:S01]  /*3e680*/  PRMT R106, R85, 0x7632, R106 ;  /* 0x00007632556a7816 */ /* 0x000fe2000000006a */
[----:B---3--:R-:W-:Y:S02]  /*3e690*/  IMAD R109, R102, 0x29a, RZ ;  /* 0x0000029a666d7824 */ /* 0x008fe400078e02ff */
[----:B------:R-:W0:Y:S01]  /*3e6a0*/  LDC R96, c[0x0][0x278] ;  /* 0x00009e00ff607b82 */ /* 0x000e220000000800 */
[----:B--2---:R-:W-:-:S07]  /*3e6b0*/  IMAD R91, R104, 0x29c, RZ ;  /* 0x0000029c685b7824 */ /* 0x004fce00078e02ff */
[----:B------:R-:W2:Y:S01]  /*3e6c0*/  LDC R94, c[0x0][0x278] ;  /* 0x00009e00ff5e7b82 */ /* 0x000ea20000000800 */
[-C--:B------:R-:W-:Y:S01]  /*3e6d0*/  IADD3 R90, P5, R91, R2.reuse, RZ ;  /* 0x000000025b5a7210 */ /* 0x080fe20007fbe0ff */
[----:B----4-:R-:W-:Y:S01]  /*3e6e0*/  IMAD R249, R249, 0x14e, RZ ;  /* 0x0000014ef9f97824 */ /* 0x010fe200078e02ff */
[-C--:B------:R-:W-:Y:S01]  /*3e6f0*/  IADD3 R92, P6, R103, R2.reuse, RZ ;  /* 0x00000002675c7210 */ /* 0x080fe20007fde0ff */
[----:B------:R-:W-:Y:S01]  /*3e700*/  IMAD R105, R105, 0x29e, RZ ;  /* 0x0000029e69697824 */ /* 0x000fe200078e02ff */
[----:B------:R-:W-:Y:S01]  /*3e710*/  IADD3 R84, P4, R109, R2, RZ ;  /* 0x000000026d547210 */ /* 0x000fe20007f9e0ff */
[----:B------:R-:W-:Y:S01]  /*3e720*/  IMAD R95, R98, 0x14d, RZ ;  /* 0x0000014d625f7824 */ /* 0x000fe200078e02ff */
[-C--:B------:R-:W-:Y:S01]  /*3e730*/  LEA.HI.X.SX32 R91, R249, R3.reuse, 0x1, P5 ;  /* 0x00000003f95b7211 */ /* 0x080fe200028f0eff */
[----:B------:R-:W3:Y:S08]  /*3e740*/  LDC R100, c[0x0][0x278] ;  /* 0x00009e00ff647b82 */ /* 0x000ef00000000800 */
[----:B------:R-:W4:Y:S01]  /*3e750*/  LDC R249, c[0x0][0x278] ;  /* 0x00009e00fff97b82 */ /* 0x000f220000000800 */
[----:B------:R-:W-:-:S05]  /*3e760*/  LEA.HI.X.SX32 R93, R93, R3, 0x1, P6 ;  /* 0x000000035d5d7211 */ /* 0x000fca00030f0eff */
[----:B------:R1:W-:Y:S01]  /*3e770*/  STG.E.U16 desc[UR4][R92.64], R106 ;  /* 0x0000006a5c007986 */ /* 0x0003e2000c101504 */
[----:B------:R-:W-:Y:S01]  /*3e780*/  LEA.HI.X.SX32 R85, R95, R3, 0x1, P4 ;  /* 0x000000035f557211 */ /* 0x000fe200020f0eff */
[----:B------:R-:W2:Y:S01]  /*3e790*/  LDC R103, c[0x0][0x278] ;  /* 0x00009e00ff677b82 */ /* 0x000ea20000000800 */
[----:B------:R-:W-:Y:S01]  /*3e7a0*/  PRMT R102, R86, 0x7632, R102 ;  /* 0x0000763256667816 */ /* 0x000fe20000000066 */
[----:B------:R0:W-:Y:S01]  /*3e7b0*/  STG.E.U16 desc[UR4][R88.64], R86 ;  /* 0x0000005658007986 */ /* 0x0001e2000c101504 */
[----:B------:R-:W-:-:S05]  /*3e7c0*/  PRMT R104, R87, 0x7632, R104 ;  /* 0x0000763257687816 */ /* 0x000fca0000000068 */
[----:B------:R-:W2:Y:S01]  /*3e7d0*/  LDC R101, c[0x0][0x278] ;  /* 0x00009e00ff657b82 */ /* 0x000ea20000000800 */
[----:B-1----:R-:W-:Y:S01]  /*3e7e0*/  IADD3 R92, P6, R105, R2, RZ ;  /* 0x00000002695c7210 */ /* 0x002fe20007fde0ff */
[----:B------:R-:W-:Y:S01]  /*3e7f0*/  IMAD R105, R99, 0x2a0, RZ ;  /* 0x000002a063697824 */ /* 0x000fe200078e02ff */
[----:B------:R-:W-:Y:S01]  /*3e800*/  STG.E.U16 desc[UR4][R84.64], R102 ;  /* 0x0000006654007986 */ /* 0x000fe2000c101504 */
[----:B----4-:R-:W-:-:S03]  /*3e810*/  IMAD R249, R249, 0x150, RZ ;  /* 0x00000150f9f97824 */ /* 0x010fc600078e02ff */
[----:B0-----:R-:W-:Y:S01]  /*3e820*/  IADD3 R86, P5, R105, R2, RZ ;  /* 0x0000000269567210 */ /* 0x001fe20007fbe0ff */
[----:B------:R0:W-:Y:S01]  /*3e830*/  STG.E.U16 desc[UR4][R90.64], R87 ;  /* 0x000000575a007986 */ /* 0x0001e2000c101504 */
[----:B---3--:R-:W-:Y:S01]  /*3e840*/  IMAD R107, R100, 0x2a2, RZ ;  /* 0x000002a2646b7824 */ /* 0x008fe200078e02ff */
[----:B------:R-:W1:Y:S01]  /*3e850*/  LDC R97, c[0x0][0x278] ;  /* 0x00009e00ff617b82 */ /* 0x000e620000000800 */
[----:B------:R-:W-:Y:S02]  /*3e860*/  IMAD R89, R96, 0x151, RZ ;  /* 0x0000015160597824 */ /* 0x000fe400078e02ff */
[----:B--2---:R-:W-:-:S05]  /*3e870*/  IMAD R103, R103, 0x2a4, RZ ;  /* 0x000002a467677824 */ /* 0x004fca00078e02ff */
[----:B------:R-:W2:Y:S01]  /*3e880*/  LDC R99, c[0x0][0x278] ;  /* 0x00009e00ff637b82 */ /* 0x000ea20000000800 */
[----:B0-----:R-:W-:-:S07]  /*3e890*/  LEA.HI.X.SX32 R87, R249, R3, 0x1, P5 ;  /* 0x00000003f9577211 */ /* 0x001fce00028f0eff */
[----:B------:R-:W0:Y:S01]  /*3e8a0*/  LDC R249, c[0x0][0x278] ;  /* 0x00009e00fff97b82 */ /* 0x000e220000000800 */
[-C--:B------:R-:W-:Y:S02]  /*3e8b0*/  IADD3 R84, P4, R107, R2.reuse, RZ ;  /* 0x000000026b547210 */ /* 0x080fe40007f9e0ff */
[----:B------:R-:W-:Y:S02]  /*3e8c0*/  IADD3 R88, P5, R103, R2, RZ ;  /* 0x0000000267587210 */ /* 0x000fe40007fbe0ff */
[----:B------:R-:W-:-:S03]  /*3e8d0*/  LEA.HI.X.SX32 R85, R89, R3, 0x1, P4 ;  /* 0x0000000359557211 */ /* 0x000fc600020f0eff */
[----:B------:R-:W3:Y:S01]  /*3e8e0*/  LDC R95, c[0x0][0x278] ;  /* 0x00009e00ff5f7b82 */ /* 0x000ee20000000800 */
[----:B------:R-:W-:Y:S02]  /*3e8f0*/  IMAD R93, R94, 0x14f, RZ ;  /* 0x0000014f5e5d7824 */ /* 0x000fe400078e02ff */
[----:B------:R-:W-:Y:S02]  /*3e900*/  IMAD R101, R101, 0x2a6, RZ ;  /* 0x000002a665657824 */ /* 0x000fe400078e02ff */
[----:B-1----:R-:W-:Y:S01]  /*3e910*/  IMAD R91, R97, 0x153, RZ ;  /* 0x00000153615b7824 */ /* 0x002fe200078e02ff */
[----:B------:R-:W-:Y:S02]  /*3e920*/  PRMT R100, R76, 0x7632, R100 ;  /* 0x000076324c647816 */ /* 0x000fe40000000064 */
[----:B------:R-:W1:Y:S01]  /*3e930*/  LDC R98, c[0x0][0x278] ;  /* 0x00009e00ff627b82 */ /* 0x000e620000000800 */
[----:B0-----:R-:W-:Y:S01]  /*3e940*/  IMAD R249, R249, 0x152, RZ ;  /* 0x00000152f9f97824 */ /* 0x001fe200078e02ff */
[----:B------:R-:W-:Y:S01]  /*3e950*/  LEA.HI.X.SX32 R93, R93, R3, 0x1, P6 ;  /* 0x000000035d5d7211 */ /* 0x000fe200030f0eff */
[----:B--2---:R-:W-:-:S05]  /*3e960*/  IMAD R99, R99, 0x2ac, RZ ;  /* 0x000002ac63637824 */ /* 0x004fca00078e02ff */
[----:B------:R-:W0:Y:S01]  /*3e970*/  LDC R94, c[0x0][0x278] ;  /* 0x00009e00ff5e7b82 */ /* 0x000e220000000800 */
[----:B------:R-:W-:-:S07]  /*3e980*/  LEA.HI.X.SX32 R89, R249, R3, 0x1, P5 ;  /* 0x00000003f9597211 */ /* 0x000fce00028f0eff */
[----:B------:R-:W2:Y:S01]  /*3e990*/  LDC R249, c[0x0][0x278] ;  /* 0x00009e00fff97b82 */ /* 0x000ea20000000800 */
[----:B------:R-:W-:Y:S01]  /*3e9a0*/  IADD3 R90, P6, R101, R2, RZ ;  /* 0x00000002655a7210 */ /* 0x000fe20007fde0ff */
[----:B------:R4:W-:Y:S01]  /*3e9b0*/  STG.E.U16 desc[UR4][R92.64], R104 ;  /* 0x000000685c007986 */ /* 0x0009e2000c101504 */
[----:B------:R-:W-:-:S05]  /*3e9c0*/  PRMT R102, R77, 0x7632, R102 ;  /* 0x000076324d667816 */ /* 0x000fca0000000066 */
[----:B------:R-:W0:Y:S08]  /*3e9d0*/  LDC R97, c[0x0][0x278] ;  /* 0x00009e00ff617b82 */ /* 0x000e300000000800 */
[----:B------:R-:W0:Y:S01]  /*3e9e0*/  LDC R96, c[0x0][0x278] ;  /* 0x00009e00ff607b82 */ /* 0x000e220000000800 */
[----:B--2---:R-:W-:Y:S01]  /*3e9f0*/  IMAD R251, R249, 0x154, RZ ;  /* 0x00000154f9fb7824 */ /* 0x004fe200078e02ff */
[----:B------:R-:W-:-:S06]  /*3ea00*/  LEA.HI.X.SX32 R91, R91, R3, 0x1, P6 ;  /* 0x000000035b5b7211 */ /* 0x000fcc00030f0eff */
[----:B------:R-:W2:Y:S01]  /*3ea10*/  LDC R249, c[0x0][0x278] ;  /* 0x00009e00fff97b82 */ /* 0x000ea20000000800 */
[----:B------:R3:W-:Y:S07]  /*3ea20*/  STG.E.U16 desc[UR4][R86.64], R76 ;  /* 0x0000004c56007986 */ /* 0x0007ee000c101504 */
[----:B----4-:R-:W4:Y:S01]  /*3ea30*/  LDC R93, c[0x0][0x278] ;  /* 0x00009e00ff5d7b82 */ /* 0x010f220000000800 */
[----:B---3--:R-:W-:Y:S01]  /*3ea40*/  IMAD R87, R95, 0x2a8, RZ ;  /* 0x000002a85f577824 */ /* 0x008fe200078e02ff */
[----:B------:R-:W-:Y:S01]  /*3ea50*/  IADD3 R86, P6, R99, R2, RZ ;  /* 0x0000000263567210 */ /* 0x000fe20007fde0ff */
[----:B-1----:R-:W-:-:S05]  /*3ea60*/  IMAD R101, R98, 0x2aa, RZ ;  /* 0x000002aa62657824 */ /* 0x002fca00078e02ff */
[----:B------:R-:W1:Y:S01]  /*3ea70*/  LDC R92, c[0x0][0x278] ;  /* 0x00009e00ff5c7b82 */ /* 0x000e620000000800 */
[----:B------:R-:W-:Y:S01]  /*3ea80*/  IADD3 R76, P4, R87, R2, RZ ;  /* 0x00000002574c7210 */ /* 0x000fe20007f9e0ff */
[----:B--2---:R-:W-:Y:S01]  /*3ea90*/  IMAD R249, R249, 0x156, RZ ;  /* 0x00000156f9f97824 */ /* 0x004fe200078e02ff */
[----:B------:R-:W-:Y:S01]  /*3eaa0*/  STG.E.U16 desc[UR4][R84.64], R100 ;  /* 0x0000006454007986 */ /* 0x000fe2000c101504 */
[----:B0-----:R-:W-:-:S04]  /*3eab0*/  IMAD R97, R97, 0x2b4, RZ ;  /* 0x000002b461617824 */ /* 0x001fc800078e02ff */
[----:B------:R-:W0:Y:S01]  /*3eac0*/  LDC R95, c[0x0][0x278] ;  /* 0x00009e00ff5f7b82 */ /* 0x000e220000000800 */
[----:B------:R-:W-:-:S07]  /*3ead0*/  LEA.HI.X.SX32 R87, R249, R3, 0x1, P6 ;  /* 0x00000003f9577211 */ /* 0x000fce00030f0eff */
[----:B------:R-:W2:Y:S01]  /*3eae0*/  LDC R249, c[0x0][0x278] ;  /* 0x00009e00fff97b82 */ /* 0x000ea20000000800 */
[----:B------:R3:W-:Y:S02]  /*3eaf0*/  STG.E.U16 desc[UR4][R88.64], R77 ;  /* 0x0000004d58007986 */ /* 0x0007e4000c101504 */
[----:B---3--:R-:W-:Y:S01]  /*3eb00*/  LEA.HI.X.SX32 R77, R251, R3, 0x1, P4 ;  /* 0x00000003fb4d7211 */ /* 0x008fe200020f0eff */
[----:B------:R-:W-:Y:S01]  /*3eb10*/  IMAD R85, R94, 0x155, RZ ;  /* 0x000001555e557824 */ /* 0x000fe200078e02ff */
[----:B------:R-:W-:Y:S02]  /*3eb20*/  IADD3 R84, P5, R101, R2, RZ ;  /* 0x0000000265547210 */ /* 0x000fe40007fbe0ff */
[----:B------:R-:W-:Y:S01]  /*3eb30*/  PRMT R98, R78, 0x7632, R98 ;  /* 0x000076324e627816 */ /* 0x000fe20000000062 */
[----:B------:R3:W-:Y:S01]  /*3eb40*/  STG.E.U16 desc[UR4][R90.64], R102 ;  /* 0x000000665a007986 */ /* 0x0007e2000c101504 */
[----:B------:R-:W1:Y:S01]  /*3eb50*/  LDC R88, c[0x0][0x278] ;  /* 0x00009e00ff587b82 */ /* 0x000e620000000800 */
[----:B--2---:R-:W-:-:S07]  /*3eb60*/  IMAD R251, R249, 0x158, RZ ;  /* 0x00000158f9fb7824 */ /* 0x004fce00078e02ff */
[----:B------:R-:W2:Y:S01]  /*3eb70*/  LDC R249, c[0x0][0x278] ;  /* 0x00009e00fff97b82 */ /* 0x000ea20000000800 */
[----:B------:R-:W-:Y:S01]  /*3eb80*/  LEA.HI.X.SX32 R85, R85, R3, 0x1, P5 ;  /* 0x0000000355557211 */ /* 0x000fe200028f0eff */
[----:B------:R-:W-:Y:S01]  /*3eb90*/  STG.E.U16 desc[UR4][R76.64], R78 ;  /* 0x0000004e4c007986 */ /* 0x000fe2000c101504 */
[----:B----4-:R-:W-:-:S03]  /*3eba0*/  IMAD R99, R93, 0x2ae, RZ ;  /* 0x000002ae5d637824 */ /* 0x010fc600078e02ff */
[----:B------:R-:W-:Y:S02]  /*3ebb0*/  STG.E.U16 desc[UR4][R84.64], R98 ;  /* 0x0000006254007986 */ /* 0x000fe4000c101504 */
[----:B------:R-:W4:Y:S02]  /*3ebc0*/  LDC R93, c[0x0][0x278] ;  /* 0x00009e00ff5d7b82 */ /* 0x000f240000000800 */
[----:B------:R1:W-:Y:S01]  /*3ebd0*/  STG.E.U16 desc[UR4][R86.64], R79 ;  /* 0x0000004f56007986 */ /* 0x0003e2000c101504 */
[----:B------:R-:W-:Y:S02]  /*3ebe0*/  IMAD R101, R96, 0x2b0, RZ ;  /* 0x000002b060657824 */ /* 0x000fe400078e02ff */
[----:B0-----:R-:W-:-:S03]  /*3ebf0*/  IMAD R95, R95, 0x2b2, RZ ;  /* 0x000002b25f5f7824 */ /* 0x001fc600078e02ff */
[----:B---3--:R-:W0:Y:S01]  /*3ec00*/  LDC R91, c[0x0][0x278] ;  /* 0x00009e00ff5b7b82 */ /* 0x008e220000000800 */
[-C--:B-1----:R-:W-:Y:S01]  /*3ec10*/  IADD3 R86, P6, R97, R2.reuse, RZ ;  /* 0x0000000261567210 */ /* 0x082fe20007fde0ff */
[----:B--2---:R-:W-:Y:S01]  /*3ec20*/  IMAD R249, R249, 0x15a, RZ ;  /* 0x0000015af9f97824 */ /* 0x004fe200078e02ff */
[-C--:B------:R-:W-:Y:S01]  /*3ec30*/  IADD3 R76, P5, R99, R2.reuse, RZ ;  /* 0x00000002634c7210 */ /* 0x080fe20007fbe0ff */
[----:B------:R-:W-:Y:S01]  /*3ec40*/  IMAD R77, R92, 0x157, RZ ;  /* 0x000001575c4d7824 */ /* 0x000fe200078e02ff */
[----:B------:R-:W-:-:S03]  /*3ec50*/  IADD3 R78, P4, R101, R2, RZ ;  /* 0x00000002654e7210 */ /* 0x000fc60007f9e0ff */
[----:B------:R-:W1:Y:S01]  /*3ec60*/  LDC R89, c[0x0][0x278] ;  /* 0x00009e00ff597b82 */ /* 0x000e620000000800 */
[----:B------:R-:W-:-:S07]  /*3ec70*/  LEA.HI.X.SX32 R87, R249, R3, 0x1, P6 ;  /* 0x00000003f9577211 */ /* 0x000fce00030f0eff */
[----:B------:R-:W2:Y:S01]  /*3ec80*/  LDC R249, c[0x0][0x278] ;  /* 0x00009e00fff97b82 */ /* 0x000ea20000000800 */
[----:B------:R-:W-:Y:S01]  /*3ec90*/  PRMT R100, R79, 0x7632, R100 ;  /* 0x000076324f647816 */ /* 0x000fe20000000064 */
[----:B------:R-:W-:Y:S01]  /*3eca0*/  IMAD R85, R88, 0x159, RZ ;  /* 0x0000015958557824 */ /* 0x000fe200078e02ff */
[-C--:B------:R-:W-:Y:S01]  /*3ecb0*/  LEA.HI.X.SX32 R77, R77, R3.reuse, 0x1, P5 ;  /* 0x000000034d4d7211 */ /* 0x080fe200028f0eff */
[----:B----4-:R-:W-:Y:S01]  /*3ecc0*/  IMAD R93, R93, 0x2b8, RZ ;  /* 0x000002b85d5d7824 */ /* 0x010fe200078e02ff */
[-C--:B------:R-:W-:Y:S02]  /*3ecd0*/  LEA.HI.X.SX32 R79, R251, R3.reuse, 0x1, P4 ;  /* 0x00000003fb4f7211 */ /* 0x080fe400020f0eff */
[----:B------:R-:W-:Y:S01]  /*3ece0*/  IADD3 R84, P5, R95, R2, RZ ;  /* 0x000000025f547210 */ /* 0x000fe20007fbe0ff */
[----:B------:R-:W-:Y:S01]  /*3ecf0*/  STG.E.U16 desc[UR4][R76.64], R100 ;  /* 0x000000644c007986 */ /* 0x000fe2000c101504 */
[----:B------:R-:W3:Y:S02]  /*3ed00*/  LDC R92, c[0x0][0x278] ;  /* 0x00009e00ff5c7b82 */ /* 0x000ee40000000800 */
[----:B------:R-:W-:Y:S01]  /*3ed10*/  LEA.HI.X.SX32 R85, R85, R3, 0x1, P5 ;  /* 0x0000000355557211 */ /* 0x000fe200028f0eff */
[----:B------:R4:W-:Y:S01]  /*3ed20*/  STG.E.U16 desc[UR4][R78.64], R80 ;  /* 0x000000504e007986 */ /* 0x0009e2000c101504 */
[----:B0-----:R-:W-:Y:S01]  /*3ed30*/  IMAD R97, R91, 0x2b6, RZ ;  /* 0x000002b65b617824 */ /* 0x001fe200078e02ff */
[----:B------:R-:W-:-:S03]  /*3ed40*/  PRMT R98, R80, 0x7632, R98 ;  /* 0x0000763250627816 */ /* 0x000fc60000000062 */
[----:B------:R-:W0:Y:S01]  /*3ed50*/  LDC R94, c[0x0][0x278] ;  /* 0x00009e00ff5e7b82 */ /* 0x000e220000000800 */
[----:B--2---:R-:W-:Y:S01]  /*3ed60*/  IMAD R249, R249, 0x15c, RZ ;  /* 0x0000015cf9f97824 */ /* 0x004fe200078e02ff */
[-C--:B----4-:R-:W-:Y:S01]  /*3ed70*/  IADD3 R78, P5, R93, R2.reuse, RZ ;  /* 0x000000025d4e7210 */ /* 0x090fe20007fbe0ff */
[----:B-1----:R-:W-:Y:S01]  /*3ed80*/  IMAD R77, R89, 0x15b, RZ ;  /* 0x0000015b594d7824 */ /* 0x002fe200078e02ff */
[----:B------:R-:W-:Y:S01]  /*3ed90*/  IADD3 R76, P4, R97, R2, RZ ;  /* 0x00000002614c7210 */ /* 0x000fe20007f9e0ff */
[----:B------:R-:W-:Y:S01]  /*3eda0*/  STG.E.U16 desc[UR4][R84.64], R98 ;  /* 0x0000006254007986 */ /* 0x000fe2000c101504 */
[-C--:B------:R-:W-:Y:S02]  /*3edb0*/  LEA.HI.X.SX32 R79, R249, R3.reuse, 0x1, P5 ;  /* 0x00000003f94f7211 */ /* 0x080fe400028f0eff */
[----:B------:R-:W1:Y:S08]  /*3edc0*/  LDC R90, c[0x0][0x278] ;  /* 0x00009e00ff5a7b82 */ /* 0x000e700000000800 */
[----:B------:R-:W2:Y:S01]  /*3edd0*/  LDC R249, c[0x0][0x278] ;  /* 0x00009e00fff97b82 */ /* 0x000ea20000000800 */
[----:B------:R4:W-:Y:S01]  /*3ede0*/  STG.E.U16 desc[UR4][R86.64], R81 ;  /* 0x0000005156007986 */ /* 0x0009e2000c101504 */
[----:B------:R-:W-:Y:S01]  /*3edf0*/  LEA.HI.X.SX32 R77, R77, R3, 0x1, P4 ;  /* 0x000000034d4d7211 */ /* 0x000fe200020f0eff */
[----:B---3--:R-:W-:-:S05]  /*3ee00*/  IMAD R97, R92, 0x2bc, RZ ;  /* 0x000002bc5c617824 */ /* 0x008fca00078e02ff */
[----:B------:R-:W3:Y:S01]  /*3ee10*/  LDC R96, c[0x0][0x278] ;  /* 0x00009e00ff607b82 */ /* 0x000ee20000000800 */
[----:B----4-:R-:W-:Y:S01]  /*3ee20*/  PRMT R86, R81, 0x7632, R86 ;  /* 0x0000763251567816 */ /* 0x010fe20000000056 */
[----:B0-----:R-:W-:Y:S02]  /*3ee30*/  IMAD R99, R94, 0x2ba, RZ ;  /* 0x000002ba5e637824 */ /* 0x001fe400078e02ff */
[----:B-1----:R-:W-:-:S04]  /*3ee40*/  IMAD R85, R90, 0x15d, RZ ;  /* 0x0000015d5a557824 */ /* 0x002fc800078e02ff */
[----:B------:R-:W0:Y:S01]  /*3ee50*/  LDC R89, c[0x0][0x278] ;  /* 0x00009e00ff597b82 */ /* 0x000e220000000800 */
[----:B------:R-:W-:Y:S04]  /*3ee60*/  STG.E.U16 desc[UR4][R76.64], R86 ;  /* 0x000000564c007986 */ /* 0x000fe8000c101504 */
[----:B------:R1:W-:Y:S01]  /*3ee70*/  STG.E.U16 desc[UR4][R78.64], R82 ;  /* 0x000000524e007986 */ /* 0x0003e2000c101504 */
[----:B--2---:R-:W-:Y:S01]  /*3ee80*/  IMAD R249, R249, 0x15e, RZ ;  /* 0x0000015ef9f97824 */ /* 0x004fe200078e02ff */
[-C--:B------:R-:W-:Y:S01]  /*3ee90*/  IADD3 R80, P6, R99, R2.reuse, RZ ;  /* 0x0000000263507210 */ /* 0x080fe20007fde0ff */
[----:B------:R-:W2:Y:S01]  /*3eea0*/  LDC R95, c[0x0][0x278] ;  /* 0x00009e00ff5f7b82 */ /* 0x000ea20000000800 */
[----:B-1----:R-:W-:-:S07]  /*3eeb0*/  IADD3 R78, P5, R97, R2, RZ ;  /* 0x00000002614e7210 */ /* 0x002fce0007fbe0ff */
[----:B------:R-:W1:Y:S01]  /*3eec0*/  LDC R91, c[0x0][0x278] ;  /* 0x00009e00ff5b7b82 */ /* 0x000e620000000800 */
[----:B------:R-:W-:-:S07]  /*3eed0*/  LEA.HI.X.SX32 R79, R249, R3, 0x1, P5 ;  /* 0x00000003f94f7211 */ /* 0x000fce00028f0eff */
[----:B------:R-:W4:Y:S01]  /*3eee0*/  LDC R249, c[0x0][0x278] ;  /* 0x00009e00fff97b82 */ /* 0x000f220000000800 */
[----:B------:R-:W-:Y:S01]  /*3eef0*/  LEA.HI.X.SX32 R81, R85, R3, 0x1, P6 ;  /* 0x0000000355517211 */ /* 0x000fe200030f0eff */
[----:B---3--:R-:W-:Y:S01]  /*3ef00*/  IMAD R77, R96, 0x2c0, RZ ;  /* 0x000002c0604d7824 */ /* 0x008fe200078e02ff */
[----:B------:R-:W-:-:S05]  /*3ef10*/  PRMT R94, R82, 0x7632, R94 ;  /* 0x00007632525e7816 */ /* 0x000fca000000005e */
[----:B------:R3:W-:Y:S01]  /*3ef20*/  STG.E.U16 desc[UR4][R80.64], R94 ;  /* 0x0000005e50007986 */ /* 0x0007e2000c101504 */
[----:B------:R-:W0:Y:S08]  /*3ef30*/  LDC R88, c[0x0][0x278] ;  /* 0x00009e00ff587b82 */ /* 0x000e300000000800 */
[----:B------:R-:W0:Y:S01]  /*3ef40*/  LDC R87, c[0x0][0x278] ;  /* 0x00009e00ff577b82 */ /* 0x000e220000000800 */
[----:B---3--:R-:W-:Y:S01]  /*3ef50*/  IADD3 R80, P5, R77, R2, RZ ;  /* 0x000000024d507210 */ /* 0x008fe20007fbe0ff */
[----:B----4-:R-:W-:-:S06]  /*3ef60*/  IMAD R249, R249, 0x160, RZ ;  /* 0x00000160f9f97824 */ /* 0x010fcc00078e02ff */
[----:B------:R-:W3:Y:S01]  /*3ef70*/  LDC R92, c[0x0][0x278] ;  /* 0x00009e00ff5c7b82 */ /* 0x000ee20000000800 */
[----:B------:R-:W-:-:S07]  /*3ef80*/  LEA.HI.X.SX32 R81, R249, R3, 0x1, P5 ;  /* 0x00000003f9517211 */ /* 0x000fce00028f0eff */
[----:B------:R-:W4:Y:S01]  /*3ef90*/  LDC R249, c[0x0][0x278] ;  /* 0x00009e00fff97b82 */ /* 0x000f220000000800 */
[----:B------:R0:W-:Y:S01]  /*3efa0*/  STG.E.U16 desc[UR4][R78.64], R83 ;  /* 0x000000534e007986 */ /* 0x0001e2000c101504 */
[----:B--2---:R-:W-:Y:S02]  /*3efb0*/  IMAD R95, R95, 0x2be, RZ ;  /* 0x000002be5f5f7824 */ /* 0x004fe400078e02ff */
[----:B-1----:R-:W-:-:S04]  /*3efc0*/  IMAD R91, R91, 0x2c2, RZ ;  /* 0x000002c25b5b7824 */ /* 0x002fc800078e02ff */
[----:B------:R-:W1:Y:S01]  /*3efd0*/  LDC R90, c[0x0][0x278] ;  /* 0x00009e00ff5a7b82 */ /* 0x000e620000000800 */
[----:B0-----:R-:W-:Y:S01]  /*3efe0*/  IMAD R79, R89, 0x2c4, RZ ;  /* 0x000002c4594f7824 */ /* 0x001fe200078e02ff */
[----:B------:R-:W-:Y:S02]  /*3eff0*/  PRMT R96, R83, 0x7632, R96 ;  /* 0x0000763253607816 */ /* 0x000fe40000000060 */
[----:B------:R-:W-:Y:S01]  /*3f000*/  PRMT R97, R72, 0x7632, R97 ;  /* 0x0000763248617816 */ /* 0x000fe20000000061 */
[----:B------:R-:W-:Y:S01]  /*3f010*/  IMAD R85, R88, 0x15f, RZ ;  /* 0x0000015f58557824 */ /* 0x000fe200078e02ff */
[-C--:B------:R-:W-:Y:S01]  /*3f020*/  IADD3 R78, P5, R79, R2.reuse, RZ ;  /* 0x000000024f4e7210 */ /* 0x080fe20007fbe0ff */
[----:B------:R-:W-:Y:S01]  /*3f030*/  IMAD R87, R87, 0x161, RZ ;  /* 0x0000016157577824 */ /* 0x000fe200078e02ff */
[----:B------:R-:W0:Y:S01]  /*3f040*/  LDC R84, c[0x0][0x278] ;  /* 0x00009e00ff547b82 */ /* 0x000e220000000800 */
[----:B----4-:R-:W-:Y:S01]  /*3f050*/  IMAD R249, R249, 0x162, RZ ;  /* 0x00000162f9f97824 */ /* 0x010fe200078e02ff */
[----:B------:R-:W-:-:S02]  /*3f060*/  IADD3 R76, P4, R95, R2, RZ ;  /* 0x000000025f4c7210 */ /* 0x000fc40007f9e0ff */
[----:B------:R-:W-:-:S04]  /*3f070*/  IADD3 R82, P6, R91, R2, RZ ;  /* 0x000000025b527210 */ /* 0x000fc80007fde0ff */
[----:B------:R-:W2:Y:S01]  /*3f080*/  LDC R93, c[0x0][0x278] ;  /* 0x00009e00ff5d7b82 */ /* 0x000ea20000000800 */
[----:B------:R-:W-:-:S07]  /*3f090*/  LEA.HI.X.SX32 R79, R249, R3, 0x1, P5 ;  /* 0x00000003f94f7211 */ /* 0x000fce00028f0eff */
[----:B------:R-:W4:Y:S01]  /*3f0a0*/  LDC R249, c[0x0][0x278] ;  /* 0x00009e00fff97b82 */ /* 0x000f220000000800 */
[-C--:B------:R-:W-:Y:S02]  /*3f0b0*/  LEA.HI.X.SX32 R77, R85, R3.reuse, 0x1, P4 ;  /* 0x00000003554d7211 */ /* 0x080fe400020f0eff */
[----:B------:R-:W-:-:S03]  /*3f0c0*/  LEA.HI.X.SX32 R83, R87, R3, 0x1, P6 ;  /* 0x0000000357537211 */ /* 0x000fc600030f0eff */
[----:B------:R-:W-:Y:S01]  /*3f0d0*/  STG.E.U16 desc[UR4][R76.64], R96 ;  /* 0x000000604c007986 */ /* 0x000fe2000c101504 */
[----:B-1----:R-:W-:Y:S01]  /*3f0e0*/  IMAD R95, R90, 0x2c6, RZ ;  /* 0x000002c65a5f7824 */ /* 0x002fe200078e02ff */
[----:B------:R-:W1:Y:S02]  /*3f0f0*/  LDC R88, c[0x0][0x278] ;  /* 0x00009e00ff587b82 */ /* 0x000e640000000800 */
[----:B------:R-:W-:Y:S04]  /*3f100*/  STG.E.U16 desc[UR4][R80.64], R72 ;  /* 0x0000004850007986 */ /* 0x000fe8000c101504 */
[----:B------:R3:W-:Y:S01]  /*3f110*/  STG.E.U16 desc[UR4][R82.64], R97 ;  /* 0x0000006152007986 */ /* 0x0007e2000c101504 */
[----:B------:R-:W-:Y:S01]  /*3f120*/  PRMT R90, R73, 0x7632, R90 ;  /* 0x00007632495a7816 */ /* 0x000fe2000000005a */
[----:B--2---:R-:W-:Y:S01]  /*3f130*/  IMAD R93, R93, 0x2ca, RZ ;  /* 0x000002ca5d5d7824 */ /* 0x004fe200078e02ff */
[----:B------:R-:W2:Y:S01]  /*3f140*/  LDC R85, c[0x0][0x278] ;  /* 0x00009e00ff557b82 */ /* 0x000ea20000000800 */
[----:B------:R1:W-:Y:S01]  /*3f150*/  STG.E.U16 desc[UR4][R78.64], R73 ;  /* 0x000000494e007986 */ /* 0x0003e2000c101504 */
[----:B----4-:R-:W-:-:S06]  /*3f160*/  IMAD R249, R249, 0x164, RZ ;  /* 0x00000164f9f97824 */ /* 0x010fcc00078e02ff */
[----:B------:R-:W4:Y:S01]  /*3f170*/  LDC R89, c[0x0][0x278] ;  /* 0x00009e00ff597b82 */ /* 0x000f220000000800 */
[----:B---3--:R-:W-:-:S05]  /*3f180*/  IMAD R83, R92, 0x2c8, RZ ;  /* 0x000002c85c537824 */ /* 0x008fca00078e02ff */
[-C--:B------:R-:W-:Y:S01]  /*3f190*/  IADD3 R72, P5, R83, R2.reuse, RZ ;  /* 0x0000000253487210 */ /* 0x080fe20007fbe0ff */
[----:B0-----:R-:W-:Y:S01]  /*3f1a0*/  IMAD R77, R84, 0x163, RZ ;  /* 0x00000163544d7824 */ /* 0x001fe200078e02ff */
[----:B------:R-:W-:Y:S01]  /*3f1b0*/  IADD3 R76, P4, R95, R2, RZ ;  /* 0x000000025f4c7210 */ /* 0x000fe20007f9e0ff */
[----:B------:R-:W0:Y:S01]  /*3f1c0*/  LDC R91, c[0x0][0x278] ;  /* 0x00009e00ff5b7b82 */ /* 0x000e220000000800 */
[----:B-1----:R-:W-:-:S07]  /*3f1d0*/  LEA.HI.X.SX32 R73, R249, R3, 0x1, P5 ;  /* 0x00000003f9497211 */ /* 0x002fce00028f0eff */
[----:B------:R-:W1:Y:S01]  /*3f1e0*/  LDC R249, c[0x0][0x278] ;  /* 0x00009e00fff97b82 */ /* 0x000e620000000800 */
[----:B------:R-:W-:Y:S01]  /*3f1f0*/  IADD3 R80, P6, R93, R2, RZ ;  /* 0x000000025d507210 */ /* 0x000fe20007fde0ff */
[----:B------:R-:W-:Y:S01]  /*3f200*/  IMAD R93, R88, 0x2cc, RZ ;  /* 0x000002cc585d7824 */ /* 0x000fe200078e02ff */
[----:B------:R-:W-:-:S05]  /*3f210*/  LEA.HI.X.SX32 R77, R77, R3, 0x1, P4 ;  /* 0x000000034d4d7211 */ /* 0x000fca00020f0eff */
[----:B------:R3:W-:Y:S01]  /*3f220*/  STG.E.U16 desc[UR4][R76.64], R90 ;  /* 0x0000005a4c007986 */ /* 0x0007e2000c101504 */
[----:B--2---:R-:W-:Y:S01]  /*3f230*/  IMAD R81, R85, 0x165, RZ ;  /* 0x0000016555517824 */ /* 0x004fe200078e02ff */
[----:B------:R-:W2:Y:S01]  /*3f240*/  LDC R94, c[0x0][0x278] ;  /* 0x00009e00ff5e7b82 */ /* 0x000ea20000000800 */
[----:B----4-:R-:W-:Y:S01]  /*3f250*/  IMAD R89, R89, 0x2d0, RZ ;  /* 0x000002d059597824 */ /* 0x010fe200078e02ff */
[----:B------:R-:W-:-:S06]  /*3f260*/  PRMT R92, R74, 0x7632, R92 ;  /* 0x000076324a5c7816 */ /* 0x000fcc000000005c */
[----:B------:R-:W4:Y:S01]  /*3f270*/  LDC R86, c[0x0][0x278] ;  /* 0x00009e00ff567b82 */ /* 0x000f220000000800 */
[----:B---3--:R-:W-:Y:S01]  /*3f280*/  IADD3 R76, P5, R93, R2, RZ ;  /* 0x000000025d4c7210 */ /* 0x008fe20007fbe0ff */
[----:B-1----:R-:W-:Y:S01]  /*3f290*/  IMAD R249, R249, 0x166, RZ ;  /* 0x00000166f9f97824 */ /* 0x002fe200078e02ff */
[----:B------:R1:W-:Y:S01]  /*3f2a0*/  STG.E.U16 desc[UR4][R72.64], R74 ;  /* 0x0000004a48007986 */ /* 0x0003e2000c101504 */
[----:B------:R-:W-:-:S04]  /*3f2b0*/  PRMT R88, R75, 0x7632, R88 ;  /* 0x000076324b587816 */ /* 0x000fc80000000058 */
[----:B------:R-:W3:Y:S01]  /*3f2c0*/  LDC R87, c[0x0][0x278] ;  /* 0x00009e00ff577b82 */ /* 0x000ee20000000800 */
[----:B------:R-:W-:-:S07]  /*3f2d0*/  LEA.HI.X.SX32 R77, R249, R3, 0x1, P5 ;  /* 0x00000003f94d7211 */ /* 0x000fce00028f0eff */
[----:B------:R-:W0:Y:S01]  /*3f2e0*/  LDC R249, c[0x0][0x278] ;  /* 0x00009e00fff97b82 */ /* 0x000e220000000800 */
[----:B------:R-:W-:Y:S02]  /*3f2f0*/  LEA.HI.X.SX32 R81, R81, R3, 0x1, P6 ;  /* 0x0000000351517211 */ /* 0x000fe400030f0eff */
[----:B-1----:R-:W-:-:S03]  /*3f300*/  IADD3 R74, P5, R89, R2, RZ ;  /* 0x00000002594a7210 */ /* 0x002fc60007fbe0ff */
[----:B------:R-:W-:Y:S02]  /*3f310*/  STG.E.U16 desc[UR4][R80.64], R92 ;  /* 0x0000005c50007986 */ /* 0x000fe4000c101504 */
[----:B------:R-:W1:Y:S02]  /*3f320*/  LDC R85, c[0x0][0x278] ;  /* 0x00009e00ff557b82 */ /* 0x000e640000000800 */
[----:B------:R2:W-:Y:S06]  /*3f330*/  STG.E.U16 desc[UR4][R76.64], R75 ;  /* 0x0000004b4c007986 */ /* 0x0005ec000c101504 */
[----:B------:R-:W1:Y:S01]  /*3f340*/  LDC R84, c[0x0][0x278] ;  /* 0x00009e00ff547b82 */ /* 0x000e620000000800 */
[----:B0-----:R-:W-:-:S07]  /*3f350*/  IMAD R249, R249, 0x168, RZ ;  /* 0x00000168f9f97824 */ /* 0x001fce00078e02ff */
[----:B------:R-:W0:Y:S01]  /*3f360*/  LDC R83, c[0x0][0x278] ;  /* 0x00009e00ff537b82 */ /* 0x000e220000000800 */
[----:B--2---:R-:W-:-:S07]  /*3f370*/  LEA.HI.X.SX32 R75, R249, R3, 0x1, P5 ;  /* 0x00000003f94b7211 */ /* 0x004fce00028f0eff */
[----:B------:R-:W2:Y:S01]  /*3f380*/  LDC R249, c[0x0][0x278] ;  /* 0x00009e00fff97b82 */ /* 0x000ea20000000800 */
[----:B------:R-:W-:Y:S02]  /*3f390*/  IMAD R91, R91, 0x2ce, RZ ;  /* 0x000002ce5b5b7824 */ /* 0x000fe400078e02ff */
[----:B------:R-:W-:Y:S02]  /*3f3a0*/  IMAD R73, R94, 0x2d2, RZ ;  /* 0x000002d25e497824 */ /* 0x000fe400078e02ff */
[----:B----4-:R-:W-:Y:S01]  /*3f3b0*/  IMAD R79, R86, 0x167, RZ ;  /* 0x00000167564f7824 */ /* 0x010fe200078e02ff */
[----:B------:R-:W-:Y:S01]  /*3f3c0*/  IADD3 R72, P4, R91, R2, RZ ;  /* 0x000000025b487210 */ /* 0x000fe20007f9e0ff */
[----:B---3--:R-:W-:Y:S01]  /*3f3d0*/  IMAD R81, R87, 0x169, RZ ;  /* 0x0000016957517824 */ /* 0x008fe200078e02ff */
[----:B------:R-:W3:Y:S01]  /*3f3e0*/  LDC R82, c[0x0][0x278] ;  /* 0x00009e00ff527b82 */ /* 0x000ee20000000800 */
[----:B------:R-:W-:-:S07]  /*3f3f0*/  PRMT R89, R68, 0x7632, R89 ;  /* 0x0000763244597816 */ /* 0x000fce0000000059 */
[----:B------:R-:W4:Y:S01]  /*3f400*/  LDC R80, c[0x0][0x278] ;  /* 0x00009e00ff507b82 */ /* 0x000f220000000800 */
[----:B--2---:R-:W-:Y:S01]  /*3f410*/  IMAD R251, R249, 0x16a, RZ ;  /* 0x0000016af9fb7824 */ /* 0x004fe200078e02ff */
[----:B------:R-:W-:-:S06]  /*3f420*/  IADD3 R78, P6, R73, R2, RZ ;  /* 0x00000002494e7210 */ /* 0x000fcc0007fde0ff */
[----:B------:R-:W2:Y:S01]  /*3f430*/  LDC R249, c[0x0][0x278] ;  /* 0x00009e00fff97b82 */ /* 0x000ea20000000800 */
[----:B-1----:R-:W-:Y:S01]  /*3f440*/  IMAD R85, R85, 0x2d8, RZ ;  /* 0x000002d855557824 */ /* 0x002fe200078e02ff */
[-C--:B------:R-:W-:Y:S01]  /*3f450*/  LEA.HI.X.SX32 R73, R79, R3.reuse, 0x1, P4 ;  /* 0x000000034f497211 */ /* 0x080fe200020f0eff */
[----:B------:R-:W-:Y:S01]  /*3f460*/  IMAD R77, R84, 0x2d6, RZ ;  /* 0x000002d6544d7824 */ /* 0x000fe200078e02ff */
[----:B------:R-:W-:Y:S02]  /*3f470*/  LEA.HI.X.SX32 R79, R81, R3, 0x1, P6 ;  /* 0x00000003514f7211 */ /* 0x000fe400030f0eff */
[-C--:B------:R-:W-:Y:S01]  /*3f480*/  IADD3 R76, P6, R85, R2.reuse, RZ ;  /* 0x00000002554c7210 */ /* 0x080fe20007fde0ff */
[----:B------:R-:W-:Y:S01]  /*3f490*/  STG.E.U16 desc[UR4][R72.64], R88 ;  /* 0x0000005848007986 */ /* 0x000fe2000c101504 */
[----:B------:R-:W1:Y:S03]  /*3f4a0*/  LDC R86, c[0x0][0x278] ;  /* 0x00009e00ff567b82 */ /* 0x000e660000000800 */
[----:B------:R0:W-:Y:S05]  /*3f4b0*/  STG.E.U16 desc[UR4][R74.64], R68 ;  /* 0x000000444a007986 */ /* 0x0001ea000c101504 */
[----:B------:R-:W4:Y:S01]  /*3f4c0*/  LDC R87, c[0x0][0x278] ;  /* 0x00009e00ff577b82 */ /* 0x000f220000000800 */
[----:B--2---:R-:W-:Y:S01]  /*3f4d0*/  IMAD R249, R249, 0x16c, RZ ;  /* 0x0000016cf9f97824 */ /* 0x004fe200078e02ff */
[----:B0-----:R-:W-:Y:S01]  /*3f4e0*/  IADD3 R74, P5, R77, R2, RZ ;  /* 0x000000024d4a7210 */ /* 0x001fe20007fbe0ff */
[----:B------:R-:W-:-:S05]  /*3f4f0*/  IMAD R81, R83, 0x2d4, RZ ;  /* 0x000002d453517824 */ /* 0x000fca00078e02ff */
[----:B------:R-:W0:Y:S01]  /*3f500*/  LDC R84, c[0x0][0x278] ;  /* 0x00009e00ff547b82 */ /* 0x000e220000000800 */
[----:B------:R-:W-:-:S07]  /*3f510*/  LEA.HI.X.SX32 R77, R249, R3, 0x1, P6 ;  /* 0x00000003f94d7211 */ /* 0x000fce00030f0eff */
[----:B------:R-:W2:Y:S01]  /*3f520*/  LDC R249, c[0x0][0x278] ;  /* 0x00009e00fff97b82 */ /* 0x000ea20000000800 */
[----:B------:R-:W-:-:S04]  /*3f530*/  IADD3 R72, P4, R81, R2, RZ ;  /* 0x0000000251487210 */ /* 0x000fc80007f9e0ff */
[-C--:B------:R-:W-:Y:S01]  /*3f540*/  LEA.HI.X.SX32 R73, R251, R3.reuse, 0x1, P4 ;  /* 0x00000003fb497211 */ /* 0x080fe200020f0eff */
[----:B---3--:R-:W-:Y:S01]  /*3f550*/  IMAD R75, R82, 0x16b, RZ ;  /* 0x0000016b524b7824 */ /* 0x008fe200078e02ff */
[----:B------:R-:W-:Y:S01]  /*3f560*/  PRMT R68, R69, 0x7632, R68 ;  /* 0x0000763245447816 */ /* 0x000fe20000000044 */
[----:B------:R3:W-:Y:S01]  /*3f570*/  STG.E.U16 desc[UR4][R78.64], R89 ;  /* 0x000000594e007986 */ /* 0x0007e2000c101504 */
[----:B------:R-:W0:Y:S08]  /*3f580*/  LDC R83, c[0x0][0x278] ;  /* 0x00009e00ff537b82 */ /* 0x000e300000000800 */
[----:B------:R-:W0:Y:S01]  /*3f590*/  LDC R85, c[0x0][0x278] ;  /* 0x00009e00ff557b82 */ /* 0x000e220000000800 */
[----:B--2---:R-:W-:Y:S01]  /*3f5a0*/  IMAD R251, R249, 0x16e, RZ ;  /* 0x0000016ef9fb7824 */ /* 0x004fe200078e02ff */
[----:B------:R-:W-:-:S06]  /*3f5b0*/  LEA.HI.X.SX32 R75, R75, R3, 0x1, P5 ;  /* 0x000000034b4b7211 */ /* 0x000fcc00028f0eff */
[----:B------:R-:W2:Y:S01]  /*3f5c0*/  LDC R249, c[0x0][0x278] ;  /* 0x00009e00fff97b82 */ /* 0x000ea20000000800 */
[----:B------:R-:W-:Y:S04]  /*3f5d0*/  STG.E.U16 desc[UR4][R72.64], R69 ;  /* 0x0000004548007986 */ /* 0x000fe8000c101504 */
[----:B------:R-:W-:Y:S03]  /*3f5e0*/  STG.E.U16 desc[UR4][R74.64], R68 ;  /* 0x000000444a007986 */ /* 0x000fe6000c101504 */
[----:B---3--:R-:W3:Y:S01]  /*3f5f0*/  LDC R78, c[0x0][0x278] ;  /* 0x00009e00ff4e7b82 */ /* 0x008ee20000000800 */
[----:B------:R0:W-:Y:S01]  /*3f600*/  STG.E.U16 desc[UR4][R76.64], R70 ;  /* 0x000000464c007986 */ /* 0x0001e2000c101504 */
[----:B-1----:R-:W-:-:S02]  /*3f610*/  IMAD R89, R86, 0x2da, RZ ;  /* 0x000002da56597824 */ /* 0x002fc400078e02ff */
[----:B----4-:R-:W-:Y:S01]  /*3f620*/  IMAD R87, R87, 0x2dc, RZ ;  /* 0x000002dc57577824 */ /* 0x010fe200078e02ff */
[----:B------:R-:W-:-:S03]  /*3f630*/  PRMT R88, R70, 0x7632, R88 ;  /* 0x0000763246587816 */ /* 0x000fc60000000058 */
[----:B------:R-:W1:Y:S01]  /*3f640*/  LDC R82, c[0x0][0x278] ;  /* 0x00009e00ff527b82 */ /* 0x000e620000000800 */
[----:B0-----:R-:W-:Y:S02]  /*3f650*/  IMAD R77, R84, 0x2e0, RZ ;  /* 0x000002e0544d7824 */ /* 0x001fe400078e02ff */
[----:B--2---:R-:W-:Y:S01]  /*3f660*/  IMAD R249, R249, 0x170, RZ ;  /* 0x00000170f9f97824 */ /* 0x004fe200078e02ff */
[-C--:B------:R-:W-:Y:S01]  /*3f670*/  IADD3 R68, P5, R89, R2.reuse, RZ ;  /* 0x0000000259447210 */ /* 0x080fe20007fbe0ff */
[----:B------:R-:W-:Y:S01]  /*3f680*/  IMAD R69, R80, 0x16d, RZ ;  /* 0x0000016d50457824 */ /* 0x000fe200078e02ff */
[-C--:B------:R-:W-:Y:S01]  /*3f690*/  IADD3 R76, P6, R77, R2.reuse, RZ ;  /* 0x000000024d4c7210 */ /* 0x080fe20007fde0ff */
[----:B------:R-:W-:Y:S01]  /*3f6a0*/  IMAD R83, R83, 0x2de, RZ ;  /* 0x000002de53537824 */ /* 0x000fe200078e02ff */
[----:B------:R-:W-:Y:S01]  /*3f6b0*/  IADD3 R72, P4, R87, R2, RZ ;  /* 0x0000000257487210 */ /* 0x000fe20007f9e0ff */
[----:B------:R-:W0:Y:S01]  /*3f6c0*/  LDC R79, c[0x0][0x278] ;  /* 0x00009e00ff4f7b82 */ /* 0x000e220000000800 */
[----:B------:R-:W-:-:S07]  /*3f6d0*/  LEA.HI.X.SX32 R77, R249, R3, 0x1, P6 ;  /* 0x00000003f94d7211 */ /* 0x000fce00030f0eff */
[----:B------:R-:W2:Y:S01]  /*3f6e0*/  LDC R249, c[0x0][0x278] ;  /* 0x00009e00fff97b82 */ /* 0x000ea20000000800 */
[-C--:B------:R-:W-:Y:S01]  /*3f6f0*/  LEA.HI.X.SX32 R69, R69, R3.reuse, 0x1, P5 ;  /* 0x0000000345457211 */ /* 0x080fe200028f0eff */
[----:B---3--:R-:W-:Y:S01]  /*3f700*/  IMAD R75, R78, 0x16f, RZ ;  /* 0x0000016f4e4b7824 */ /* 0x008fe200078e02ff */
[-C--:B------:R-:W-:Y:S01]  /*3f710*/  LEA.HI.X.SX32 R73, R251, R3.reuse, 0x1, P4 ;  /* 0x00000003fb497211 */ /* 0x080fe200020f0eff */
[----:B------:R-:W-:Y:S01]  /*3f720*/  IMAD R85, R85, 0x2e4, RZ ;  /* 0x000002e455557824 */ /* 0x000fe200078e02ff */
[-C--:B------:R-:W-:Y:S01]  /*3f730*/  IADD3 R74, P5, R83, R2.reuse, RZ ;  /* 0x00000002534a7210 */ /* 0x080fe20007fbe0ff */
[----:B------:R-:W-:Y:S02]  /*3f740*/  STG.E.U16 desc[UR4][R68.64], R88 ;  /* 0x0000005844007986 */ /* 0x000fe4000c101504 */
[----:B------:R-:W3:Y:S01]  /*3f750*/  LDC R80, c[0x0][0x278] ;  /* 0x00009e00ff507b82 */ /* 0x000ee20000000800 */
[----:B------:R-:W-:Y:S01]  /*3f760*/  LEA.HI.X.SX32 R75, R75, R3, 0x1, P5 ;  /* 0x000000034b4b7211 */ /* 0x000fe200028f0eff */
[----:B------:R4:W-:Y:S06]  /*3f770*/  STG.E.U16 desc[UR4][R72.64], R71 ;  /* 0x0000004748007986 */ /* 0x0009ec000c101504 */
[----:B------:R-:W3:Y:S01]  /*3f780*/  LDC R86, c[0x0][0x278] ;  /* 0x00009e00ff567b82 */ /* 0x000ee20000000800 */
[----:B----4-:R-:W-:Y:S01]  /*3f790*/  IADD3 R72, P5, R85, R2, RZ ;  /* 0x0000000255487210 */ /* 0x010fe20007fbe0ff */
[----:B--2---:R-:W-:Y:S01]  /*3f7a0*/  IMAD R249, R249, 0x172, RZ ;  /* 0x00000172f9f97824 */ /* 0x004fe200078e02ff */
[----:B------:R-:W-:Y:S01]  /*3f7b0*/  PRMT R70, R71, 0x7632, R70 ;  /* 0x0000763247467816 */ /* 0x000fe20000000046 */
[----:B-1----:R-:W-:-:S04]  /*3f7c0*/  IMAD R87, R82, 0x2e2, RZ ;  /* 0x000002e252577824 */ /* 0x002fc800078e02ff */
[----:B------:R-:W1:Y:S01]  /*3f7d0*/  LDC R81, c[0x0][0x278] ;  /* 0x00009e00ff517b82 */ /* 0x000e620000000800 */
[----:B------:R-:W-:-:S07]  /*3f7e0*/  LEA.HI.X.SX32 R73, R249, R3, 0x1, P5 ;  /* 0x00000003f9497211 */ /* 0x000fce00028f0eff */
[----:B------:R-:W2:Y:S01]  /*3f7f0*/  LDC R249, c[0x0][0x278] ;  /* 0x00009e00fff97b82 */ /* 0x000ea20000000800 */
[----:B0-----:R-:W-:Y:S01]  /*3f800*/  IMAD R69, R79, 0x171, RZ ;  /* 0x000001714f457824 */ /* 0x001fe200078e02ff */
[----:B------:R-:W-:Y:S01]  /*3f810*/  IADD3 R68, P4, R87, R2, RZ ;  /* 0x0000000257447210 */ /* 0x000fe20007f9e0ff */
[----:B------:R-:W-:Y:S01]  /*3f820*/  STG.E.U16 desc[UR4][R74.64], R70 ;  /* 0x000000464a007986 */ /* 0x000fe2000c101504 */
[----:B---3--:R-:W-:Y:S02]  /*3f830*/  IMAD R85, R80, 0x2e8, RZ ;  /* 0x000002e850557824 */ /* 0x008fe400078e02ff */
[----:B------:R-:W-:Y:S01]  /*3f840*/  LEA.HI.X.SX32 R69, R69, R3, 0x1, P4 ;  /* 0x0000000345457211 */ /* 0x000fe200020f0eff */
[----:B------:R0:W-:Y:S01]  /*3f850*/  STG.E.U16 desc[UR4][R76.64], R64 ;  /* 0x000000404c007986 */ /* 0x0001e2000c101504 */
[----:B------:R-:W3:Y:S01]  /*3f860*/  LDC R84, c[0x0][0x278] ;  /* 0x00009e00ff547b82 */ /* 0x000ee20000000800 */
[----:B------:R-:W-:Y:S01]  /*3f870*/  IMAD R89, R86, 0x2e6, RZ ;  /* 0x000002e656597824 */ /* 0x000fe200078e02ff */
[----:B------:R-:W-:Y:S01]  /*3f880*/  PRMT R86, R65, 0x7632, R86 ;  /* 0x0000763241567816 */ /* 0x000fe20000000056 */
[----:B-1----:R-:W-:-:S05]  /*3f890*/  IMAD R71, R81, 0x173, RZ ;  /* 0x0000017351477824 */ /* 0x002fca00078e02ff */
[----:B------:R-:W1:Y:S01]  /*3f8a0*/  LDC R83, c[0x0][0x278] ;  /* 0x00009e00ff537b82 */ /* 0x000e620000000800 */
[----:B0-----:R-:W-:-:S05]  /*3f8b0*/  PRMT R64, R64, 0x7632, R64 ;  /* 0x0000763240407816 */ /* 0x001fca0000000040 */
[----:B------:R0:W-:Y:S01]  /*3f8c0*/  STG.E.U16 desc[UR4][R68.64], R64 ;  /* 0x0000004044007986 */ /* 0x0001e2000c101504 */
[----:B--2---:R-:W-:Y:S01]  /*3f8d0*/  IMAD R249, R249, 0x174, RZ ;  /* 0x00000174f9f97824 */ /* 0x004fe200078e02ff */
[-C--:B------:R-:W-:Y:S01]  /*3f8e0*/  IADD3 R70, P6, R89, R2.reuse, RZ ;  /* 0x0000000259467210 */ /* 0x080fe20007fde0ff */
[----:B------:R-:W2:Y:S01]  /*3f8f0*/  LDC R78, c[0x0][0x278] ;  /* 0x00009e00ff4e7b82 */ /* 0x000ea20000000800 */
[----:B------:R4:W-:Y:S07]  /*3f900*/  STG.E.U16 desc[UR4][R72.64], R65 ;  /* 0x0000004148007986 */ /* 0x0009ee000c101504 */
[----:B------:R-:W2:Y:S01]  /*3f910*/  LDC R77, c[0x0][0x278] ;  /* 0x00009e00ff4d7b82 */ /* 0x000ea20000000800 */
[----:B0-----:R-:W-:-:S04]  /*3f920*/  IADD3 R64, P5, R85, R2, RZ ;  /* 0x0000000255407210 */ /* 0x001fc80007fbe0ff */
[----:B----4-:R-:W-:-:S03]  /*3f930*/  LEA.HI.X.SX32 R65, R249, R3, 0x1, P5 ;  /* 0x00000003f9417211 */ /* 0x010fc600028f0eff */
[----:B------:R-:W0:Y:S01]  /*3f940*/  LDC R249, c[0x0][0x278] ;  /* 0x00009e00fff97b82 */ /* 0x000e220000000800 */
[----:B------:R-:W-:-:S05]  /*3f950*/  LEA.HI.X.SX32 R71, R71, R3, 0x1, P6 ;  /* 0x0000000347477211 */ /* 0x000fca00030f0eff */
[----:B------:R3:W-:Y:S02]  /*3f960*/  STG.E.U16 desc[UR4][R70.64], R86 ;  /* 0x0000005646007986 */ /* 0x0007e4000c101504 */
[----:B------:R-:W4:Y:S08]  /*3f970*/  LDC R80, c[0x0][0x278] ;  /* 0x00009e00ff507b82 */ /* 0x000f300000000800 */
[----:B------:R-:W4:Y:S01]  /*3f980*/  LDC R82, c[0x0][0x278] ;  /* 0x00009e00ff527b82 */ /* 0x000f220000000800 */
[----:B---3--:R-:W-:-:S05]  /*3f990*/  IMAD R71, R84, 0x2ec, RZ ;  /* 0x000002ec54477824 */ /* 0x008fca00078e02ff */
[----:B------:R-:W-:Y:S01]  /*3f9a0*/  IADD3 R70, P5, R71, R2, RZ ;  /* 0x0000000247467210 */ /* 0x000fe20007fbe0ff */
[----:B0-----:R-:W-:Y:S01]  /*3f9b0*/  IMAD R249, R249, 0x176, RZ ;  /* 0x00000176f9f97824 */ /* 0x001fe200078e02ff */
[----:B------:R-:W0:Y:S04]  /*3f9c0*/  LDC R79, c[0x0][0x278] ;  /* 0x00009e00ff4f7b82 */ /* 0x000e280000000800 */
[----:B------:R-:W-:-:S04]  /*3f9d0*/  LEA.HI.X.SX32 R71, R249, R3, 0x1, P5 ;  /* 0x00000003f9477211 */ /* 0x000fc800028f0eff */
[----:B------:R-:W3:Y:S01]  /*3f9e0*/  LDC R249, c[0x0][0x278] ;  /* 0x00009e00fff97b82 */ /* 0x000ee20000000800 */
[----:B-1----:R-:W-:Y:S02]  /*3f9f0*/  IMAD R83, R83, 0x2ea, RZ ;  /* 0x000002ea53537824 */ /* 0x002fe400078e02ff */
[----:B--2---:R-:W-:-:S03]  /*3fa00*/  IMAD R69, R78, 0x175, RZ ;  /* 0x000001754e457824 */ /* 0x004fc600078e02ff */
[----:B------:R-:W-:Y:S01]  /*3fa10*/  IADD3 R68, P4, R83, R2, RZ ;  /* 0x0000000253447210 */ /* 0x000fe20007f9e0ff */
[----:B------:R-:W-:Y:S01]  /*3fa20*/  IMAD R83, R77, 0x2f0, RZ ;  /* 0x000002f04d537824 */ /* 0x000fe200078e02ff */
[----:B------:R1:W-:Y:S01]  /*3fa30*/  STG.E.U16 desc[UR4][R64.64], R66 ;  /* 0x0000004240007986 */ /* 0x0003e2000c101504 */
[----:B------:R-:W2:Y:S01]  /*3fa40*/  LDC R74, c[0x0][0x278] ;  /* 0x00009e00ff4a7b82 */ /* 0x000ea20000000800 */
[----:B------:R-:W-:Y:S01]  /*3fa50*/  LEA.HI.X.SX32 R69, R69, R3, 0x1, P4 ;  /* 0x0000000345457211 */ /* 0x000fe200020f0eff */
[----:B----4-:R-:W-:-:S06]  /*3fa60*/  IMAD R85, R82, 0x2ee, RZ ;  /* 0x000002ee52557824 */ /* 0x010fcc00078e02ff */
[----:B------:R-:W4:Y:S01]  /*3fa70*/  LDC R75, c[0x0][0x278] ;  /* 0x00009e00ff4b7b82 */ /* 0x000f220000000800 */
[----:B-1----:R-:W-:Y:S02]  /*3fa80*/  PRMT R65, R66, 0x7632, R65 ;  /* 0x0000763242417816 */ /* 0x002fe40000000041 */
[----:B------:R-:W-:Y:S01]  /*3fa90*/  IADD3 R64, P5, R83, R2, RZ ;  /* 0x0000000253407210 */ /* 0x000fe20007fbe0ff */
[----:B---3--:R-:W-:Y:S02]  /*3faa0*/  IMAD R249, R249, 0x178, RZ ;  /* 0x00000178f9f97824 */ /* 0x008fe400078e02ff */
[----:B------:R1:W-:Y:S02]  /*3fab0*/  STG.E.U16 desc[UR4][R68.64], R65 ;  /* 0x0000004144007986 */ /* 0x0003e4000c101504 */
[----:B------:R-:W3:Y:S08]  /*3fac0*/  LDC R81, c[0x0][0x278] ;  /* 0x00009e00ff517b82 */ /* 0x000ef00000000800 */
[----:B------:R-:W3:Y:S01]  /*3fad0*/  LDC R76, c[0x0][0x278] ;  /* 0x00009e00ff4c7b82 */ /* 0x000ee20000000800 */
[----:B-1----:R-:W-:-:S07]  /*3fae0*/  LEA.HI.X.SX32 R65, R249, R3, 0x1, P5 ;  /* 0x00000003f9417211 */ /* 0x002fce00028f0eff */
[----:B------:R-:W1:Y:S01]  /*3faf0*/  LDC R249, c[0x0][0x278] ;  /* 0x00009e00fff97b82 */ /* 0x000e620000000800 */
[----:B------:R-:W-:-:S05]  /*3fb00*/  IMAD R69, R80, 0x2f4, RZ ;  /* 0x000002f450457824 */ /* 0x000fca00078e02ff */
[----:B------:R-:W-:Y:S02]  /*3fb10*/  IADD3 R68, P5, R69, R2, RZ ;  /* 0x0000000245447210 */ /* 0x000fe40007fbe0ff */
[----:B------:R-:W3:Y:S01]  /*3fb20*/  LDC R82, c[0x0][0x278] ;  /* 0x00009e00ff527b82 */ /* 0x000ee20000000800 */
[----:B0-----:R-:W-:Y:S01]  /*3fb30*/  IMAD R79, R79, 0x2f2, RZ ;  /* 0x000002f24f4f7824 */ /* 0x001fe200078e02ff */
[----:B------:R-:W-:-:S06]  /*3fb40*/  PRMT R84, R67, 0x7632, R84 ;  /* 0x0000763243547816 */ /* 0x000fcc0000000054 */
[----:B------:R-:W0:Y:S01]  /*3fb50*/  LDC R78, c[0x0][0x278] ;  /* 0x00009e00ff4e7b82 */ /* 0x000e220000000800 */
[----:B-1----:R-:W-:-:S07]  /*3fb60*/  IMAD R249, R249, 0x17a, RZ ;  /* 0x0000017af9f97824 */ /* 0x002fce00078e02ff */
[----:B------:R-:W1:Y:S01]  /*3fb70*/  LDC R77, c[0x0][0x278] ;  /* 0x00009e00ff4d7b82 */ /* 0x000e620000000800 */
[----:B------:R-:W-:-:S07]  /*3fb80*/  LEA.HI.X.SX32 R69, R249, R3, 0x1, P5 ;  /* 0x00000003f9457211 */ /* 0x000fce00028f0eff */
[----:B------:R-:W0:Y:S01]  /*3fb90*/  LDC R249, c[0x0][0x278] ;  /* 0x00009e00fff97b82 */ /* 0x000e220000000800 */
[----:B--2---:R-:W-:Y:S01]  /*3fba0*/  IMAD R73, R74, 0x177, RZ ;  /* 0x000001774a497824 */ /* 0x004fe200078e02ff */
[-C--:B------:R-:W-:Y:S01]  /*3fbb0*/  IADD3 R72, P6, R85, R2.reuse, RZ ;  /* 0x0000000255487210 */ /* 0x080fe20007fde0ff */
[----:B----4-:R-:W-:Y:S01]  /*3fbc0*/  IMAD R75, R75, 0x179, RZ ;  /* 0x000001794b4b7824 */ /* 0x010fe200078e02ff */
[----:B------:R-:W-:Y:S01]  /*3fbd0*/  IADD3 R66, P4, R79, R2, RZ ;  /* 0x000000024f427210 */ /* 0x000fe20007f9e0ff */
[----:B---3--:R-:W-:Y:S01]  /*3fbe0*/  IMAD R81, R81, 0x2f6, RZ ;  /* 0x000002f651517824 */ /* 0x008fe200078e02ff */
[----:B------:R-:W-:Y:S01]  /*3fbf0*/  LEA.HI.X.SX32 R73, R73, R3, 0x1, P6 ;  /* 0x0000000349497211 */ /* 0x000fe200030f0eff */
[----:B------:R2:W-:Y:S01]  /*3fc00*/  STG.E.U16 desc[UR4][R70.64], R67 ;  /* 0x0000004346007986 */ /* 0x0005e2000c101504 */
[----:B------:R-:W-:Y:S01]  /*3fc10*/  PRMT R80, R52, 0x7632, R80 ;  /* 0x0000763234507816 */ /* 0x000fe20000000050 */
[----:B------:R-:W3:Y:S01]  /*3fc20*/  LDC R74, c[0x0][0x278] ;  /* 0x00009e00ff4a7b82 */ /* 0x000ee20000000800 */
[----:B0-----:R-:W-:-:S07]  /*3fc30*/  IMAD R251, R249, 0x17c, RZ ;  /* 0x0000017cf9fb7824 */ /* 0x001fce00078e02ff */
[----:B------:R-:W0:Y:S01]  /*3fc40*/  LDC R249, c[0x0][0x278] ;  /* 0x00009e00fff97b82 */ /* 0x000e220000000800 */
[----:B--2---:R-:W-:Y:S01]  /*3fc50*/  IMAD R71, R76, 0x17b, RZ ;  /* 0x0000017b4c477824 */ /* 0x004fe200078e02ff */
[-C--:B------:R-:W-:Y:S01]  /*3fc60*/  IADD3 R70, P6, R81, R2.reuse, RZ ;  /* 0x0000000251467210 */ /* 0x080fe20007fde0ff */
[----:B------:R-:W-:Y:S01]  /*3fc70*/  IMAD R81, R82, 0x2fc, RZ ;  /* 0x000002fc52517824 */ /* 0x000fe200078e02ff */
[-C--:B------:R-:W-:Y:S01]  /*3fc80*/  LEA.HI.X.SX32 R67, R75, R3.reuse, 0x1, P4 ;  /* 0x000000034b437211 */ /* 0x080fe200020f0eff */
[----:B------:R2:W-:Y:S01]  /*3fc90*/  STG.E.U16 desc[UR4][R72.64], R84 ;  /* 0x0000005448007986 */ /* 0x0005e2000c101504 */
[----:B------:R-:W-:Y:S01]  /*3fca0*/  LEA.HI.X.SX32 R71, R71, R3, 0x1, P6 ;  /* 0x0000000347477211 */ /* 0x000fe200030f0eff */
[----:B-1----:R-:W-:Y:S01]  /*3fcb0*/  IMAD R79, R77, 0x2fa, RZ ;  /* 0x000002fa4d4f7824 */ /* 0x002fe200078e02ff */
[----:B------:R-:W-:Y:S01]  /*3fcc0*/  PRMT R83, R53, 0x7632, R83 ;  /* 0x0000763235537816 */ /* 0x000fe20000000053 */
[----:B------:R-:W-:Y:S01]  /*3fcd0*/  STG.E.U16 desc[UR4][R64.64], R52 ;  /* 0x0000003440007986 */ /* 0x000fe2000c101504 */
[----:B------:R-:W1:Y:S03]  /*3fce0*/  LDC R77, c[0x0][0x278] ;  /* 0x00009e00ff4d7b82 */ /* 0x000e660000000800 */
[----:B------:R4:W-:Y:S05]  /*3fcf0*/  STG.E.U16 desc[UR4][R66.64], R80 ;  /* 0x0000005042007986 */ /* 0x0009ea000c101504 */
[----:B--2---:R-:W2:Y:S01]  /*3fd00*/  LDC R73, c[0x0][0x278] ;  /* 0x00009e00ff497b82 */ /* 0x004ea20000000800 */
[----:B0-----:R-:W-:Y:S01]  /*3fd10*/  IMAD R249, R249, 0x17e, RZ ;  /* 0x0000017ef9f97824 */ /* 0x001fe200078e02ff */
[----:B----4-:R-:W-:-:S06]  /*3fd20*/  IADD3 R66, P6, R81, R2, RZ ;  /* 0x0000000251427210 */ /* 0x010fcc0007fde0ff */
[----:B------:R-:W0:Y:S01]  /*3fd30*/  LDC R75, c[0x0][0x278] ;  /* 0x00009e00ff4b7b82 */ /* 0x000e220000000800 */
[----:B------:R-:W-:-:S07]  /*3fd40*/  LEA.HI.X.SX32 R67, R249, R3, 0x1, P6 ;  /* 0x00000003f9437211 */ /* 0x000fce00030f0eff */
[----:B------:R-:W4:Y:S01]  /*3fd50*/  LDC R249, c[0x0][0x278] ;  /* 0x00009e00fff97b82 */ /* 0x000f220000000800 */
[----:B------:R-:W-:-:S05]  /*3fd60*/  IMAD R65, R78, 0x2f8, RZ ;  /* 0x000002f84e417824 */ /* 0x000fca00078e02ff */
[-C--:B------:R-:W-:Y:S02]  /*3fd70*/  IADD3 R64, P4, R65, R2.reuse, RZ ;  /* 0x0000000241407210 */ /* 0x080fe40007f9e0ff */
[----:B------:R-:W0:Y:S02]  /*3fd80*/  LDC R72, c[0x0][0x278] ;  /* 0x00009e00ff487b82 */ /* 0x000e240000000800 */
[----:B------:R-:W-:Y:S01]  /*3fd90*/  LEA.HI.X.SX32 R65, R251, R3, 0x1, P4 ;  /* 0x00000003fb417211 */ /* 0x000fe200020f0eff */
[----:B------:R3:W-:Y:S05]  /*3fda0*/  STG.E.U16 desc[UR4][R68.64], R53 ;  /* 0x0000003544007986 */ /* 0x0007ea000c101504 */
[----:B------:R-:W0:Y:S01]  /*3fdb0*/  LDC R76, c[0x0][0x278] ;  /* 0x00009e00ff4c7b82 */ /* 0x000e220000000800 */
[----:B----4-:R-:W-:Y:S01]  /*3fdc0*/  IMAD R251, R249, 0x180, RZ ;  /* 0x00000180f9fb7824 */ /* 0x010fe200078e02ff */
[----:B------:R-:W-:-:S06]  /*3fdd0*/  IADD3 R52, P5, R79, R2, RZ ;  /* 0x000000024f347210 */ /* 0x000fcc0007fbe0ff */
[----:B------:R-:W4:Y:S01]  /*3fde0*/  LDC R249, c[0x0][0x278] ;  /* 0x00009e00fff97b82 */ /* 0x000f220000000800 */
[----:B---3--:R-:W-:Y:S01]  /*3fdf0*/  IMAD R53, R74, 0x17d, RZ ;  /* 0x0000017d4a357824 */ /* 0x008fe200078e02ff */
[----:B------:R-:W-:Y:S01]  /*3fe00*/  PRMT R78, R54, 0x7632, R78 ;  /* 0x00007632364e7816 */ /* 0x000fe2000000004e */
[----:B-1----:R-:W-:-:S03]  /*3fe10*/  IMAD R77, R77, 0x304, RZ ;  /* 0x000003044d4d7824 */ /* 0x002fc600078e02ff */
[----:B------:R-:W-:Y:S01]  /*3fe20*/  LEA.HI.X.SX32 R53, R53, R3, 0x1, P5 ;  /* 0x0000000335357211 */ /* 0x000fe200028f0eff */
[----:B------:R1:W-:Y:S01]  /*3fe30*/  STG.E.U16 desc[UR4][R70.64], R83 ;  /* 0x0000005346007986 */ /* 0x0003e2000c101504 */
[----:B------:R-:W3:Y:S03]  /*3fe40*/  LDC R68, c[0x0][0x278] ;  /* 0x00009e00ff447b82 */ /* 0x000ee60000000800 */
[----:B------:R-:W-:Y:S01]  /*3fe50*/  STG.E.U16 desc[UR4][R64.64], R54 ;  /* 0x0000003640007986 */ /* 0x000fe2000c101504 */
[----:B--2---:R-:W-:-:S03]  /*3fe60*/  IMAD R79, R73, 0x2fe, RZ ;  /* 0x000002fe494f7824 */ /* 0x004fc600078e02ff */
[----:B------:R-:W-:Y:S01]  /*3fe70*/  STG.E.U16 desc[UR4][R52.64], R78 ;  /* 0x0000004e34007986 */ /* 0x000fe2000c101504 */
[----:B------:R-:W2:Y:S03]  /*3fe80*/  LDC R73, c[0x0][0x278] ;  /* 0x00009e00ff497b82 */ /* 0x000ea60000000800 */
[----:B------:R0:W-:Y:S01]  /*3fe90*/  STG.E.U16 desc[UR4][R66.64], R55 ;  /* 0x0000003742007986 */ /* 0x0001e2000c101504 */
[----:B----4-:R-:W-:-:S04]  /*3fea0*/  IMAD R249, R249, 0x182, RZ ;  /* 0x00000182f9f97824 */ /* 0x010fc800078e02ff */
[----:B-1----:R-:W1:Y:S01]  /*3feb0*/  LDC R71, c[0x0][0x278] ;  /* 0x00009e00ff477b82 */ /* 0x002e620000000800 */
[----:B0-----:R-:W-:Y:S01]  /*3fec0*/  IADD3 R66, P6, R77, R2, RZ ;  /* 0x000000024d427210 */ /* 0x001fe20007fde0ff */
[----:B------:R-:W-:Y:S01]  /*3fed0*/  IMAD R75, R75, 0x300, RZ ;  /* 0x000003004b4b7824 */ /* 0x000fe200078e02ff */
[----:B------:R-:W-:-:S05]  /*3fee0*/  PRMT R80, R55, 0x7632, R80 ;  /* 0x0000763237507816 */ /* 0x000fca0000000050 */
[----:B------:R-:W0:Y:S01]  /*3fef0*/  LDC R69, c[0x0][0x278] ;  /* 0x00009e00ff457b82 */ /* 0x000e220000000800 */
[----:B------:R-:W-:-:S07]  /*3ff00*/  LEA.HI.X.SX32 R67, R249, R3, 0x1, P6 ;  /* 0x00000003f9437211 */ /* 0x000fce00030f0eff */
[----:B------:R-:W4:Y:S01]  /*3ff10*/  LDC R249, c[0x0][0x278] ;  /* 0x00009e00fff97b82 */ /* 0x000f220000000800 */
[----:B------:R-:W-:Y:S01]  /*3ff20*/  IMAD R65, R72, 0x17f, RZ ;  /* 0x0000017f48417824 */ /* 0x000fe200078e02ff */
[-C--:B------:R-:W-:Y:S01]  /*3ff30*/  IADD3 R52, P5, R79, R2.reuse, RZ ;  /* 0x000000024f347210 */ /* 0x080fe20007fbe0ff */
[----:B------:R-:W-:Y:S01]  /*3ff40*/  IMAD R79, R76, 0x302, RZ ;  /* 0x000003024c4f7824 */ /* 0x000fe200078e02ff */
[-C--:B------:R-:W-:Y:S02]  /*3ff50*/  IADD3 R54, P4, R75, R2.reuse, RZ ;  /* 0x000000024b367210 */ /* 0x080fe40007f9e0ff */
[-C--:B------:R-:W-:Y:S01]  /*3ff60*/  LEA.HI.X.SX32 R53, R65, R3.reuse, 0x1, P5 ;  /* 0x0000000341357211 */ /* 0x080fe200028f0eff */
[----:B---3--:R-:W-:Y:S01]  /*3ff70*/  IMAD R65, R68, 0x181, RZ ;  /* 0x0000018144417824 */ /* 0x008fe200078e02ff */
[-C--:B------:R-:W-:Y:S01]  /*3ff80*/  LEA.HI.X.SX32 R55, R251, R3.reuse, 0x1, P4 ;  /* 0x00000003fb377211 */ /* 0x080fe200020f0eff */
[----:B--2---:R-:W-:Y:S01]  /*3ff90*/  IMAD R73, R73, 0x308, RZ ;  /* 0x0000030849497824 */ /* 0x004fe200078e02ff */
[----:B------:R-:W-:Y:S01]  /*3ffa0*/  IADD3 R64, P5, R79, R2, RZ ;  /* 0x000000024f407210 */ /* 0x000fe20007fbe0ff */
[----:B------:R-:W-:Y:S01]  /*3ffb0*/  STG.E.U16 desc[UR4][R52.64], R80 ;  /* 0x0000005034007986 */ /* 0x000fe2000c101504 */
[----:B------:R-:W2:Y:S02]  /*3ffc0*/  LDC R72, c[0x0][0x278] ;  /* 0x00009e00ff487b82 */ /* 0x000ea40000000800 */
[----:B------:R-:W-:Y:S01]  /*3ffd0*/  LEA.HI.X.SX32 R65, R65, R3, 0x1, P5 ;  /* 0x0000000341417211 */ /* 0x000fe200028f0eff */
[----:B------:R3:W-:Y:S01]  /*3ffe0*/  STG.E.U16 desc[UR4][R54.64], R60 ;  /* 0x0000003c36007986 */ /* 0x0007e2000c101504 */
[----:B-1----:R-:W-:Y:S01]  /*3fff0*/  IMAD R77, R71, 0x306, RZ ;  /* 0x00000306474d7824 */ /* 0x002fe200078e02ff */
[----:B------:R-:W-:-:S03]  /*40000*/  PRMT R78, R60, 0x7632, R78 ;  /* 0x000076323c4e7816 */ /* 0x000fc6000000004e */
[----:B------:R-:W1:Y:S01]  /*40010*/  LDC R74, c[0x0][0x278] ;  /* 0x00009e00ff4a7b82 */ /* 0x000e620000000800 */
[----:B----4-:R-:W-:Y:S01]  /*40020*/  IMAD R249, R249, 0x184, RZ ;  /* 0x00000184f9f97824 */ /* 0x010fe200078e02ff */
[-C--:B---3--:R-:W-:Y:S01]  /*40030*/  IADD3 R54, P5, R73, R2.reuse, RZ ;  /* 0x0000000249367210 */ /* 0x088fe20007fbe0ff */
[----:B0-----:R-:W-:Y:S01]  /*40040*/  IMAD R53, R69, 0x183, RZ ;  /* 0x0000018345357824 */ /* 0x001fe200078e02ff */
[----:B------:R-:W-:Y:S01]  /*40050*/  IADD3 R52, P4, R77, R2, RZ ;  /* 0x000000024d347210 */ /* 0x000fe20007f9e0ff */
[----:B------:R0:W-:Y:S01]  /*40060*/  STG.E.U16 desc[UR4][R64.64], R78 ;  /* 0x0000004e40007986 */ /* 0x0001e2000c101504 */
[-C--:B------:R-:W-:Y:S02]  /*40070*/  LEA.HI.X.SX32 R55, R249, R3.reuse, 0x1, P5 ;  /* 0x00000003f9377211 */ /* 0x080fe400028f0eff */
[----:B------:R-:W3:Y:S08]  /*40080*/  LDC R70, c[0x0][0x278] ;  /* 0x00009e00ff467b82 */ /* 0x000ef00000000800 */
[----:B------:R-:W4:Y:S01]  /*40090*/  LDC R249, c[0x0][0x278] ;  /* 0x00009e00fff97b82 */ /* 0x000f220000000800 */
[----:B------:R-:W-:Y:S01]  /*400a0*/  LEA.HI.X.SX32 R53, R53, R3, 0x1, P4 ;  /* 0x0000000335357211 */ /* 0x000fe200020f0eff */
[----:B--2---:R-:W-:Y:S01]  /*400b0*/  IMAD R77, R72, 0x30c, RZ ;  /* 0x0000030c484d7824 */ /* 0x004fe200078e02ff */
[----:B0-----:R-:W-:Y:S01]  /*400c0*/  PRMT R64, R61, 0x7632, R64 ;  /* 0x000076323d407816 */ /* 0x001fe20000000040 */
[----:B------:R-:W-:Y:S04]  /*400d0*/  STG.E.U16 desc[UR4][R66.64], R61 ;  /* 0x0000003d42007986 */ /* 0x000fe8000c101504 */
[----:B------:R0:W-:Y:S01]  /*400e0*/  STG.E.U16 desc[UR4][R52.64], R64 ;  /* 0x0000004034007986 */ /* 0x0001e2000c101504 */
[----:B------:R-:W2:Y:S01]  /*400f0*/  LDC R76, c[0x0][0x278] ;  /* 0x00009e00ff4c7b82 */ /* 0x000ea20000000800 */
[----:B-1----:R-:W-:-:S02]  /*40100*/  IMAD R79, R74, 0x30a, RZ ;  /* 0x0000030a4a4f7824 */ /* 0x002fc400078e02ff */
[----:B---3--:R-:W-:-:S05]  /*40110*/  IMAD R65, R70, 0x185, RZ ;  /* 0x0000018546417824 */ /* 0x008fca00078e02ff */
[----:B------:R-:W1:Y:S01]  /*40120*/  LDC R69, c[0x0][0x278] ;  /* 0x00009e00ff457b82 */ /* 0x000e620000000800 */
[-C--:B0-----:R-:W-:Y:S01]  /*40130*/  IADD3 R52, P5, R77, R2.reuse, RZ ;  /* 0x000000024d347210 */ /* 0x081fe20007fbe0ff */
[----:B----4-:R-:W-:Y:S01]  /*40140*/  IMAD R249, R249, 0x186, RZ ;  /* 0x00000186f9f97824 */ /* 0x010fe200078e02ff */
[----:B------:R-:W-:Y:S01]  /*40150*/  IADD3 R60, P6, R79, R2, RZ ;  /* 0x000000024f3c7210 */ /* 0x000fe20007fde0ff */
[----:B------:R2:W-:Y:S01]  /*40160*/  STG.E.U16 desc[UR4][R54.64], R62 ;  /* 0x0000003e36007986 */ /* 0x0005e2000c101504 */
[----:B------:R-:W-:-:S03]  /*40170*/  PRMT R74, R62, 0x7632, R74 ;  /* 0x000076323e4a7816 */ /* 0x000fc6000000004a */
[----:B------:R-:W0:Y:S01]  /*40180*/  LDC R75, c[0x0][0x278] ;  /* 0x00009e00ff4b7b82 */ /* 0x000e220000000800 */
[----:B------:R-:W-:-:S07]  /*40190*/  LEA.HI.X.SX32 R53, R249, R3, 0x1, P5 ;  /* 0x00000003f9357211 */ /* 0x000fce00028f0eff */
[----:B------:R-:W3:Y:S01]  /*401a0*/  LDC R249, c[0x0][0x278] ;  /* 0x00009e00fff97b82 */ /* 0x000ee20000000800 */
[----:B------:R-:W-:Y:S01]  /*401b0*/  LEA.HI.X.SX32 R61, R65, R3, 0x1, P6 ;  /* 0x00000003413d7211 */ /* 0x000fe200030f0eff */
[----:B--2---:R-:W-:-:S04]  /*401c0*/  IMAD R55, R76, 0x310, RZ ;  /* 0x000003104c377824 */ /* 0x004fc800078e02ff */
[----:B------:R2:W-:Y:S02]  /*401d0*/  STG.E.U16 desc[UR4][R60.64], R74 ;  /* 0x0000004a3c007986 */ /* 0x0005e4000c101504 */
[----:B------:R-:W4:Y:S08]  /*401e0*/  LDC R68, c[0x0][0x278] ;  /* 0x00009e00ff447b82 */ /* 0x000f300000000800 */
[----:B------:R-:W4:Y:S01]  /*401f0*/  LDC R71, c[0x0][0x278] ;  /* 0x00009e00ff477b82 */ /* 0x000f220000000800 */
[----:B--2---:R-:W-:Y:S01]  /*40200*/  IADD3 R60, P5, R55, R2, RZ ;  /* 0x00000002373c7210 */ /* 0x004fe20007fbe0ff */
[----:B---3--:R-:W-:-:S06]  /*40210*/  IMAD R249, R249, 0x188, RZ ;  /* 0x00000188f9f97824 */ /* 0x008fcc00078e02ff */
[----:B------:R-:W2:Y:S01]  /*40220*/  LDC R72, c[0x0][0x278] ;  /* 0x00009e00ff487b82 */ /* 0x000ea20000000800 */
[----:B------:R-:W-:-:S07]  /*40230*/  LEA.HI.X.SX32 R61, R249, R3, 0x1, P5 ;  /* 0x00000003f93d7211 */ /* 0x000fce00028f0eff */
[----:B------:R-:W3:Y:S01]  /*40240*/  LDC R249, c[0x0][0x278] ;  /* 0x00009e00fff97b82 */ /* 0x000ee20000000800 */
[----:B------:R1:W-:Y:S01]  /*40250*/  STG.E.U16 desc[UR4][R52.64], R63 ;  /* 0x0000003f34007986 */ /* 0x0003e2000c101504 */
[----:B0-----:R-:W-:Y:S01]  /*40260*/  IMAD R75, R75, 0x30e, RZ ;  /* 0x0000030e4b4b7824 */ /* 0x001fe200078e02ff */
[----:B------:R-:W-:-:S05]  /*40270*/  PRMT R76, R63, 0x7632, R76 ;  /* 0x000076323f4c7816 */ /* 0x000fca000000004c */
[----:B------:R-:W0:Y:S01]  /*40280*/  LDC R67, c[0x0][0x278] ;  /* 0x00009e00ff437b82 */ /* 0x000e220000000800 */
[----:B-1----:R-:W-:-:S07]  /*40290*/  IMAD R53, R69, 0x314, RZ ;  /* 0x0000031445357824 */ /* 0x002fce00078e02ff */
[----:B------:R-:W1:Y:S01]  /*402a0*/  LDC R70, c[0x0][0x278] ;  /* 0x00009e00ff467b82 */ /* 0x000e620000000800 */
[-C--:B------:R-:W-:Y:S01]  /*402b0*/  IADD3 R52, P5, R53, R2.reuse, RZ ;  /* 0x0000000235347210 */ /* 0x080fe20007fbe0ff */
[----:B---3--:R-:W-:Y:S01]  /*402c0*/  IMAD R249, R249, 0x18a, RZ ;  /* 0x0000018af9f97824 */ /* 0x008fe200078e02ff */
[----:B------:R-:W-:Y:S01]  /*402d0*/  IADD3 R54, P4, R75, R2, RZ ;  /* 0x000000024b367210 */ /* 0x000fe20007f9e0ff */
[----:B----4-:R-:W-:-:S04]  /*402e0*/  IMAD R65, R68, 0x187, RZ ;  /* 0x0000018744417824 */ /* 0x010fc800078e02ff */
[----:B------:R-:W3:Y:S01]  /*402f0*/  LDC R66, c[0x0][0x278] ;  /* 0x00009e00ff427b82 */ /* 0x000ee20000000800 */
[----:B------:R-:W-:-:S07]  /*40300*/  LEA.HI.X.SX32 R53, R249, R3, 0x1, P5 ;  /* 0x00000003f9357211 */ /* 0x000fce00028f0eff */
[----:B------:R-:W4:Y:S01]  /*40310*/  LDC R249, c[0x0][0x278] ;  /* 0x00009e00fff97b82 */ /* 0x000f220000000800 */
[----:B------:R-:W-:Y:S01]  /*40320*/  LEA.HI.X.SX32 R55, R65, R3, 0x1, P4 ;  /* 0x0000000341377211 */ /* 0x000fe200020f0eff */
[----:B------:R-:W-:-:S04]  /*40330*/  IMAD R71, R71, 0x312, RZ ;  /* 0x0000031247477824 */ /* 0x000fc800078e02ff */
[----:B------:R-:W-:Y:S02]  /*40340*/  STG.E.U16 desc[UR4][R54.64], R76 ;  /* 0x0000004c36007986 */ /* 0x000fe4000c101504 */
[----:B------:R-:W3:Y:S02]  /*40350*/  LDC R74, c[0x0][0x278] ;  /* 0x00009e00ff4a7b82 */ /* 0x000ee40000000800 */
[----:B------:R2:W-:Y:S01]  /*40360*/  STG.E.U16 desc[UR4][R60.64], R56 ;  /* 0x000000383c007986 */ /* 0x0005e2000c101504 */
[----:B------:R-:W-:-:S05]  /*40370*/  IADD3 R64, P6, R71, R2, RZ ;  /* 0x0000000247407210 */ /* 0x000fca0007fde0ff */
[----:B------:R-:W3:Y:S01]  /*40380*/  LDC R71, c[0x0][0x278] ;  /* 0x00009e00ff477b82 */ /* 0x000ee20000000800 */
[----:B--2---:R-:W-:Y:S02]  /*40390*/  IMAD R61, R72, 0x318, RZ ;  /* 0x00000318483d7824 */ /* 0x004fe400078e02ff */
[----:B----4-:R-:W-:Y:S01]  /*403a0*/  IMAD R249, R249, 0x18c, RZ ;  /* 0x0000018cf9f97824 */ /* 0x010fe200078e02ff */
[----:B------:R-:W-:Y:S01]  /*403b0*/  PRMT R77, R56, 0x7632, R77 ;  /* 0x00007632384d7816 */ /* 0x000fe2000000004d */
[----:B0-----:R-:W-:Y:S01]  /*403c0*/  IMAD R67, R67, 0x189, RZ ;  /* 0x0000018943437824 */ /* 0x001fe200078e02ff */
[----:B------:R-:W-:Y:S01]  /*403d0*/  IADD3 R60, P5, R61, R2, RZ ;  /* 0x000000023d3c7210 */ /* 0x000fe20007fbe0ff */
[----:B-1----:R-:W-:Y:S01]  /*403e0*/  IMAD R63, R70, 0x316, RZ ;  /* 0x00000316463f7824 */ /* 0x002fe200078e02ff */
[----:B------:R-:W0:Y:S02]  /*403f0*/  LDC R69, c[0x0][0x278] ;  /* 0x00009e00ff457b82 */ /* 0x000e240000000800 */
[----:B------:R-:W-:-:S06]  /*40400*/  LEA.HI.X.SX32 R61, R249, R3, 0x1, P5 ;  /* 0x00000003f93d7211 */ /* 0x000fcc00028f0eff */
[----:B------:R-:W1:Y:S01]  /*40410*/  LDC R249, c[0x0][0x278] ;  /* 0x00009e00fff97b82 */ /* 0x000e620000000800 */
[-C--:B------:R-:W-:Y:S01]  /*40420*/  LEA.HI.X.SX32 R65, R67, R3.reuse, 0x1, P6 ;  /* 0x0000000343417211 */ /* 0x080fe200030f0eff */
[----:B---3--:R-:W-:Y:S01]  /*40430*/  IMAD R55, R66, 0x18b, RZ ;  /* 0x0000018b42377824 */ /* 0x008fe200078e02ff */
[-C--:B------:R-:W-:Y:S01]  /*40440*/  IADD3 R54, P4, R63, R2.reuse, RZ ;  /* 0x000000023f367210 */ /* 0x080fe20007f9e0ff */
[----:B------:R-:W-:Y:S01]  /*40450*/  IMAD R71, R71, 0x31c, RZ ;  /* 0x0000031c47477824 */ /* 0x000fe200078e02ff */
[----:B------:R-:W-:Y:S01]  /*40460*/  PRMT R56, R57, 0x7632, R56 ;  /* 0x0000763239387816 */ /* 0x000fe20000000038 */
[----:B------:R-:W-:Y:S01]  /*40470*/  STG.E.U16 desc[UR4][R64.64], R77 ;  /* 0x0000004d40007986 */ /* 0x000fe2000c101504 */
[----:B------:R-:W-:Y:S01]  /*40480*/  LEA.HI.X.SX32 R55, R55, R3, 0x1, P4 ;  /* 0x0000000337377211 */ /* 0x000fe200020f0eff */
[----:B------:R-:W2:Y:S02]  /*40490*/  LDC R67, c[0x0][0x278] ;  /* 0x00009e00ff437b82 */ /* 0x000ea40000000800 */
[----:B------:R3:W-:Y:S04]  /*404a0*/  STG.E.U16 desc[UR4][R52.64], R57 ;  /* 0x0000003934007986 */ /* 0x0007e8000c101504 */
[----:B------:R4:W-:Y:S01]  /*404b0*/  STG.E.U16 desc[UR4][R54.64], R56 ;  /* 0x0000003836007986 */ /* 0x0009e2000c101504 */
[----:B0-----:R-:W-:Y:S01]  /*404c0*/  IMAD R69, R69, 0x320, RZ ;  /* 0x0000032045457824 */ /* 0x001fe200078e02ff */
[----:B------:R-:W0:Y:S01]  /*404d0*/  LDC R73, c[0x0][0x278] ;  /* 0x00009e00ff497b82 */ /* 0x000e220000000800 */
[----:B---3--:R-:W-:Y:S01]  /*404e0*/  IMAD R53, R74, 0x31e, RZ ;  /* 0x0000031e4a357824 */ /* 0x008fe200078e02ff */
[----:B------:R-:W-:Y:S01]  /*404f0*/  IADD3 R52, P5, R71, R2, RZ ;  /* 0x0000000247347210 */ /* 0x000fe20007fbe0ff */
[----:B-1----:R-:W-:-:S05]  /*40500*/  IMAD R249, R249, 0x18e, RZ ;  /* 0x0000018ef9f97824 */ /* 0x002fca00078e02ff */
[----:B------:R-:W1:Y:S01]  /*40510*/  LDC R62, c[0x0][0x278] ;  /* 0x00009e00ff3e7b82 */ /* 0x000e620000000800 */
[----:B----4-:R-:W-:Y:S02]  /*40520*/  IADD3 R54, P4, R53, R2, RZ ;  /* 0x0000000235367210 */ /* 0x010fe40007f9e0ff */
[----:B------:R-:W-:-:S05]  /*40530*/  LEA.HI.X.SX32 R53, R249, R3, 0x1, P5 ;  /* 0x00000003f9357211 */ /* 0x000fca00028f0eff */
[----:B------:R-:W3:Y:S01]  /*40540*/  LDC R249, c[0x0][0x278] ;  /* 0x00009e00fff97b82 */ /* 0x000ee20000000800 */
[----:B--2---:R-:W-:Y:S01]  /*40550*/  IMAD R57, R67, 0x18f, RZ ;  /* 0x0000018f43397824 */ /* 0x004fe200078e02ff */
[----:B------:R-:W-:-:S04]  /*40560*/  IADD3 R56, P5, R69, R2, RZ ;  /* 0x0000000245387210 */ /* 0x000fc80007fbe0ff */
[----:B------:R-:W-:Y:S02]  /*40570*/  LEA.HI.X.SX32 R55, R57, R3, 0x1, P4 ;  /* 0x0000000339377211 */ /* 0x000fe400020f0eff */
[----:B------:R-:W2:Y:S08]  /*40580*/  LDC R75, c[0x0][0x278] ;  /* 0x00009e00ff4b7b82 */ /* 0x000eb00000000800 */
[----:B------:R-:W4:Y:S01]  /*40590*/  LDC R68, c[0x0][0x278] ;  /* 0x00009e00ff447b82 */ /* 0x000f220000000800 */
[----:B---3--:R-:W-:-:S07]  /*405a0*/  IMAD R249, R249, 0x190, RZ ;  /* 0x00000190f9f97824 */ /* 0x008fce00078e02ff */
[----:B------:R-:W3:Y:S01]  /*405b0*/  LDC R70, c[0x0][0x278] ;  /* 0x00009e00ff467b82 */ /* 0x000ee20000000800 */
[----:B------:R-:W-:-:S07]  /*405c0*/  LEA.HI.X.SX32 R57, R249, R3, 0x1, P5 ;  /* 0x00000003f9397211 */ /* 0x000fce00028f0eff */
[----:B------:R-:W2:Y:S01]  /*405d0*/  LDC R249, c[0x0][0x278] ;  /* 0x00009e00fff97b82 */ /* 0x000ea20000000800 */
[----:B0-----:R-:W-:Y:S02]  /*405e0*/  IMAD R73, R73, 0x31a, RZ ;  /* 0x0000031a49497824 */ /* 0x001fe400078e02ff */
[----:B-1----:R-:W-:-:S03]  /*405f0*/  IMAD R63, R62, 0x18d, RZ ;  /* 0x0000018d3e3f7824 */ /* 0x002fc600078e02ff */
[----:B------:R-:W-:Y:S02]  /*40600*/  IADD3 R62, P6, R73, R2, RZ ;  /* 0x00000002493e7210 */ /* 0x000fe40007fde0ff */
[----:B------:R-:W-:Y:S01]  /*40610*/  PRMT R72, R58, 0x7632, R72 ;  /* 0x000076323a487816 */ /* 0x000fe20000000048 */
[----:B------:R-:W0:Y:S01]  /*40620*/  LDC R65, c[0x0][0x278] ;  /* 0x00009e00ff417b82 */ /* 0x000e220000000800 */
[----:B------:R-:W-:-:S07]  /*40630*/  LEA.HI.X.SX32 R63, R63, R3, 0x1, P6 ;  /* 0x000000033f3f7211 */ /* 0x000fce00030f0eff */
[----:B------:R-:W1:Y:S01]  /*40640*/  LDC R66, c[0x0][0x278] ;  /* 0x00009e00ff427b82 */ /* 0x000e620000000800 */
[----:B--2---:R-:W-:-:S07]  /*40650*/  IMAD R251, R249, 0x192, RZ ;  /* 0x00000192f9fb7824 */ /* 0x004fce00078e02ff */
[----:B------:R-:W2:Y:S08]  /*40660*/  LDC R64, c[0x0][0x278] ;  /* 0x00009e00ff407b82 */ /* 0x000eb00000000800 */
[----:B------:R-:W1:Y:S01]  /*40670*/  LDC R249, c[0x0][0x278] ;  /* 0x00009e00fff97b82 */ /* 0x000e620000000800 */
[----:B------:R-:W-:Y:S01]  /*40680*/  IMAD R75, R75, 0x322, RZ ;  /* 0x000003224b4b7824 */ /* 0x000fe200078e02ff */
[----:B------:R4:W-:Y:S04]  /*40690*/  STG.E.U16 desc[UR4][R60.64], R58 ;  /* 0x0000003a3c007986 */ /* 0x0009e8000c101504 */
[----:B------:R3:W-:Y:S04]  /*406a0*/  STG.E.U16 desc[UR4][R62.64], R72 ;  /* 0x000000483e007986 */ /* 0x0007e8000c101504 */
[----:B------:R3:W-:Y:S01]  /*406b0*/  STG.E.U16 desc[UR4][R52.64], R59 ;  /* 0x0000003b34007986 */ /* 0x0007e2000c101504 */
[----:B----4-:R-:W-:Y:S01]  /*406c0*/  IMAD R61, R68, 0x191, RZ ;  /* 0x00000191443d7824 */ /* 0x010fe200078e02ff */
[----:B------:R-:W-:Y:S01]  /*406d0*/  PRMT R68, R59, 0x7632, R68 ;  /* 0x000076323b447816 */ /* 0x000fe20000000044 */
[----:B0-----:R-:W-:Y:S01]  /*406e0*/  IMAD R67, R65, 0x324, RZ ;  /* 0x0000032441437824 */ /* 0x001fe200078e02ff */
[-C--:B------:R-:W-:Y:S01]  /*406f0*/  IADD3 R60, P6, R75, R2.reuse, RZ ;  /* 0x000000024b3c7210 */ /* 0x080fe20007fde0ff */
[----:B---3--:R-:W0:Y:S01]  /*40700*/  LDC R62, c[0x0][0x278] ;  /* 0x00009e00ff3e7b82 */ /* 0x008e220000000800 */
[----:B------:R-:W-:Y:S01]  /*40710*/  IMAD R59, R70, 0x328, RZ ;  /* 0x00000328463b7824 */ /* 0x000fe200078e02ff */
[----:B------:R-:W-:Y:S01]  /*40720*/  STG.E.U16 desc[UR4][R54.64], R68 ;  /* 0x0000004436007986 */ /* 0x000fe2000c101504 */
[----:B------:R-:W-:Y:S01]  /*40730*/  LEA.HI.X.SX32 R61, R61, R3, 0x1, P6 ;  /* 0x000000033d3d7211 */ /* 0x000fe200030f0eff */
[----:B-1----:R-:W-:Y:S01]  /*40740*/  IMAD R249, R249, 0x194, RZ ;  /* 0x00000194f9f97824 */ /* 0x002fe200078e02ff */
[----:B------:R-:W-:Y:S01]  /*40750*/  PRMT R69, R48, 0x7632, R69 ;  /* 0x0000763230457816 */ /* 0x000fe20000000045 */
[----:B------:R1:W-:Y:S01]  /*40760*/  STG.E.U16 desc[UR4][R56.64], R48 ;  /* 0x0000003038007986 */ /* 0x0003e2000c101504 */
[----:B------:R-:W-:Y:S01]  /*40770*/  IMAD R53, R66, 0x326, RZ ;  /* 0x0000032642357824 */ /* 0x000fe200078e02ff */
[-C--:B------:R-:W-:Y:S01]  /*40780*/  IADD3 R52, P4, R67, R2.reuse, RZ ;  /* 0x0000000243347210 */ /* 0x080fe20007f9e0ff */
[----:B------:R-:W3:Y:S08]  /*40790*/  LDC R66, c[0x0][0x278] ;  /* 0x00009e00ff427b82 */ /* 0x000ef00000000800 */
[----:B------:R-:W4:Y:S01]  /*407a0*/  LDC R58, c[0x0][0x278] ;  /* 0x00009e00ff3a7b82 */ /* 0x000f220000000800 */
[----:B-1----:R-:W-:-:S04]  /*407b0*/  IADD3 R56, P6, R59, R2, RZ ;  /* 0x000000023b387210 */ /* 0x002fc80007fde0ff */
[----:B------:R-:W-:-:S03]  /*407c0*/  LEA.HI.X.SX32 R57, R249, R3, 0x1, P6 ;  /* 0x00000003f9397211 */ /* 0x000fc600030f0eff */
[----:B------:R-:W1:Y:S01]  /*407d0*/  LDC R249, c[0x0][0x278] ;  /* 0x00009e00fff97b82 */ /* 0x000e620000000800 */
[----:B------:R-:W-:Y:S02]  /*407e0*/  IADD3 R54, P5, R53, R2, RZ ;  /* 0x0000000235367210 */ /* 0x000fe40007fbe0ff */
[-C--:B------:R-:W-:Y:S01]  /*407f0*/  LEA.HI.X.SX32 R53, R251, R3.reuse, 0x1, P4 ;  /* 0x00000003fb357211 */ /* 0x080fe200020f0eff */
[----:B--2---:R-:W-:Y:S01]  /*40800*/  IMAD R55, R64, 0x193, RZ ;  /* 0x0000019340377824 */ /* 0x004fe200078e02ff */
[----:B------:R-:W-:Y:S01]  /*40810*/  PRMT R48, R49, 0x7632, R48 ;  /* 0x0000763231307816 */ /* 0x000fe20000000030 */
[----:B------:R0:W-:Y:S02]  /*40820*/  STG.E.U16 desc[UR4][R60.64], R69 ;  /* 0x000000453c007986 */ /* 0x0001e4000c101504 */
[----:B------:R-:W2:Y:S01]  /*40830*/  LDC R63, c[0x0][0x278] ;  /* 0x00009e00ff3f7b82 */ /* 0x000ea20000000800 */
[----:B------:R-:W-:-:S07]  /*40840*/  LEA.HI.X.SX32 R55, R55, R3, 0x1, P5 ;  /* 0x0000000337377211 */ /* 0x000fce00028f0eff */
[----:B------:R-:W4:Y:S01]  /*40850*/  LDC R65, c[0x0][0x278] ;  /* 0x00009e00ff417b82 */ /* 0x000f220000000800 */
[----:B-1----:R-:W-:-:S07]  /*40860*/  IMAD R251, R249, 0x196, RZ ;  /* 0x00000196f9fb7824 */ /* 0x002fce00078e02ff */
[----:B------:R-:W1:Y:S08]  /*40870*/  LDC R59, c[0x0][0x278] ;  /* 0x00009e00ff3b7b82 */ /* 0x000e700000000800 */
[----:B------:R-:W2:Y:S01]  /*40880*/  LDC R249, c[0x0][0x278] ;  /* 0x00009e00fff97b82 */ /* 0x000ea20000000800 */
[----:B------:R-:W-:Y:S04]  /*40890*/  STG.E.U16 desc[UR4][R52.64], R49 ;  /* 0x0000003134007986 */ /* 0x000fe8000c101504 */
[----:B------:R-:W-:Y:S01]  /*408a0*/  STG.E.U16 desc[UR4][R54.64], R48 ;  /* 0x0000003036007986 */ /* 0x000fe2000c101504 */
[----:B0-----:R-:W-:-:S02]  /*408b0*/  IMAD R69, R62, 0x32a, RZ ;  /* 0x0000032a3e457824 */ /* 0x001fc400078e02ff */
[----:B------:R-:W0:Y:S01]  /*408c0*/  LDC R62, c[0x0][0x278] ;  /* 0x00009e00ff3e7b82 */ /* 0x000e220000000800 */
[----:B------:R3:W-:Y:S01]  /*408d0*/  STG.E.U16 desc[UR4][R56.64], R50 ;  /* 0x0000003238007986 */ /* 0x0007e2000c101504 */
[----:B------:R-:W-:-:S06]  /*408e0*/  PRMT R68, R50, 0x7632, R68 ;  /* 0x0000763232447816 */ /* 0x000fcc0000000044 */
[----:B------:R-:W0:Y:S01]  /*408f0*/  LDC R64, c[0x0][0x278] ;  /* 0x00009e00ff407b82 */ /* 0x000e220000000800 */
[----:B---3--:R-:W-:Y:S02]  /*40900*/  IMAD R57, R66, 0x330, RZ ;  /* 0x0000033042397824 */ /* 0x008fe400078e02ff */
[----:B--2---:R-:W-:-:S05]  /*40910*/  IMAD R249, R249, 0x198, RZ ;  /* 0x00000198f9f97824 */ /* 0x004fca00078e02ff */
[----:B------:R-:W2:Y:S01]  /*40920*/  LDC R60, c[0x0][0x278] ;  /* 0x00009e00ff3c7b82 */ /* 0x000ea20000000800 */
[----:B------:R-:W-:-:S04]  /*40930*/  IADD3 R56, P6, R57, R2, RZ ;  /* 0x0000000239387210 */ /* 0x000fc80007fde0ff */
[----:B------:R-:W-:-:S03]  /*40940*/  LEA.HI.X.SX32 R57, R249, R3, 0x1, P6 ;  /* 0x00000003f9397211 */ /* 0x000fc600030f0eff */
[----:B------:R-:W3:Y:S01]  /*40950*/  LDC R249, c[0x0][0x278] ;  /* 0x00009e00fff97b82 */ /* 0x000ee20000000800 */
[----:B------:R-:W-:Y:S01]  /*40960*/  IMAD R63, R63, 0x32c, RZ ;  /* 0x0000032c3f3f7824 */ /* 0x000fe200078e02ff */
[-C--:B------:R-:W-:Y:S01]  /*40970*/  IADD3 R48, P5, R69, R2.reuse, RZ ;  /* 0x0000000245307210 */ /* 0x080fe20007fbe0ff */
[----:B----4-:R-:W-:Y:S02]  /*40980*/  IMAD R49, R58, 0x195, RZ ;  /* 0x000001953a317824 */ /* 0x010fe400078e02ff */
[----:B------:R-:W-:Y:S01]  /*40990*/  IMAD R65, R65, 0x32e, RZ ;  /* 0x0000032e41417824 */ /* 0x000fe200078e02ff */
[-C--:B------:R-:W-:Y:S01]  /*409a0*/  IADD3 R52, P4, R63, R2.reuse, RZ ;  /* 0x000000023f347210 */ /* 0x080fe20007f9e0ff */
[----:B-1----:R-:W-:Y:S01]  /*409b0*/  IMAD R55, R59, 0x197, RZ ;  /* 0x000001973b377824 */ /* 0x002fe200078e02ff */
[----:B------:R-:W-:Y:S01]  /*409c0*/  LEA.HI.X.SX32 R49, R49, R3, 0x1, P5 ;  /* 0x0000000331317211 */ /* 0x000fe200028f0eff */
[----:B------:R-:W1:Y:S01]  /*409d0*/  LDC R67, c[0x0][0x278] ;  /* 0x00009e00ff437b82 */ /* 0x000e620000000800 */
[----:B------:R-:W-:-:S02]  /*409e0*/  IADD3 R54, P5, R65, R2, RZ ;  /* 0x0000000241367210 */ /* 0x000fc40007fbe0ff */
[-C--:B------:R-:W-:Y:S01]  /*409f0*/  LEA.HI.X.SX32 R53, R251, R3.reuse, 0x1, P4 ;  /* 0x00000003fb357211 */ /* 0x080fe200020f0eff */
[----:B0-----:R-:W-:Y:S01]  /*40a00*/  IMAD R71, R62, 0x334, RZ ;  /* 0x000003343e477824 */ /* 0x001fe200078e02ff */
[----:B------:R-:W-:Y:S02]  /*40a10*/  LEA.HI.X.SX32 R55, R55, R3, 0x1, P5 ;  /* 0x0000000337377211 */ /* 0x000fe400028f0eff */
[----:B------:R-:W-:Y:S01]  /*40a20*/  PRMT R50, R51, 0x7632, R50 ;  /* 0x0000763233327816 */ /* 0x000fe20000000032 */
[----:B------:R-:W-:Y:S01]  /*40a30*/  STG.E.U16 desc[UR4][R48.64], R68 ;  /* 0x0000004430007986 */ /* 0x000fe2000c101504 */
[----:B------:R-:W0:Y:S03]  /*40a40*/  LDC R59, c[0x0][0x278] ;  /* 0x00009e00ff3b7b82 */ /* 0x000e260000000800 */
[----:B------:R-:W-:Y:S01]  /*40a50*/  STG.E.U16 desc[UR4][R52.64], R51 ;  /* 0x0000003334007986 */ /* 0x000fe2000c101504 */
[----:B---3--:R-:W-:-:S03]  /*40a60*/  IMAD R249, R249, 0x19a, RZ ;  /* 0x0000019af9f97824 */ /* 0x008fc600078e02ff */
[----:B------:R3:W-:Y:S01]  /*40a70*/  STG.E.U16 desc[UR4][R54.64], R50 ;  /* 0x0000003236007986 */ /* 0x0007e2000c101504 */
[----:B------:R-:W-:Y:S01]  /*40a80*/  IMAD R69, R64, 0x332, RZ ;  /* 0x0000033240457824 */ /* 0x000fe200078e02ff */
[----:B------:R-:W4:Y:S01]  /*40a90*/  LDC R61, c[0x0][0x278] ;  /* 0x00009e00ff3d7b82 */ /* 0x000f220000000800 */
[----:B-1----:R-:W-:-:S07]  /*40aa0*/  IMAD R67, R67, 0x336, RZ ;  /* 0x0000033643437824 */ /* 0x002fce00078e02ff */
[----:B------:R-:W1:Y:S01]  /*40ab0*/  LDC R65, c[0x0][0x278] ;  /* 0x00009e00ff417b82 */ /* 0x000e620000000800 */
[----:B---3--:R-:W-:-:S04]  /*40ac0*/  IADD3 R50, P5, R71, R2, RZ ;  /* 0x0000000247327210 */ /* 0x008fc80007fbe0ff */
[----:B------:R-:W-:-:S03]  /*40ad0*/  LEA.HI.X.SX32 R51, R249, R3, 0x1, P5 ;  /* 0x00000003f9337211 */ /* 0x000fc600028f0eff */
[----:B------:R-:W3:Y:S01]  /*40ae0*/  LDC R249, c[0x0][0x278] ;  /* 0x00009e00fff97b82 */ /* 0x000ee20000000800 */
[----:B--2---:R-:W-:Y:S01]  /*40af0*/  IMAD R49, R60, 0x199, RZ ;  /* 0x000001993c317824 */ /* 0x004fe200078e02ff */
[-C--:B------:R-:W-:Y:S01]  /*40b00*/  IADD3 R48, P4, R69, R2.reuse, RZ ;  /* 0x0000000245307210 */ /* 0x080fe20007f9e0ff */
[----:B------:R2:W-:Y:S01]  /*40b10*/  STG.E.U16 desc[UR4][R56.64], R44 ;  /* 0x0000002c38007986 */ /* 0x0005e2000c101504 */
[----:B------:R-:W-:Y:S01]  /*40b20*/  IADD3 R52, P6, R67, R2, RZ ;  /* 0x0000000243347210 */ /* 0x000fe20007fde0ff */
[----:B0-----:R-:W-:Y:S01]  /*40b30*/  IMAD R67, R59, 0x338, RZ ;  /* 0x000003383b437824 */ /* 0x001fe200078e02ff */
[----:B------:R-:W-:Y:S02]  /*40b40*/  LEA.HI.X.SX32 R49, R49, R3, 0x1, P4 ;  /* 0x0000000331317211 */ /* 0x000fe400020f0eff */
[----:B------:R-:W-:Y:S01]  /*40b50*/  PRMT R62, R45, 0x7632, R62 ;  /* 0x000076322d3e7816 */ /* 0x000fe2000000003e */
[----:B------:R-:W0:Y:S01]  /*40b60*/  LDC R64, c[0x0][0x278] ;  /* 0x00009e00ff407b82 */ /* 0x000e220000000800 */
[----:B--2---:R-:W-:Y:S01]  /*40b70*/  PRMT R44, R44, 0x7632, R44 ;  /* 0x000076322c2c7816 */ /* 0x004fe2000000002c */
[----:B----4-:R-:W-:-:S06]  /*40b80*/  IMAD R53, R61, 0x19b, RZ ;  /* 0x0000019b3d357824 */ /* 0x010fcc00078e02ff */
[----:B------:R-:W2:Y:S01]  /*40b90*/  LDC R63, c[0x0][0x278] ;  /* 0x00009e00ff3f7b82 */ /* 0x000ea20000000800 */
[----:B------:R4:W-:Y:S01]  /*40ba0*/  STG.E.U16 desc[UR4][R48.64], R44 ;  /* 0x0000002c30007986 */ /* 0x0009e2000c101504 */
[----:B---3--:R-:W-:-:S03]  /*40bb0*/  IMAD R249, R249, 0x19c, RZ ;  /* 0x0000019cf9f97824 */ /* 0x008fc600078e02ff */
[----:B------:R3:W-:Y:S01]  /*40bc0*/  STG.E.U16 desc[UR4][R50.64], R45 ;  /* 0x0000002d32007986 */ /* 0x0007e2000c101504 */
[----:B-1----:R-:W-:Y:S02]  /*40bd0*/  IMAD R65, R65, 0x33c, RZ ;  /* 0x0000033c41417824 */ /* 0x002fe400078e02ff */
[----:B------:R-:W1:Y:S01]  /*40be0*/  LDC R57, c[0x0][0x278] ;  /* 0x00009e00ff397b82 */ /* 0x000e620000000800 */
[----:B----4-:R-:W-:-:S07]  /*40bf0*/  IADD3 R44, P5, R67, R2, RZ ;  /* 0x00000002432c7210 */ /* 0x010fce0007fbe0ff */
[----:B------:R-:W4:Y:S01]  /*40c00*/  LDC R58, c[0x0][0x278] ;  /* 0x00009e00ff3a7b82 */ /* 0x000f220000000800 */
[----:B---3--:R-:W-:-:S07]  /*40c10*/  LEA.HI.X.SX32 R45, R249, R3, 0x1, P5 ;  /* 0x00000003f92d7211 */ /* 0x008fce00028f0eff */
[----:B------:R-:W3:Y:S01]  /*40c20*/  LDC R249, c[0x0][0x278] ;  /* 0x00009e00fff97b82 */ /* 0x000ee20000000800 */
[----:B------:R-:W-:Y:S01]  /*40c30*/  LEA.HI.X.SX32 R53, R53, R3, 0x1, P6 ;  /* 0x0000000335357211 */ /* 0x000fe200030f0eff */
[----:B0-----:R-:W-:Y:S01]  /*40c40*/  IMAD R51, R64, 0x33e, RZ ;  /* 0x0000033e40337824 */ /* 0x001fe200078e02ff */
[----:B------:R-:W-:-:S03]  /*40c50*/  IADD3 R50, P5, R65, R2, RZ ;  /* 0x0000000241327210 */ /* 0x000fc60007fbe0ff */
[----:B------:R0:W-:Y:S02]  /*40c60*/  STG.E.U16 desc[UR4][R52.64], R62 ;  /* 0x0000003e34007986 */ /* 0x0001e4000c101504 */
[----:B------:R-:W1:Y:S08]  /*40c70*/  LDC R60, c[0x0][0x278] ;  /* 0x00009e00ff3c7b82 */ /* 0x000e700000000800 */
[----:B------:R-:W1:Y:S01]  /*40c80*/  LDC R59, c[0x0][0x278] ;  /* 0x00009e00ff3b7b82 */ /* 0x000e620000000800 */
[----:B0-----:R-:W-:Y:S01]  /*40c90*/  IADD3 R52, P6, R51, R2, RZ ;  /* 0x0000000233347210 */ /* 0x001fe20007fde0ff */
[----:B---3--:R-:W-:-:S06]  /*40ca0*/  IMAD R249, R249, 0x19e, RZ ;  /* 0x0000019ef9f97824 */ /* 0x008fcc00078e02ff */
[----:B------:R-:W0:Y:S01]  /*40cb0*/  LDC R54, c[0x0][0x278] ;  /* 0x00009e00ff367b82 */ /* 0x000e220000000800 */
[----:B------:R-:W-:-:S07]  /*40cc0*/  LEA.HI.X.SX32 R51, R249, R3, 0x1, P5 ;  /* 0x00000003f9337211 */ /* 0x000fce00028f0eff */
[----:B------:R-:W3:Y:S01]  /*40cd0*/  LDC R249, c[0x0][0x278] ;  /* 0x00009e00fff97b82 */ /* 0x000ee20000000800 */
[----:B--2---:R-:W-:Y:S01]  /*40ce0*/  IMAD R63, R63, 0x33a, RZ ;  /* 0x0000033a3f3f7824 */ /* 0x004fe200078e02ff */
[----:B------:R2:W-:Y:S01]  /*40cf0*/  STG.E.U16 desc[UR4][R44.64], R46 ;  /* 0x0000002e2c007986 */ /* 0x0005e2000c101504 */
[----:B----4-:R-:W-:-:S03]  /*40d00*/  IMAD R49, R58, 0x19d, RZ ;  /* 0x0000019d3a317824 */ /* 0x010fc600078e02ff */
[-C--:B------:R-:W-:Y:S01]  /*40d10*/  IADD3 R48, P4, R63, R2.reuse, RZ ;  /* 0x000000023f307210 */ /* 0x080fe20007f9e0ff */
[----:B-1----:R-:W-:Y:S01]  /*40d20*/  IMAD R63, R57, 0x340, RZ ;  /* 0x00000340393f7824 */ /* 0x002fe200078e02ff */
[----:B------:R-:W-:Y:S01]  /*40d30*/  PRMT R64, R46, 0x7632, R64 ;  /* 0x000076322e407816 */ /* 0x000fe20000000040 */
[----:B------:R-:W-:Y:S01]  /*40d40*/  IMAD R59, R59, 0x344, RZ ;  /* 0x000003443b3b7824 */ /* 0x000fe200078e02ff */
[----:B------:R-:W-:Y:S01]  /*40d50*/  LEA.HI.X.SX32 R49, R49, R3, 0x1, P4 ;  /* 0x0000000331317211 */ /* 0x000fe200020f0eff */
[----:B------:R-:W1:Y:S01]  /*40d60*/  LDC R55, c[0x0][0x278] ;  /* 0x00009e00ff377b82 */ /* 0x000e620000000800 */
[----:B--2---:R-:W-:Y:S01]  /*40d70*/  IMAD R45, R60, 0x342, RZ ;  /* 0x000003423c2d7824 */ /* 0x004fe200078e02ff */
[----:B------:R-:W-:-:S04]  /*40d80*/  IADD3 R44, P5, R63, R2, RZ ;  /* 0x000000023f2c7210 */ /* 0x000fc80007fbe0ff */
[----:B------:R-:W-:Y:S02]  /*40d90*/  IADD3 R46, P4, R45, R2, RZ ;  /* 0x000000022d2e7210 */ /* 0x000fe40007f9e0ff */
[----:B------:R-:W2:Y:S01]  /*40da0*/  LDC R61, c[0x0][0x278] ;  /* 0x00009e00ff3d7b82 */ /* 0x000ea20000000800 */
[----:B---3--:R-:W-:-:S07]  /*40db0*/  IMAD R249, R249, 0x1a0, RZ ;  /* 0x000001a0f9f97824 */ /* 0x008fce00078e02ff */
[----:B------:R-:W3:Y:S01]  /*40dc0*/  LDC R56, c[0x0][0x278] ;  /* 0x00009e00ff387b82 */ /* 0x000ee20000000800 */
[----:B------:R-:W-:-:S07]  /*40dd0*/  LEA.HI.X.SX32 R45, R249, R3, 0x1, P5 ;  /* 0x00000003f92d7211 */ /* 0x000fce00028f0eff */
[----:B------:R-:W4:Y:S01]  /*40de0*/  LDC R249, c[0x0][0x278] ;  /* 0x00009e00fff97b82 */ /* 0x000f220000000800 */
[----:B------:R0:W-:Y:S07]  /*40df0*/  STG.E.U16 desc[UR4][R48.64], R64 ;  /* 0x0000004030007986 */ /* 0x0001ee000c101504 */
[----:B------:R-:W3:Y:S01]  /*40e00*/  LDC R62, c[0x0][0x278] ;  /* 0x00009e00ff3e7b82 */ /* 0x000ee20000000800 */
[----:B0-----:R-:W-:Y:S01]  /*40e10*/  IADD3 R48, P5, R59, R2, RZ ;  /* 0x000000023b307210 */ /* 0x001fe20007fbe0ff */
[----:B------:R-:W-:Y:S01]  /*40e20*/  IMAD R53, R54, 0x19f, RZ ;  /* 0x0000019f36357824 */ /* 0x000fe200078e02ff */
[----:B------:R-:W-:-:S05]  /*40e30*/  PRMT R65, R47, 0x7632, R65 ;  /* 0x000076322f417816 */ /* 0x000fca0000000041 */
[----:B------:R-:W0:Y:S01]  /*40e40*/  LDC R58, c[0x0][0x278] ;  /* 0x00009e00ff3a7b82 */ /* 0x000e220000000800 */
[----:B----4-:R-:W-:-:S07]  /*40e50*/  IMAD R249, R249, 0x1a2, RZ ;  /* 0x000001a2f9f97824 */ /* 0x010fce00078e02ff */
[----:B------:R-:W4:Y:S01]  /*40e60*/  LDC R57, c[0x0][0x278] ;  /* 0x00009e00ff397b82 */ /* 0x000f220000000800 */
[----:B------:R-:W-:-:S07]  /*40e70*/  LEA.HI.X.SX32 R49, R249, R3, 0x1, P5 ;  /* 0x00000003f9317211 */ /* 0x000fce00028f0eff */
[----:B------:R-:W3:Y:S01]  /*40e80*/  LDC R249, c[0x0][0x278] ;  /* 0x00009e00fff97b82 */ /* 0x000ee20000000800 */
[----:B-1----:R-:W-:Y:S02]  /*40e90*/  IMAD R55, R55, 0x1a1, RZ ;  /* 0x000001a137377824 */ /* 0x002fe400078e02ff */
[----:B--2---:R-:W-:Y:S01]  /*40ea0*/  IMAD R61, R61, 0x346, RZ ;  /* 0x000003463d3d7824 */ /* 0x004fe200078e02ff */
[----:B------:R-:W-:Y:S01]  /*40eb0*/  LEA.HI.X.SX32 R53, R53, R3, 0x1, P6 ;  /* 0x0000000335357211 */ /* 0x000fe200030f0eff */
[----:B------:R1:W-:Y:S01]  /*40ec0*/  STG.E.U16 desc[UR4][R50.64], R47 ;  /* 0x0000002f32007986 */ /* 0x0003e2000c101504 */
[----:B------:R-:W-:Y:S02]  /*40ed0*/  PRMT R60, R32, 0x7632, R60 ;  /* 0x00007632203c7816 */ /* 0x000fe4000000003c */
[----:B------:R-:W2:Y:S01]  /*40ee0*/  LDC R54, c[0x0][0x278] ;  /* 0x00009e00ff367b82 */ /* 0x000ea20000000800 */
[----:B---3--:R-:W-:-:S07]  /*40ef0*/  IMAD R251, R249, 0x1a4, RZ ;  /* 0x000001a4f9fb7824 */ /* 0x008fce00078e02ff */
[----:B------:R-:W3:Y:S01]  /*40f00*/  LDC R249, c[0x0][0x278] ;  /* 0x00009e00fff97b82 */ /* 0x000ee20000000800 */
[----:B-1----:R-:W-:Y:S01]  /*40f10*/  IMAD R51, R56, 0x1a3, RZ ;  /* 0x000001a338337824 */ /* 0x002fe200078e02ff */
[-C--:B------:R-:W-:Y:S01]  /*40f20*/  IADD3 R50, P6, R61, R2.reuse, RZ ;  /* 0x000000023d327210 */ /* 0x080fe20007fde0ff */
[----:B------:R-:W-:Y:S01]  /*40f30*/  IMAD R61, R62, 0x34c, RZ ;  /* 0x0000034c3e3d7824 */ /* 0x000fe200078e02ff */
[-C--:B------:R-:W-:Y:S01]  /*40f40*/  LEA.HI.X.SX32 R47, R55, R3.reuse, 0x1, P4 ;  /* 0x00000003372f7211 */ /* 0x080fe200020f0eff */
[----:B------:R1:W-:Y:S01]  /*40f50*/  STG.E.U16 desc[UR4][R52.64], R65 ;  /* 0x0000004134007986 */ /* 0x0003e2000c101504 */
[----:B------:R-:W-:Y:S01]  /*40f60*/  LEA.HI.X.SX32 R51, R51, R3, 0x1, P6 ;  /* 0x0000000333337211 */ /* 0x000fe200030f0eff */
[----:B----4-:R-:W-:Y:S01]  /*40f70*/  IMAD R59, R57, 0x34a, RZ ;  /* 0x0000034a393b7824 */ /* 0x010fe200078e02ff */
[----:B------:R-:W-:Y:S01]  /*40f80*/  PRMT R63, R33, 0x7632, R63 ;  /* 0x00007632213f7816 */ /* 0x000fe2000000003f */
[----:B------:R-:W-:Y:S01]  /*40f90*/  STG.E.U16 desc[UR4][R44.64], R32 ;  /* 0x000000202c007986 */ /* 0x000fe2000c101504 */
[----:B------:R-:W4:Y:S03]  /*40fa0*/  LDC R57, c[0x0][0x278] ;  /* 0x00009e00ff397b82 */ /* 0x000f260000000800 */
[----:B------:R0:W-:Y:S05]  /*40fb0*/  STG.E.U16 desc[UR4][R46.64], R60 ;  /* 0x0000003c2e007986 */ /* 0x0001ea000c101504 */
[----:B-1----:R-:W1:Y:S01]  /*40fc0*/  LDC R53, c[0x0][0x278] ;  /* 0x00009e00ff357b82 */ /* 0x002e620000000800 */
[----:B---3--:R-:W-:Y:S01]  /*40fd0*/  IMAD R249, R249, 0x1a6, RZ ;  /* 0x000001a6f9f97824 */ /* 0x008fe200078e02ff */
[----:B0-----:R-:W-:-:S06]  /*40fe0*/  IADD3 R46, P6, R61, R2, RZ ;  /* 0x000000023d2e7210 */ /* 0x001fcc0007fde0ff */
[----:B------:R-:W0:Y:S01]  /*40ff0*/  LDC R55, c[0x0][0x278] ;  /* 0x00009e00ff377b82 */ /* 0x000e220000000800 */
[----:B------:R-:W-:-:S07]  /*41000*/  LEA.HI.X.SX32 R47, R249, R3, 0x1, P6 ;  /* 0x00000003f92f7211 */ /* 0x000fce00030f0eff */
[----:B------:R-:W3:Y:S01]  /*41010*/  LDC R249, c[0x0][0x278] ;  /* 0x00009e00fff97b82 */ /* 0x000ee20000000800 */
[----:B------:R-:W-:-:S05]  /*41020*/  IMAD R45, R58, 0x348, RZ ;  /* 0x000003483a2d7824 */ /* 0x000fca00078e02ff */
[-C--:B------:R-:W-:Y:S02]  /*41030*/  IADD3 R44, P4, R45, R2.reuse, RZ ;  /* 0x000000022d2c7210 */ /* 0x080fe40007f9e0ff */
[----:B------:R-:W0:Y:S02]  /*41040*/  LDC R52, c[0x0][0x278] ;  /* 0x00009e00ff347b82 */ /* 0x000e240000000800 */
[----:B------:R-:W-:Y:S01]  /*41050*/  LEA.HI.X.SX32 R45, R251, R3, 0x1, P4 ;  /* 0x00000003fb2d7211 */ /* 0x000fe200020f0eff */
[----:B------:R2:W-:Y:S05]  /*41060*/  STG.E.U16 desc[UR4][R48.64], R33 ;  /* 0x0000002130007986 */ /* 0x0005ea000c101504 */
[----:B------:R-:W0:Y:S01]  /*41070*/  LDC R56, c[0x0][0x278] ;  /* 0x00009e00ff387b82 */ /* 0x000e220000000800 */
[----:B---3--:R-:W-:Y:S01]  /*41080*/  IMAD R251, R249, 0x1a8, RZ ;  /* 0x000001a8f9fb7824 */ /* 0x008fe200078e02ff */
[----:B------:R-:W-:-:S06]  /*41090*/  IADD3 R32, P5, R59, R2, RZ ;  /* 0x000000023b207210 */ /* 0x000fcc0007fbe0ff */
[----:B------:R-:W3:Y:S01]  /*410a0*/  LDC R249, c[0x0][0x278] ;  /* 0x00009e00fff97b82 */ /* 0x000ee20000000800 */
[----:B--2---:R-:W-:Y:S01]  /*410b0*/  IMAD R33, R54, 0x1a5, RZ ;  /* 0x000001a536217824 */ /* 0x004fe200078e02ff */
[----:B------:R-:W-:Y:S01]  /*410c0*/  PRMT R58, R34, 0x7632, R58 ;  /* 0x00007632223a7816 */ /* 0x000fe2000000003a */
[----:B----4-:R-:W-:-:S03]  /*410d0*/  IMAD R57, R57, 0x354, RZ ;  /* 0x0000035439397824 */ /* 0x010fc600078e02ff */
[----:B------:R-:W-:Y:S01]  /*410e0*/  LEA.HI.X.SX32 R33, R33, R3, 0x1, P5 ;  /* 0x0000000321217211 */ /* 0x000fe200028f0eff */
[----:B------:R2:W-:Y:S01]  /*410f0*/  STG.E.U16 desc[UR4][R50.64], R63 ;  /* 0x0000003f32007986 */ /* 0x0005e2000c101504 */
[----:B------:R-:W4:Y:S03]  /*41100*/  LDC R48, c[0x0][0x278] ;  /* 0x00009e00ff307b82 */ /* 0x000f260000000800 */
[----:B------:R-:W-:Y:S01]  /*41110*/  STG.E.U16 desc[UR4][R44.64], R34 ;  /* 0x000000222c007986 */ /* 0x000fe2000c101504 */
[----:B-1----:R-:W-:-:S03]  /*41120*/  IMAD R59, R53, 0x34e, RZ ;  /* 0x0000034e353b7824 */ /* 0x002fc600078e02ff */
[----:B------:R-:W-:Y:S01]  /*41130*/  STG.E.U16 desc[UR4][R32.64], R58 ;  /* 0x0000003a20007986 */ /* 0x000fe2000c101504 */
[----:B------:R-:W1:Y:S03]  /*41140*/  LDC R53, c[0x0][0x278] ;  /* 0x00009e00ff357b82 */ /* 0x000e660000000800 */
[----:B------:R0:W-:Y:S01]  /*41150*/  STG.E.U16 desc[UR4][R46.64], R35 ;  /* 0x000000232e007986 */ /* 0x0001e2000c101504 */
[----:B---3--:R-:W-:-:S04]  /*41160*/  IMAD R249, R249, 0x1aa, RZ ;  /* 0x000001aaf9f97824 */ /* 0x008fc800078e02ff */
[----:B--2---:R-:W2:Y:S01]  /*41170*/  LDC R51, c[0x0][0x278] ;  /* 0x00009e00ff337b82 */ /* 0x004ea20000000800 */
[----:B0-----:R-:W-:Y:S01]  /*41180*/  IADD3 R46, P6, R57, R2, RZ ;  /* 0x00000002392e7210 */ /* 0x001fe20007fde0ff */
[----:B------:R-:W-:Y:S01]  /*41190*/  IMAD R55, R55, 0x350, RZ ;  /* 0x0000035037377824 */ /* 0x000fe200078e02ff */
[----:B------:R-:W-:-:S05]  /*411a0*/  PRMT R60, R35, 0x7632, R60 ;  /* 0x00007632233c7816 */ /* 0x000fca000000003c */
[----:B------:R-:W0:Y:S01]  /*411b0*/  LDC R49, c[0x0][0x278] ;  /* 0x00009e00ff317b82 */ /* 0x000e220000000800 */
[----:B------:R-:W-:-:S07]  /*411c0*/  LEA.HI.X.SX32 R47, R249, R3, 0x1, P6 ;  /* 0x00000003f92f7211 */ /* 0x000fce00030f0eff */
[----:B------:R-:W3:Y:S01]  /*411d0*/  LDC R249, c[0x0][0x278] ;  /* 0x00009e00fff97b82 */ /* 0x000ee20000000800 */
[----:B------:R-:W-:Y:S01]  /*411e0*/  IMAD R45, R52, 0x1a7, RZ ;  /* 0x000001a7342d7824 */ /* 0x000fe200078e02ff */
[-C--:B------:R-:W-:Y:S01]  /*411f0*/  IADD3 R32, P5, R59, R2.reuse, RZ ;  /* 0x000000023b207210 */ /* 0x080fe20007fbe0ff */
[----:B------:R-:W-:Y:S01]  /*41200*/  IMAD R59, R56, 0x352, RZ ;  /* 0x00000352383b7824 */ /* 0x000fe200078e02ff */
[-C--:B------:R-:W-:Y:S02]  /*41210*/  IADD3 R34, P4, R55, R2.reuse, RZ ;  /* 0x0000000237227210 */ /* 0x080fe40007f9e0ff */
[-C--:B------:R-:W-:Y:S01]  /*41220*/  LEA.HI.X.SX32 R33, R45, R3.reuse, 0x1, P5 ;  /* 0x000000032d217211 */ /* 0x080fe200028f0eff */
[----:B----4-:R-:W-:Y:S01]  /*41230*/  IMAD R45, R48, 0x1a9, RZ ;  /* 0x000001a9302d7824 */ /* 0x010fe200078e02ff */
[-C--:B------:R-:W-:Y:S01]  /*41240*/  LEA.HI.X.SX32 R35, R251, R3.reuse, 0x1, P4 ;  /* 0x00000003fb237211 */ /* 0x080fe200020f0eff */
[----:B-1----:R-:W-:Y:S01]  /*41250*/  IMAD R53, R53, 0x358, RZ ;  /* 0x0000035835357824 */ /* 0x002fe200078e02ff */
[----:B------:R-:W-:Y:S01]  /*41260*/  IADD3 R44, P5, R59, R2, RZ ;  /* 0x000000023b2c7210 */ /* 0x000fe20007fbe0ff */
[----:B------:R-:W-:Y:S01]  /*41270*/  STG.E.U16 desc[UR4][R32.64], R60 ;  /* 0x0000003c20007986 */ /* 0x000fe2000c101504 */
[----:B------:R-:W1:Y:S02]  /*41280*/  LDC R52, c[0x0][0x278] ;  /* 0x00009e00ff347b82 */ /* 0x000e640000000800 */
[----:B------:R-:W-:Y:S01]  /*41290*/  LEA.HI.X.SX32 R45, R45, R3, 0x1, P5 ;  /* 0x000000032d2d7211 */ /* 0x000fe200028f0eff */
[----:B------:R4:W-:Y:S01]  /*412a0*/  STG.E.U16 desc[UR4][R34.64], R40 ;  /* 0x0000002822007986 */ /* 0x0009e2000c101504 */
[----:B--2---:R-:W-:Y:S01]  /*412b0*/  IMAD R57, R51, 0x356, RZ ;  /* 0x0000035633397824 */ /* 0x004fe200078e02ff */
[----:B------:R-:W-:-:S03]  /*412c0*/  PRMT R58, R40, 0x7632, R58 ;  /* 0x00007632283a7816 */ /* 0x000fc6000000003a */
[----:B------:R-:W2:Y:S01]  /*412d0*/  LDC R54, c[0x0][0x278] ;  /* 0x00009e00ff367b82 */ /* 0x000ea20000000800 */
[----:B---3--:R-:W-:Y:S01]  /*412e0*/  IMAD R249, R249, 0x1ac, RZ ;  /* 0x000001acf9f97824 */ /* 0x008fe200078e02ff */
[-C--:B----4-:R-:W-:Y:S01]  /*412f0*/  IADD3 R34, P5, R53, R2.reuse, RZ ;  /* 0x0000000235227210 */ /* 0x090fe20007fbe0ff */
[----:B0-----:R-:W-:Y:S01]  /*41300*/  IMAD R33, R49, 0x1ab, RZ ;  /* 0x000001ab31217824 */ /* 0x001fe200078e02ff */
[----:B------:R-:W-:Y:S01]  /*41310*/  IADD3 R32, P4, R57, R2, RZ ;  /* 0x0000000239207210 */ /* 0x000fe20007f9e0ff */
[----:B------:R0:W-:Y:S01]  /*41320*/  STG.E.U16 desc[UR4][R44.64], R58 ;  /* 0x0000003a2c007986 */ /* 0x0001e2000c101504 */
[-C--:B------:R-:W-:Y:S02]  /*41330*/  LEA.HI.X.SX32 R35, R249, R3.reuse, 0x1, P5 ;  /* 0x00000003f9237211 */ /* 0x080fe400028f0eff */
[----:B------:R-:W3:Y:S08]  /*41340*/  LDC R50, c[0x0][0x278] ;  /* 0x00009e00ff327b82 */ /* 0x000ef00000000800 */
[----:B------:R-:W4:Y:S01]  /*41350*/  LDC R249, c[0x0][0x278] ;  /* 0x00009e00fff97b82 */ /* 0x000f220000000800 */
[----:B------:R-:W-:Y:S01]  /*41360*/  LEA.HI.X.SX32 R33, R33, R3, 0x1, P4 ;  /* 0x0000000321217211 */ /* 0x000fe200020f0eff */
[----:B-1----:R-:W-:Y:S01]  /*41370*/  IMAD R57, R52, 0x35c, RZ ;  /* 0x0000035c34397824 */ /* 0x002fe200078e02ff */
[----:B0-----:R-:W-:Y:S01]  /*41380*/  PRMT R44, R41, 0x7632, R44 ;  /* 0x00007632292c7816 */ /* 0x001fe2000000002c */
[----:B------:R-:W-:Y:S04]  /*41390*/  STG.E.U16 desc[UR4][R46.64], R41 ;  /* 0x000000292e007986 */ /* 0x000fe8000c101504 */
[----:B------:R0:W-:Y:S01]  /*413a0*/  STG.E.U16 desc[UR4][R32.64], R44 ;  /* 0x0000002c20007986 */ /* 0x0001e2000c101504 */
[----:B------:R-:W1:Y:S01]  /*413b0*/  LDC R56, c[0x0][0x278] ;  /* 0x00009e00ff387b82 */ /* 0x000e620000000800 */
[----:B--2---:R-:W-:-:S02]  /*413c0*/  IMAD R59, R54, 0x35a, RZ ;  /* 0x0000035a363b7824 */ /* 0x004fc400078e02ff */
[----:B---3--:R-:W-:-:S05]  /*413d0*/  IMAD R45, R50, 0x1ad, RZ ;  /* 0x000001ad322d7824 */ /* 0x008fca00078e02ff */
[----:B------:R-:W2:Y:S01]  /*413e0*/  LDC R49, c[0x0][0x278] ;  /* 0x00009e00ff317b82 */ /* 0x000ea20000000800 */
        /* <DEDUP_REMOVED lines=9> */
[----:B-1----:R-:W-:-:S04]  /*41480*/  IMAD R35, R56, 0x360, RZ ;  /* 0x0000036038237824 */ /* 0x002fc800078e02ff */
[----:B------:R1:W-:Y:S02]  /*41490*/  STG.E.U16 desc[UR4][R40.64], R54 ;  /* 0x0000003628007986 */ /* 0x0003e4000c101504 */
[----:B------:R-:W4:Y:S08]  /*414a0*/  LDC R48, c[0x0][0x278] ;  /* 0x00009e00ff307b82 */ /* 0x000f300000000800 */
[----:B------:R-:W4:Y:S01]  /*414b0*/  LDC R51, c[0x0][0x278] ;  /* 0x00009e00ff337b82 */ /* 0x000f220000000800 */
[----:B-1----:R-:W-:Y:S01]  /*414c0*/  IADD3 R40, P5, R35, R2, RZ ;  /* 0x0000000223287210 */ /* 0x002fe20007fbe0ff */
[----:B---3--:R-:W-:-:S06]  /*414d0*/  IMAD R249, R249, 0x1b0, RZ ;  /* 0x000001b0f9f97824 */ /* 0x008fcc00078e02ff */
[----:B------:R-:W1:Y:S01]  /*414e0*/  LDC R52, c[0x0][0x278] ;  /* 0x00009e00ff347b82 */ /* 0x000e620000000800 */
[----:B------:R-:W-:-:S07]  /*414f0*/  LEA.HI.X.SX32 R41, R249, R3, 0x1, P5 ;  /* 0x00000003f9297211 */ /* 0x000fce00028f0eff */
[----:B------:R-:W3:Y:S01]  /*41500*/  LDC R249, c[0x0][0x278] ;  /* 0x00009e00fff97b82 */ /* 0x000ee20000000800 */
[----:B------:R2:W-:Y:S01]  /*41510*/  STG.E.U16 desc[UR4][R32.64], R43 ;  /* 0x0000002b20007986 */ /* 0x0005e2000c101504 */
[----:B0-----:R-:W-:Y:S01]  /*41520*/  IMAD R55, R55, 0x35e, RZ ;  /* 0x0000035e37377824 */ /* 0x001fe200078e02ff */
[----:B------:R-:W-:-:S05]  /*41530*/  PRMT R56, R43, 0x7632, R56 ;  /* 0x000076322b387816 */ /* 0x000fca0000000038 */
[----:B------:R-:W0:Y:S01]  /*41540*/  LDC R47, c[0x0][0x278] ;  /* 0x00009e00ff2f7b82 */ /* 0x000e220000000800 */
[----:B--2---:R-:W-:-:S07]  /*41550*/  IMAD R33, R49, 0x364, RZ ;  /* 0x0000036431217824 */ /* 0x004fce00078e02ff */
[----:B------:R-:W2:Y:S01]  /*41560*/  LDC R50, c[0x0][0x278] ;  /* 0x00009e00ff327b82 */ /* 0x000ea20000000800 */
        /* <DEDUP_REMOVED lines=14> */
[----:B-1----:R-:W-:Y:S02]  /*41650*/  IMAD R41, R52, 0x368, RZ ;  /* 0x0000036834297824 */ /* 0x002fe400078e02ff */
[----:B----4-:R-:W-:Y:S01]  /*41660*/  IMAD R249, R249, 0x1b4, RZ ;  /* 0x000001b4f9f97824 */ /* 0x010fe200078e02ff */
[----:B------:R-:W-:Y:S01]  /*41670*/  PRMT R57, R36, 0x7632, R57 ;  /* 0x0000763224397816 */ /* 0x000fe20000000039 */
[----:B0-----:R-:W-:Y:S01]  /*41680*/  IMAD R47, R47, 0x1b1, RZ ;  /* 0x000001b12f2f7824 */ /* 0x001fe200078e02ff */
[----:B------:R-:W-:Y:S01]  /*41690*/  IADD3 R40, P5, R41, R2, RZ ;  /* 0x0000000229287210 */ /* 0x000fe20007fbe0ff */
[----:B--2---:R-:W-:Y:S01]  /*416a0*/  IMAD R43, R50, 0x366, RZ ;  /* 0x00000366322b7824 */ /* 0x004fe200078e02ff */
        /* <DEDUP_REMOVED lines=436> */
[----:B------:R-:W4:Y:S08]  /*431f0*/  LDC R20, c[0x0][0x278] ;  /* 0x00009e00ff147b82 */ /* 0x000f300000000800 */
[----:B------:R-:W4:Y:S01]  /*43200*/  LDC R19, c[0x0][0x278] ;  /* 0x00009e00ff137b82 */ /* 0x000f220000000800 */
[----:B0-----:R-:W-:Y:S01]  /*43210*/  IADD3 R12, P6, R11, R2, RZ ;  /* 0x000000020b0c7210 */ /* 0x001fe20007fde0ff */
[----:B---3--:R-:W-:-:S06]  /*43220*/  IMAD R249, R249, 0x1ee, RZ ;  /* 0x000001eef9f97824 */ /* 0x008fcc00078e02ff */
[----:B------:R-:W0:Y:S01]  /*43230*/  LDC R14, c[0x0][0x278] ;  /* 0x00009e00ff0e7b82 */ /* 0x000e220000000800 */
[----:B------:R-:W-:-:S07]  /*43240*/  LEA.HI.X.SX32 R11, R249, R3, 0x1, P5 ;  /* 0x00000003f90b7211 */ /* 0x000fce00028f0eff */
[----:B------:R-:W3:Y:S01]  /*43250*/  LDC R249, c[0x0][0x278] ;  /* 0x00009e00fff97b82 */ /* 0x000ee20000000800 */
[----:B--2---:R-:W-:Y:S02]  /*43260*/  IMAD R23, R23, 0x3da, RZ ;  /* 0x000003da17177824 */ /* 0x004fe400078e02ff */
[----:B-1----:R-:W-:-:S03]  /*43270*/  IMAD R9, R18, 0x1ed, RZ ;  /* 0x000001ed12097824 */ /* 0x002fc600078e02ff */
[-C--:B------:R-:W-:Y:S01]  /*43280*/  IADD3 R8, P4, R23, R2.reuse, RZ ;  /* 0x0000000217087210 */ /* 0x080fe20007f9e0ff */
[----:B----4-:R-:W-:Y:S01]  /*43290*/  IMAD R23, R17, 0x3e0, RZ ;  /* 0x000003e011177824 */ /* 0x010fe200078e02ff */
[----:B------:R1:W-:Y:S01]  /*432a0*/  STG.E.U16 desc[UR4][R4.64], R6 ;  /* 0x0000000604007986 */ /* 0x0003e2000c101504 */
[----:B------:R-:W-:Y:S01]  /*432b0*/  PRMT R22, R6, 0x7632, R22 ;  /* 0x0000763206167816 */ /* 0x000fe20000000016 */
[----:B------:R-:W-:Y:S01]  /*432c0*/  IMAD R19, R19, 0x3e4, RZ ;  /* 0x000003e413137824 */ /* 0x000fe200078e02ff */
[----:B------:R-:W-:Y:S01]  /*432d0*/  LEA.HI.X.SX32 R9, R9, R3, 0x1, P4 ;  /* 0x0000000309097211 */ /* 0x000fe200020f0eff */
[----:B------:R-:W2:Y:S04]  /*432e0*/  LDC R21, c[0x0][0x278] ;  /* 0x00009e00ff157b82 */ /* 0x000ea80000000800 */
[----:B------:R4:W-:Y:S01]  /*432f0*/  STG.E.U16 desc[UR4][R8.64], R22 ;  /* 0x0000001608007986 */ /* 0x0009e2000c101504 */
[----:B-1----:R-:W-:Y:S01]  /*43300*/  IMAD R5, R20, 0x3e2, RZ ;  /* 0x000003e214057824 */ /* 0x002fe200078e02ff */
[----:B------:R-:W-:-:S02]  /*43310*/  IADD3 R4, P5, R23, R2, RZ ;  /* 0x0000000217047210 */ /* 0x000fc40007fbe0ff */
[----:B------:R-:W1:Y:S01]  /*43320*/  LDC R15, c[0x0][0x278] ;  /* 0x00009e00ff0f7b82 */ /* 0x000e620000000800 */
[----:B---3--:R-:W-:Y:S01]  /*43330*/  IMAD R249, R249, 0x1f0, RZ ;  /* 0x000001f0f9f97824 */ /* 0x008fe200078e02ff */
[----:B----4-:R-:W-:-:S04]  /*43340*/  IADD3 R8, P4, R5, R2, RZ ;  /* 0x0000000205087210 */ /* 0x010fc80007f9e0ff */
[----:B------:R-:W-:Y:S01]  /*43350*/  LEA.HI.X.SX32 R5, R249, R3, 0x1, P5 ;  /* 0x00000003f9057211 */ /* 0x000fe200028f0eff */
[----:B------:R3:W-:Y:S01]  /*43360*/  STG.E.U16 desc[UR4][R10.64], R7 ;  /* 0x000000070a007986 */ /* 0x0007e2000c101504 */
[----:B------:R-:W4:Y:S08]  /*43370*/  LDC R249, c[0x0][0x278] ;  /* 0x00009e00fff97b82 */ /* 0x000f300000000800 */
[----:B------:R-:W1:Y:S01]  /*43380*/  LDC R16, c[0x0][0x278] ;  /* 0x00009e00ff107b82 */ /* 0x000e620000000800 */
[----:B---3--:R-:W-:-:S07]  /*43390*/  IADD3 R10, P5, R19, R2, RZ ;  /* 0x00000002130a7210 */ /* 0x008fce0007fbe0ff */
[----:B------:R-:W3:Y:S01]  /*433a0*/  LDC R17, c[0x0][0x278] ;  /* 0x00009e00ff117b82 */ /* 0x000ee20000000800 */
[----:B----4-:R-:W-:Y:S01]  /*433b0*/  IMAD R249, R249, 0x1f2, RZ ;  /* 0x000001f2f9f97824 */ /* 0x010fe200078e02ff */
[----:B------:R-:W-:Y:S01]  /*433c0*/  PRMT R24, R7, 0x7632, R24 ;  /* 0x0000763207187816 */ /* 0x000fe20000000018 */
[----:B0-----:R-:W-:-:S05]  /*433d0*/  IMAD R13, R14, 0x1ef, RZ ;  /* 0x000001ef0e0d7824 */ /* 0x001fca00078e02ff */
[----:B------:R-:W0:Y:S01]  /*433e0*/  LDC R18, c[0x0][0x278] ;  /* 0x00009e00ff127b82 */ /* 0x000e220000000800 */
[----:B------:R-:W-:-:S07]  /*433f0*/  LEA.HI.X.SX32 R11, R249, R3, 0x1, P5 ;  /* 0x00000003f90b7211 */ /* 0x000fce00028f0eff */
[----:B------:R-:W4:Y:S01]  /*43400*/  LDC R249, c[0x0][0x278] ;  /* 0x00009e00fff97b82 */ /* 0x000f220000000800 */
[----:B------:R-:W-:Y:S01]  /*43410*/  LEA.HI.X.SX32 R13, R13, R3, 0x1, P6 ;  /* 0x000000030d0d7211 */ /* 0x000fe200030f0eff */
[----:B--2---:R-:W-:Y:S02]  /*43420*/  IMAD R21, R21, 0x3e6, RZ ;  /* 0x000003e615157824 */ /* 0x004fe400078e02ff */
[----:B-1----:R-:W-:Y:S02]  /*43430*/  IMAD R15, R15, 0x1f1, RZ ;  /* 0x000001f10f0f7824 */ /* 0x002fe400078e02ff */
[----:B------:R1:W-:Y:S01]  /*43440*/  STG.E.U16 desc[UR4][R12.64], R24 ;  /* 0x000000180c007986 */ /* 0x0003e2000c101504 */
[----:B------:R-:W-:Y:S01]  /*43450*/  IMAD R7, R16, 0x1f3, RZ ;  /* 0x000001f310077824 */ /* 0x000fe200078e02ff */
[----:B------:R-:W2:Y:S01]  /*43460*/  LDC R6, c[0x0][0x278] ;  /* 0x00009e00ff067b82 */ /* 0x000ea20000000800 */
[----:B------:R-:W-:Y:S01]  /*43470*/  PRMT R22, R245, 0x7632, R22 ;  /* 0x00007632f5167816 */ /* 0x000fe20000000016 */
[----:B---3--:R-:W-:-:S06]  /*43480*/  IMAD R27, R17, 0x3ec, RZ ;  /* 0x000003ec111b7824 */ /* 0x008fcc00078e02ff */
[----:B------:R-:W3:Y:S01]  /*43490*/  LDC R14, c[0x0][0x278] ;  /* 0x00009e00ff0e7b82 */ /* 0x000ee20000000800 */
[----:B----4-:R-:W-:Y:S01]  /*434a0*/  IMAD R251, R249, 0x1f4, RZ ;  /* 0x000001f4f9fb7824 */ /* 0x010fe200078e02ff */
[----:B-1----:R-:W-:-:S06]  /*434b0*/  IADD3 R12, P6, R21, R2, RZ ;  /* 0x00000002150c7210 */ /* 0x002fcc0007fde0ff */
[----:B------:R-:W1:Y:S01]  /*434c0*/  LDC R249, c[0x0][0x278] ;  /* 0x00009e00fff97b82 */ /* 0x000e620000000800 */
[-C--:B------:R-:W-:Y:S02]  /*434d0*/  LEA.HI.X.SX32 R9, R15, R3.reuse, 0x1, P4 ;  /* 0x000000030f097211 */ /* 0x080fe400020f0eff */
[----:B------:R-:W-:Y:S02]  /*434e0*/  PRMT R16, R244, 0x7632, R16 ;  /* 0x00007632f4107816 */ /* 0x000fe40000000010 */
[----:B------:R-:W-:Y:S01]  /*434f0*/  LEA.HI.X.SX32 R13, R7, R3, 0x1, P6 ;  /* 0x00000003070d7211 */ /* 0x000fe200030f0eff */
[----:B------:R-:W-:Y:S02]  /*43500*/  STG.E.U16 desc[UR4][R4.64], R244 ;  /* 0x000000f404007986 */ /* 0x000fe4000c101504 */
[----:B------:R-:W4:Y:S02]  /*43510*/  LDC R20, c[0x0][0x278] ;  /* 0x00009e00ff147b82 */ /* 0x000f240000000800 */
[----:B------:R3:W-:Y:S04]  /*43520*/  STG.E.U16 desc[UR4][R8.64], R16 ;  /* 0x0000001008007986 */ /* 0x0007e8000c101504 */
[----:B------:R3:W-:Y:S01]  /*43530*/  STG.E.U16 desc[UR4][R10.64], R245 ;  /* 0x000000f50a007986 */ /* 0x0007e2000c101504 */
[----:B0-----:R-:W-:Y:S01]  /*43540*/  IMAD R23, R18, 0x3e8, RZ ;  /* 0x000003e812177824 */ /* 0x001fe200078e02ff */
[----:B------:R-:W-:Y:S01]  /*43550*/  PRMT R24, R246, 0x7632, R24 ;  /* 0x00007632f6187816 */ /* 0x000fe20000000018 */
[----:B--2---:R-:W-:Y:S01]  /*43560*/  IMAD R25, R6, 0x3ea, RZ ;  /* 0x000003ea06197824 */ /* 0x004fe200078e02ff */
[----:B------:R0:W-:Y:S01]  /*43570*/  STG.E.U16 desc[UR4][R12.64], R22 ;  /* 0x000000160c007986 */ /* 0x0001e2000c101504 */
[----:B------:R-:W2:Y:S01]  /*43580*/  LDC R17, c[0x0][0x278] ;  /* 0x00009e00ff117b82 */ /* 0x000ea20000000800 */
[----:B-1----:R-:W-:Y:S01]  /*43590*/  IMAD R249, R249, 0x1f6, RZ ;  /* 0x000001f6f9f97824 */ /* 0x002fe200078e02ff */
[-C--:B---3--:R-:W-:Y:S01]  /*435a0*/  IADD3 R8, P4, R23, R2.reuse, RZ ;  /* 0x0000000217087210 */ /* 0x088fe20007f9e0ff */
[----:B------:R-:W-:Y:S01]  /*435b0*/  IMAD R11, R14, 0x1f5, RZ ;  /* 0x000001f50e0b7824 */ /* 0x000fe200078e02ff */
[----:B------:R-:W-:-:S04]  /*435c0*/  IADD3 R10, P5, R25, R2, RZ ;  /* 0x00000002190a7210 */ /* 0x000fc80007fbe0ff */
[----:B------:R-:W1:Y:S01]  /*435d0*/  LDC R14, c[0x0][0x278] ;  /* 0x00009e00ff0e7b82 */ /* 0x000e620000000800 */
[----:B------:R-:W3:Y:S01]  /*435e0*/  LDS.128 R4, [R0] ;  /* 0x0000000000047984 */ /* 0x000ee20000000c00 */
[----:B0-----:R-:W-:-:S04]  /*435f0*/  IADD3 R12, P6, R27, R2, RZ ;  /* 0x000000021b0c7210 */ /* 0x001fc80007fde0ff */
[-C--:B------:R-:W-:Y:S02]  /*43600*/  LEA.HI.X.SX32 R13, R249, R3.reuse, 0x1, P6 ;  /* 0x00000003f90d7211 */ /* 0x080fe400030f0eff */
[----:B------:R-:W0:Y:S01]  /*43610*/  LDC R249, c[0x0][0x278] ;  /* 0x00009e00fff97b82 */ /* 0x000e220000000800 */
[-C--:B------:R-:W-:Y:S01]  /*43620*/  LEA.HI.X.SX32 R9, R251, R3.reuse, 0x1, P4 ;  /* 0x00000003fb097211 */ /* 0x080fe200020f0eff */
[----:B----4-:R-:W-:Y:S01]  /*43630*/  IMAD R27, R20, 0x3f0, RZ ;  /* 0x000003f0141b7824 */ /* 0x010fe200078e02ff */
[----:B------:R-:W-:-:S03]  /*43640*/  LEA.HI.X.SX32 R11, R11, R3, 0x1, P5 ;  /* 0x000000030b0b7211 */ /* 0x000fc600028f0eff */
[----:B------:R-:W-:Y:S02]  /*43650*/  STG.E.U16 desc[UR4][R8.64], R246 ;  /* 0x000000f608007986 */ /* 0x000fe4000c101504 */
[----:B------:R-:W4:Y:S02]  /*43660*/  LDC R15, c[0x0][0x278] ;  /* 0x00009e00ff0f7b82 */ /* 0x000f240000000800 */
[----:B------:R2:W-:Y:S02]  /*43670*/  STG.E.U16 desc[UR4][R10.64], R24 ;  /* 0x000000180a007986 */ /* 0x0005e4000c101504 */
[----:B--2---:R-:W-:-:S04]  /*43680*/  IMAD R17, R17, 0x3f4, RZ ;  /* 0x000003f411117824 */ /* 0x004fc800078e02ff */
[----:B------:R-:W2:Y:S01]  /*43690*/  LDC R19, c[0x0][0x278] ;  /* 0x00009e00ff137b82 */ /* 0x000ea20000000800 */
[----:B------:R-:W-:Y:S01]  /*436a0*/  IADD3 R10, P4, R27, R2, RZ ;  /* 0x000000021b0a7210 */ /* 0x000fe20007f9e0ff */
[----:B0-----:R-:W-:-:S06]  /*436b0*/  IMAD R251, R249, 0x1f8, RZ ;  /* 0x000001f8f9fb7824 */ /* 0x001fcc00078e02ff */
[----:B------:R-:W0:Y:S01]  /*436c0*/  LDC R21, c[0x0][0x278] ;  /* 0x00009e00ff157b82 */ /* 0x000e220000000800 */
[----:B------:R-:W-:Y:S02]  /*436d0*/  LEA.HI.X.SX32 R11, R251, R3, 0x1, P4 ;  /* 0x00000003fb0b7211 */ /* 0x000fe400020f0eff */
[----:B------:R-:W3:Y:S05]  /*436e0*/  LDL.LU R251, [R1+0xd78] ;  /* 0x000d780001fb7983 */ /* 0x000eea0000300800 */
[----:B------:R-:W2:Y:S01]  /*436f0*/  LDC R249, c[0x0][0x278] ;  /* 0x00009e00fff97b82 */ /* 0x000ea20000000800 */
[----:B------:R1:W-:Y:S01]  /*43700*/  STG.E.U16 desc[UR4][R12.64], R247 ;  /* 0x000000f70c007986 */ /* 0x0003e2000c101504 */
[----:B----4-:R-:W-:-:S06]  /*43710*/  IMAD R9, R15, 0x1f7, RZ ;  /* 0x000001f70f097824 */ /* 0x010fcc00078e02ff */
[----:B------:R-:W4:Y:S01]  /*43720*/  LDC R18, c[0x0][0x278] ;  /* 0x00009e00ff127b82 */ /* 0x000f220000000800 */
[----:B-1----:R-:W-:Y:S01]  /*43730*/  IMAD R13, R14, 0x1f9, RZ ;  /* 0x000001f90e0d7824 */ /* 0x002fe200078e02ff */
[----:B------:R-:W-:-:S06]  /*43740*/  IADD3 R14, P6, R17, R2, RZ ;  /* 0x00000002110e7210 */ /* 0x000fcc0007fde0ff */
[----:B------:R-:W1:Y:S01]  /*43750*/  LDC R22, c[0x0][0x278] ;  /* 0x00009e00ff167b82 */ /* 0x000e620000000800 */
[----:B--2---:R-:W-:-:S07]  /*43760*/  IMAD R249, R249, 0x1fa, RZ ;  /* 0x000001faf9f97824 */ /* 0x004fce00078e02ff */
[----:B------:R-:W2:Y:S01]  /*43770*/  LDC R0, c[0x0][0x278] ;  /* 0x00009e00ff007b82 */ /* 0x000ea20000000800 */
[----:B------:R-:W-:Y:S02]  /*43780*/  LEA.HI.X.SX32 R15, R249, R3, 0x1, P6 ;  /* 0x00000003f90f7211 */ /* 0x000fe400030f0eff */
[----:B------:R-:W2:Y:S01]  /*43790*/  LDL.LU R249, [R1+0xd7c] ;  /* 0x000d7c0001f97983 */ /* 0x000ea20000300800 */
[----:B------:R-:W-:-:S04]  /*437a0*/  IMAD R25, R19, 0x3ee, RZ ;  /* 0x000003ee13197824 */ /* 0x000fc800078e02ff */
[----:B------:R-:W2:Y:S08]  /*437b0*/  LDC R23, c[0x0][0x278] ;  /* 0x00009e00ff177b82 */ /* 0x000eb00000000800 */
[----:B------:R-:W2:Y:S08]  /*437c0*/  LDC R19, c[0x0][0x278] ;  /* 0x00009e00ff137b82 */ /* 0x000eb00000000800 */
[----:B------:R-:W2:Y:S01]  /*437d0*/  LDC R20, c[0x0][0x278] ;  /* 0x00009e00ff147b82 */ /* 0x000ea20000000800 */
[----:B------:R-:W-:Y:S01]  /*437e0*/  IADD3 R8, P5, R25, R2, RZ ;  /* 0x0000000219087210 */ /* 0x000fe20007fbe0ff */
[----:B0-----:R-:W-:-:S06]  /*437f0*/  IMAD R21, R21, 0x3f2, RZ ;  /* 0x000003f215157824 */ /* 0x001fcc00078e02ff */
[----:B------:R-:W0:Y:S01]  /*43800*/  LDC R16, c[0x0][0x278] ;  /* 0x00009e00ff107b82 */ /* 0x000e220000000800 */
[----:B------:R-:W-:-:S07]  /*43810*/  LEA.HI.X.SX32 R9, R9, R3, 0x1, P5 ;  /* 0x0000000309097211 */ /* 0x000fce00028f0eff */
[----:B------:R-:W0:Y:S01]  /*43820*/  LDC R17, c[0x0][0x278] ;  /* 0x00009e00ff117b82 */ /* 0x000e220000000800 */
[----:B------:R-:W-:Y:S02]  /*43830*/  IADD3 R12, P5, R21, R2, RZ ;  /* 0x00000002150c7210 */ /* 0x000fe40007fbe0ff */
[----:B------:R-:W-:Y:S01]  /*43840*/  PRMT R26, R247, 0x7632, R26 ;  /* 0x00007632f71a7816 */ /* 0x000fe2000000001a */
[----:B----4-:R-:W-:Y:S01]  /*43850*/  IMAD R21, R18, 0x3f6, RZ ;  /* 0x000003f612157824 */ /* 0x010fe200078e02ff */
[----:B------:R-:W-:Y:S02]  /*43860*/  LEA.HI.X.SX32 R13, R13, R3, 0x1, P5 ;  /* 0x000000030d0d7211 */ /* 0x000fe400028f0eff */
[----:B---3--:R-:W-:Y:S01]  /*43870*/  PRMT R24, R4, 0x7632, R24 ;  /* 0x0000763204187816 */ /* 0x008fe20000000018 */
[----:B-1----:R-:W-:Y:S01]  /*43880*/  IMAD R25, R22, 0x3f8, RZ ;  /* 0x000003f816197824 */ /* 0x002fe200078e02ff */
[----:B------:R1:W-:Y:S01]  /*43890*/  STG.E.U16 desc[UR4][R8.64], R26 ;  /* 0x0000001a08007986 */ /* 0x0003e2000c101504 */
[----:B--2---:R-:W-:-:S03]  /*438a0*/  IMAD R19, R19, 0x3fa, RZ ;  /* 0x000003fa13137824 */ /* 0x004fc600078e02ff */
[----:B------:R2:W-:Y:S01]  /*438b0*/  STG.E.U16 desc[UR4][R10.64], R4 ;  /* 0x000000040a007986 */ /* 0x0005e2000c101504 */
[----:B------:R-:W-:Y:S02]  /*438c0*/  IMAD R23, R23, 0x3fc, RZ ;  /* 0x000003fc17177824 */ /* 0x000fe400078e02ff */
[----:B------:R-:W-:Y:S01]  /*438d0*/  IMAD R234, R234, 0x1fc, RZ ;  /* 0x000001fceaea7824 */ /* 0x000fe200078e02ff */
[----:B------:R3:W-:Y:S01]  /*438e0*/  STG.E.U16 desc[UR4][R12.64], R24 ;  /* 0x000000180c007986 */ /* 0x0007e2000c101504 */
[----:B-1----:R-:W-:-:S03]  /*438f0*/  IMAD R9, R0, 0x1fb, RZ ;  /* 0x000001fb00097824 */ /* 0x002fc600078e02ff */
[----:B------:R1:W-:Y:S01]  /*43900*/  STG.E.U16 desc[UR4][R14.64], R5 ;  /* 0x000000050e007986 */ /* 0x0003e2000c101504 */
[-C--:B------:R-:W-:Y:S02]  /*43910*/  IADD3 R8, P5, R21, R2.reuse, RZ ;  /* 0x0000000215087210 */ /* 0x080fe40007fbe0ff */
[-C--:B--2---:R-:W-:Y:S02]  /*43920*/  IADD3 R10, P4, R25, R2.reuse, RZ ;  /* 0x00000002190a7210 */ /* 0x084fe40007f9e0ff */
[-C--:B------:R-:W-:Y:S02]  /*43930*/  LEA.HI.X.SX32 R9, R9, R3.reuse, 0x1, P5 ;  /* 0x0000000309097211 */ /* 0x080fe400028f0eff */
[----:B---3--:R-:W-:Y:S01]  /*43940*/  PRMT R13, R5, 0x7632, R13 ;  /* 0x00007632050d7816 */ /* 0x008fe2000000000d */
[----:B-1----:R-:W-:Y:S01]  /*43950*/  IMAD R15, R20, 0x3fe, RZ ;  /* 0x000003fe140f7824 */ /* 0x002fe200078e02ff */
[-C--:B------:R-:W-:Y:S01]  /*43960*/  IADD3 R4, P5, R19, R2.reuse, RZ ;  /* 0x0000000213047210 */ /* 0x080fe20007fbe0ff */
[----:B0-----:R-:W-:Y:S01]  /*43970*/  IMAD R5, R16, 0x1fd, RZ ;  /* 0x000001fd10057824 */ /* 0x001fe200078e02ff */
[----:B------:R-:W-:Y:S01]  /*43980*/  IADD3 R12, P6, R23, R2, RZ ;  /* 0x00000002170c7210 */ /* 0x000fe20007fde0ff */
[----:B------:R-:W-:Y:S01]  /*43990*/  IMAD R236, R236, 0x1fe, RZ ;  /* 0x000001feecec7824 */ /* 0x000fe200078e02ff */
[----:B------:R-:W-:-:S02]  /*439a0*/  LEA.HI.X.SX32 R11, R234, R3, 0x1, P4 ;  /* 0x00000003ea0b7211 */ /* 0x000fc400020f0eff */
[----:B------:R-:W-:Y:S01]  /*439b0*/  IADD3 R2, P4, R15, R2, RZ ;  /* 0x000000020f027210 */ /* 0x000fe20007f9e0ff */
[----:B------:R-:W-:Y:S01]  /*439c0*/  IMAD R15, R17, 0x1ff, RZ ;  /* 0x000001ff110f7824 */ /* 0x000fe200078e02ff */
[----:B------:R0:W-:Y:S01]  /*439d0*/  STG.E.U16 desc[UR4][R8.64], R13 ;  /* 0x0000000d08007986 */ /* 0x0001e2000c101504 */
[-C--:B------:R-:W-:Y:S02]  /*439e0*/  LEA.HI.X.SX32 R5, R5, R3.reuse, 0x1, P5 ;  /* 0x0000000305057211 */ /* 0x080fe400028f0eff */
[----:B------:R-:W-:Y:S02]  /*439f0*/  PRMT R16, R6, 0x7632, R16 ;  /* 0x0000763206107816 */ /* 0x000fe40000000010 */
[----:B------:R-:W-:Y:S01]  /*43a00*/  PRMT R18, R7, 0x7632, R18 ;  /* 0x0000763207127816 */ /* 0x000fe20000000012 */
[----:B------:R1:W-:Y:S01]  /*43a10*/  STG.E.U16 desc[UR4][R10.64], R6 ;  /* 0x000000060a007986 */ /* 0x0003e2000c101504 */
[-C--:B0-----:R-:W-:Y:S02]  /*43a20*/  LEA.HI.X.SX32 R13, R236, R3.reuse, 0x1, P6 ;  /* 0x00000003ec0d7211 */ /* 0x081fe400030f0eff */
[----:B------:R-:W-:Y:S01]  /*43a30*/  LEA.HI.X.SX32 R3, R15, R3, 0x1, P4 ;  /* 0x000000030f037211 */ /* 0x000fe200020f0eff */
[----:B------:R0:W-:Y:S04]  /*43a40*/  STG.E.U16 desc[UR4][R4.64], R16 ;  /* 0x0000001004007986 */ /* 0x0001e8000c101504 */
[----:B------:R2:W-:Y:S04]  /*43a50*/  STG.E.U16 desc[UR4][R12.64], R7 ;  /* 0x000000070c007986 */ /* 0x0005e8000c101504 */
[----:B------:R3:W-:Y:S01]  /*43a60*/  STG.E.U16 desc[UR4][R2.64], R18 ;  /* 0x0000001202007986 */ /* 0x0007e2000c101504 */
[----:B------:R-:W-:-:S02]  /*43a70*/  FSEL R9, R239, -INF , P0 ;  /* 0xff800000ef097808 */ /* 0x000fc40000000000 */
[----:B------:R-:W-:Y:S02]  /*43a80*/  FSEL R8, R237, -INF , P3 ;  /* 0xff800000ed087808 */ /* 0x000fe40001800000 */
[----:B------:R-:W-:Y:S02]  /*43a90*/  FSEL R0, R238, -INF , P2 ;  /* 0xff800000ee007808 */ /* 0x000fe40001000000 */
[----:B------:R-:W-:Y:S01]  /*43aa0*/  FSEL R14, R240, -INF , P1 ;  /* 0xff800000f00e7808 */ /* 0x000fe20000800000 */
[----:B-1----:R-:W-:Y:S01]  /*43ab0*/  FFMA R10, R9, 0.69314718246459960938, R243 ;  /* 0x3f317218090a7823 */ /* 0x002fe200000000f3 */
[----:B------:R-:W-:Y:S01]  /*43ac0*/  BAR.SYNC.DEFER_BLOCKING 0x0 ;  /* 0x0000000000007b1d */ /* 0x000fe20000010000 */
[----:B------:R-:W-:Y:S01]  /*43ad0*/  FFMA R11, R8, 0.69314718246459960938, R241 ;  /* 0x3f317218080b7823 */ /* 0x000fe200000000f1 */
[----:B0-----:R-:W-:Y:S01]  /*43ae0*/  FFMA R4, R0, 0.69314718246459960938, R242 ;  /* 0x3f31721800047823 */ /* 0x001fe200000000f2 */
[----:B------:R-:W-:-:S05]  /*43af0*/  FFMA R5, R14, 0.69314718246459960938, R248 ;  /* 0x3f3172180e057823 */ /* 0x000fca00000000f8 */
[----:B------:R-:W0:Y:S08]  /*43b00*/  LDC R0, c[0x0][0x27c] ;  /* 0x00009f00ff007b82 */ /* 0x000e300000000800 */
[----:B--2---:R-:W1:Y:S01]  /*43b10*/  LDC.64 R12, c[0x0][0x230] ;  /* 0x00008c00ff0c7b82 */ /* 0x004e620000000a00 */
[C---:B------:R-:W-:Y:S01]  /*43b20*/  SHF.L.U32 R6, R252.reuse, 0x2, RZ ;  /* 0x00000002fc067819 */ /* 0x040fe200000006ff */
[----:B---3--:R-:W-:-:S04]  /*43b30*/  IMAD.HI R3, R252, 0x4, RZ ;  /* 0x00000004fc037827 */ /* 0x008fc800078e02ff */
[----:B0-----:R-:W-:-:S05]  /*43b40*/  IMAD R0, R250, R0, RZ ;  /* 0x00000000fa007224 */ /* 0x001fca00078e02ff */
[C---:B------:R-:W-:Y:S01]  /*43b50*/  SHF.L.U32 R7, R0.reuse, 0x2, RZ ;  /* 0x0000000200077819 */ /* 0x040fe200000006ff */
[----:B------:R-:W-:-:S03]  /*43b60*/  IMAD.HI R0, R0, 0x4, RZ ;  /* 0x0000000400007827 */ /* 0x000fc600078e02ff */
[----:B-1----:R-:W-:-:S04]  /*43b70*/  IADD3 R2, P0, P1, R6, R12, R7 ;  /* 0x0000000c06027210 */ /* 0x002fc8000791e007 */
[----:B------:R-:W-:Y:S01]  /*43b80*/  IADD3.X R3, R3, R13, R0, P0, P1 ;  /* 0x0000000d03037210 */ /* 0x000fe200007e2400 */
[----:B------:R-:W-:Y:S04]  /*43b90*/  STS.64 [R251], R10 ;  /* 0x0000000afb007388 */ /* 0x000fe80000000a00 */
[----:B------:R-:W-:Y:S01]  /*43ba0*/  STS.64 [R251+0x200], R4 ;  /* 0x00020004fb007388 */ /* 0x000fe20000000a00 */
[----:B------:R-:W-:Y:S06]  /*43bb0*/  BAR.SYNC.DEFER_BLOCKING 0x0 ;  /* 0x0000000000007b1d */ /* 0x000fec0000010000 */
[----:B------:R-:W0:Y:S04]  /*43bc0*/  LDS R9, [R249] ;  /* 0x00000000f9097984 */ /* 0x000e280000000800 */
[----:B0-----:R-:W-:Y:S01]  /*43bd0*/  STG.E desc[UR4][R2.64], R9 ;  /* 0x0000000902007986 */ /* 0x001fe2000c101904 */
[----:B------:R-:W-:Y:S05]  /*43be0*/  EXIT ;  /* 0x000000000000794d */ /* 0x000fea0003800000 */
.L_x_2:
[----:B------:R-:W-:-:S00]  /*43bf0*/  BRA `(.L_x_2) ;  /* 0xfffffffc00fc7947 */ /* 0x000fc0000383ffff */
[----:B------:R-:W-:-:S00]  /*43c00*/  NOP ;  /* 0x0000000000007918 */ /* 0x000fc00000000000 */
[----:B------:R-:W-:-:S00]  /*43c10*/  NOP ;  /* 0x0000000000007918 */ /* 0x000fc00000000000 */
[----:B------:R-:W-:-:S00]  /*43c20*/  NOP ;  /* 0x0000000000007918 */ /* 0x000fc00000000000 */
[----:B------:R-:W-:-:S00]  /*43c30*/  NOP ;  /* 0x0000000000007918 */ /* 0x000fc00000000000 */
[----:B------:R-:W-:-:S00]  /*43c40*/  NOP ;  /* 0x0000000000007918 */ /* 0x000fc00000000000 */
[----:B------:R-:W-:-:S00]  /*43c50*/  NOP ;  /* 0x0000000000007918 */ /* 0x000fc00000000000 */
[----:B------:R-:W-:-:S00]  /*43c60*/  NOP ;  /* 0x0000000000007918 */ /* 0x000fc00000000000 */
[----:B------:R-:W-:-:S00]  /*43c70*/  NOP ;  /* 0x0000000000007918 */ /* 0x000fc00000000000 */
.L_x_3:


//--------------------- .nv.global.init           --------------------------
	.section	.nv.global.init,"aw",@progbits
.nv.global.init:
	.type		_$_str,@object
	.size		_$_str,(.L_0 - _$_str)
_$_str:
        /*0000*/ 	.byte	0x5f, 0x5f, 0x43, 0x55, 0x44, 0x41, 0x5f, 0x46, 0x54, 0x5a, 0x00
.L_0:


//--------------------- .nv.shared.attn_fwd       --------------------------
	.section	.nv.shared.attn_fwd,"aw",@nobits
	.sectionflags	@""
	.align	16
	.zero		1024


//--------------------- .nv.shared.reserved.0     --------------------------
	.section	.nv.shared.reserved.0,"aw",@nobits
	.weak		__nv_reservedSMEM_offset_0_alias
	.size		__nv_reservedSMEM_offset_0_alias, 0, 0
	.other		__nv_reservedSMEM_offset_0_alias,@"STO_CUDA_RESERVED_SHARED STV_DEFAULT"
__nv_reservedSMEM_offset_0_alias:
	.zero		0


//--------------------- .nv.constant0.attn_fwd    --------------------------
	.section	.nv.constant0.attn_fwd,"a",@progbits
	.sectionflags	@""
	.align	4
.nv.constant0.attn_fwd:
	.zero		664


//--------------------- SYMBOLS --------------------------

	.type		.nv.reservedSmem.offset0,@object
	.size		.nv.reservedSmem.offset0,0x4
